def matmul_kernel(
    a_ptr,
    b_ptr,
    c_ptr,
    M,
    N,
    K,
    stride_am,
    stride_ak,
    stride_bk,
    stride_bn,
    stride_cm,
    stride_cn,
    BLOCK_M: tl.constexpr,
    BLOCK_N: tl.constexpr,
    BLOCK_K: tl.constexpr,
    GROUP_M: tl.constexpr,
):
    pid = tl.program_id(axis=0)
    num_pid_m = tl.cdiv(M, BLOCK_M)
    num_pid_n = tl.cdiv(N, BLOCK_N)
    num_pid_in_group = GROUP_M * num_pid_n
    group_id = pid // num_pid_in_group
    first_pid_m = group_id * GROUP_M
    group_size_m = min(num_pid_m - first_pid_m, GROUP_M)
    pid_m = first_pid_m + ((pid % num_pid_in_group) % group_size_m)
    pid_n = (pid % num_pid_in_group) // group_size_m

    offs_am = (pid_m * BLOCK_M + tl.arange(0, BLOCK_M)) % M
    offs_bn = (pid_n * BLOCK_N + tl.arange(0, BLOCK_N)) % N
    offs_k = tl.arange(0, BLOCK_K)
    a_ptrs = a_ptr + offs_am[:, None] * stride_am + offs_k[None, :] * stride_ak
    b_ptrs = b_ptr + offs_k[:, None] * stride_bk + offs_bn[None, :] * stride_bn

    acc = tl.zeros((BLOCK_M, BLOCK_N), dtype=tl.float32)
    for kk in range(0, tl.cdiv(K, BLOCK_K)):
        a = tl.load(a_ptrs, mask=offs_k[None, :] < K - kk * BLOCK_K, other=0.0)
        b = tl.load(b_ptrs, mask=offs_k[:, None] < K - kk * BLOCK_K, other=0.0)
        acc = tl.dot(a, b, acc)
        a_ptrs += BLOCK_K * stride_ak
        b_ptrs += BLOCK_K * stride_bk

    c = acc.to(c_ptr.dtype.element_ty)
    offs_cm = pid_m * BLOCK_M + tl.arange(0, BLOCK_M)
    offs_cn = pid_n * BLOCK_N + tl.arange(0, BLOCK_N)
    c_ptrs = c_ptr + offs_cm[:, None] * stride_cm + offs_cn[None, :] * stride_cn
    mask = (offs_cm[:, None] < M) & (offs_cn[None, :] < N)
    tl.store(c_ptrs, c, mask=mask)

# config = {"BLOCK_K": 128, "BLOCK_M": 64, "BLOCK_N": 512, "GROUP_M": 4, "arch": "sm_100", "dtype": "bf16", "num_ctas": 1, "num_stages": 3, "num_warps": 4}
# arch = sm_100


// ===== COMPILED SASS (sm_100a) =====

	.target	sm_100a

	.elftype	@"ET_EXEC"


//--------------------- .note.nv.tkinfo           --------------------------
	.section	.note.nv.tkinfo,"",@"SHT_NOTE"
	.sectionflags	@"SHF_NOTE_NV_TKINFO"
	.tkinfo
        /*0018*/ 	.word	0x00000081
        /*0030*/ 	.string	""
        /*0030*/ 	.string	"ptxas-blackwell"
        /*0030*/ 	.string	"Cuda compilation tools, release 12.9, V12.9.86"
        /*0030*/ 	.string	"Build cuda_12.9.r12.9/compiler.36037853_0"
        /*0030*/ 	.string	"-v  -suppress-debug-info  -lineinfo  -arch sm_100a "



//--------------------- .note.nv.cuver            --------------------------
	.section	.note.nv.cuver,"",@"SHT_NOTE"
	.sectionflags	@"SHF_NOTE_NV_CUVER"
        /*0018*/ 	.short	0x0001
        /*001a*/ 	.short	0x0064
        /*001c*/ 	.short	0x0001
        /*001e*/ 	.short	0x0000
        /*0020*/ 	.short	0x0001
        /*0022*/ 	.short	0x0000


//--------------------- .nv.info                  --------------------------
	.section	.nv.info,"",@"SHT_CUDA_INFO"
	.align	4


	//----- nvinfo : EIATTR_REGCOUNT
	.align		4
        /*0000*/ 	.byte	0x04, 0x2f
        /*0002*/ 	.short	(.L_4 - .L_3)
	.align		4
.L_3:
        /*0004*/ 	.word	index@(matmul_kernel)
        /*0008*/ 	.word	0x00000060


	//----- nvinfo : EIATTR_FRAME_SIZE
	.align		4
.L_4:
        /*000c*/ 	.byte	0x04, 0x11
        /*000e*/ 	.short	(.L_6 - .L_5)
	.align		4
.L_5:
        /*0010*/ 	.word	index@($__internal_2_$__cuda_sm10x_tcgen05_guardrail_trap_unallocated_columns_being_dealloced)
        /*0014*/ 	.word	0x00001ec8


	//----- nvinfo : EIATTR_FRAME_SIZE
	.align		4
.L_6:
        /*0018*/ 	.byte	0x04, 0x11
        /*001a*/ 	.short	(.L_8 - .L_7)
	.align		4
.L_7:
        /*001c*/ 	.word	index@($__internal_1_$__cuda_sm10x_tcgen05_guardrail_trap_phase_invalid_during_alloc)
        /*0020*/ 	.word	0x00001ec8


	//----- nvinfo : EIATTR_FRAME_SIZE
	.align		4
.L_8:
        /*0024*/ 	.byte	0x04, 0x11
        /*0026*/ 	.short	(.L_10 - .L_9)
	.align		4
.L_9:
        /*0028*/ 	.word	index@($__internal_0_$__cuda_sm10x_tcgen05_guardrail_trap_col_being_dealloced_not_returned_by_alloc)
        /*002c*/ 	.word	0x00001ec8


	//----- nvinfo : EIATTR_FRAME_SIZE
	.align		4
.L_10:
        /*0030*/ 	.byte	0x04, 0x11
        /*0032*/ 	.short	(.L_12 - .L_11)
	.align		4
.L_11:
        /*0034*/ 	.word	index@(matmul_kernel)
        /*0038*/ 	.word	0x00001ec8


	//----- nvinfo : EIATTR_MIN_STACK_SIZE
	.align		4
.L_12:
        /*003c*/ 	.byte	0x04, 0x12
        /*003e*/ 	.short	(.L_14 - .L_13)
	.align		4
.L_13:
        /*0040*/ 	.word	index@(matmul_kernel)
        /*0044*/ 	.word	0x00001ec8
.L_14:


//--------------------- .nv.info.matmul_kernel    --------------------------
	.section	.nv.info.matmul_kernel,"",@"SHT_CUDA_INFO"
	.sectionflags	@""
	.align	4


	//----- nvinfo : EIATTR_CUDA_API_VERSION
	.align		4
        /*0000*/ 	.byte	0x04, 0x37
        /*0002*/ 	.short	(.L_16 - .L_15)
.L_15:
        /*0004*/ 	.word	0x00000081


	//----- nvinfo : EIATTR_KPARAM_INFO
	.align		4
.L_16:
        /*0008*/ 	.byte	0x04, 0x17
        /*000a*/ 	.short	(.L_18 - .L_17)
.L_17:
        /*000c*/ 	.word	0x00000000
        /*0010*/ 	.short	0x000d
        /*0012*/ 	.short	0x0048
        /*0014*/ 	.byte	0x00, 0xf4, 0x21, 0x00


	//----- nvinfo : EIATTR_KPARAM_INFO
	.align		4
.L_18:
        /*0018*/ 	.byte	0x04, 0x17
        /*001a*/ 	.short	(.L_20 - .L_19)
.L_19:
        /*001c*/ 	.word	0x00000000
        /*0020*/ 	.short	0x000c
        /*0022*/ 	.short	0x0040
        /*0024*/ 	.byte	0x00, 0xf4, 0x21, 0x00


	//----- nvinfo : EIATTR_KPARAM_INFO
	.align		4
.L_20:
        /*0028*/ 	.byte	0x04, 0x17
        /*002a*/ 	.short	(.L_22 - .L_21)
.L_21:
        /*002c*/ 	.word	0x00000000
        /*0030*/ 	.short	0x000b
        /*0032*/ 	.short	0x0038
        /*0034*/ 	.byte	0x00, 0xf0, 0x11, 0x00


	//----- nvinfo : EIATTR_KPARAM_INFO
	.align		4
.L_22:
        /*0038*/ 	.byte	0x04, 0x17
        /*003a*/ 	.short	(.L_24 - .L_23)
.L_23:
        /*003c*/ 	.word	0x00000000
        /*0040*/ 	.short	0x000a
        /*0042*/ 	.short	0x0034
        /*0044*/ 	.byte	0x00, 0xf0, 0x11, 0x00


	//----- nvinfo : EIATTR_KPARAM_INFO
	.align		4
.L_24:
        /*0048*/ 	.byte	0x04, 0x17
        /*004a*/ 	.short	(.L_26 - .L_25)
.L_25:
        /*004c*/ 	.word	0x00000000
        /*0050*/ 	.short	0x0009
        /*0052*/ 	.short	0x0030
        /*0054*/ 	.byte	0x00, 0xf0, 0x11, 0x00


	//----- nvinfo : EIATTR_KPARAM_INFO
	.align		4
.L_26:
        /*0058*/ 	.byte	0x04, 0x17
        /*005a*/ 	.short	(.L_28 - .L_27)
.L_27:
        /*005c*/ 	.word	0x00000000
        /*0060*/ 	.short	0x0008
        /*0062*/ 	.short	0x002c
        /*0064*/ 	.byte	0x00, 0xf0, 0x11, 0x00


	//----- nvinfo : EIATTR_KPARAM_INFO
	.align		4
.L_28:
        /*0068*/ 	.byte	0x04, 0x17
        /*006a*/ 	.short	(.L_30 - .L_29)
.L_29:
        /*006c*/ 	.word	0x00000000
        /*0070*/ 	.short	0x0007
        /*0072*/ 	.short	0x0028
        /*0074*/ 	.byte	0x00, 0xf0, 0x11, 0x00


	//----- nvinfo : EIATTR_KPARAM_INFO
	.align		4
.L_30:
        /*0078*/ 	.byte	0x04, 0x17
        /*007a*/ 	.short	(.L_32 - .L_31)
.L_31:
        /*007c*/ 	.word	0x00000000
        /*0080*/ 	.short	0x0006
        /*0082*/ 	.short	0x0024
        /*0084*/ 	.byte	0x00, 0xf0, 0x11, 0x00


	//----- nvinfo : EIATTR_KPARAM_INFO
	.align		4
.L_32:
        /*0088*/ 	.byte	0x04, 0x17
        /*008a*/ 	.short	(.L_34 - .L_33)
.L_33:
        /*008c*/ 	.word	0x00000000
        /*0090*/ 	.short	0x0005
        /*0092*/ 	.short	0x0020
        /*0094*/ 	.byte	0x00, 0xf0, 0x11, 0x00


	//----- nvinfo : EIATTR_KPARAM_INFO
	.align		4
.L_34:
        /*0098*/ 	.byte	0x04, 0x17
        /*009a*/ 	.short	(.L_36 - .L_35)
.L_35:
        /*009c*/ 	.word	0x00000000
        /*00a0*/ 	.short	0x0004
        /*00a2*/ 	.short	0x001c
        /*00a4*/ 	.byte	0x00, 0xf0, 0x11, 0x00


	//----- nvinfo : EIATTR_KPARAM_INFO
	.align		4
.L_36:
        /*00a8*/ 	.byte	0x04, 0x17
        /*00aa*/ 	.short	(.L_38 - .L_37)
.L_37:
        /*00ac*/ 	.word	0x00000000
        /*00b0*/ 	.short	0x0003
        /*00b2*/ 	.short	0x0018
        /*00b4*/ 	.byte	0x00, 0xf0, 0x11, 0x00


	//----- nvinfo : EIATTR_KPARAM_INFO
	.align		4
.L_38:
        /*00b8*/ 	.byte	0x04, 0x17
        /*00ba*/ 	.short	(.L_40 - .L_39)
.L_39:
        /*00bc*/ 	.word	0x00000000
        /*00c0*/ 	.short	0x0002
        /*00c2*/ 	.short	0x0010
        /*00c4*/ 	.byte	0x00, 0xf4, 0x21, 0x00


	//----- nvinfo : EIATTR_KPARAM_INFO
	.align		4
.L_40:
        /*00c8*/ 	.byte	0x04, 0x17
        /*00ca*/ 	.short	(.L_42 - .L_41)
.L_41:
        /*00cc*/ 	.word	0x00000000
        /*00d0*/ 	.short	0x0001
        /*00d2*/ 	.short	0x0008
        /*00d4*/ 	.byte	0x00, 0xf4, 0x21, 0x00


	//----- nvinfo : EIATTR_KPARAM_INFO
	.align		4
.L_42:
        /*00d8*/ 	.byte	0x04, 0x17
        /*00da*/ 	.short	(.L_44 - .L_43)
.L_43:
        /*00dc*/ 	.word	0x00000000
        /*00e0*/ 	.short	0x0000
        /*00e2*/ 	.short	0x0000
        /*00e4*/ 	.byte	0x00, 0xf4, 0x21, 0x00


	//----- nvinfo : EIATTR_AT_ENTRY_FRAGMENTS
	.align		4
.L_44:
        /*00e8*/ 	.byte	0x04, 0x4f
        /*00ea*/ 	.short	(.L_46 - .L_45)


	//   ....[0]....
.L_45:
        /*00ec*/ 	.word	0x00000004


	//----- nvinfo : EIATTR_RESERVED_SMEM_USED
	.align		4
.L_46:
        /*00f0*/ 	.byte	0x01, 0x41
	.zero		2


	//----- nvinfo : EIATTR_SPARSE_MMA_MASK
	.align		4
        /*00f4*/ 	.byte	0x03, 0x50
        /*00f6*/ 	.short	0x0000


	//----- nvinfo : EIATTR_TCGEN05_1CTA_USED
	.align		4
        /*00f8*/ 	.byte	0x01, 0x51
	.zero		2


	//----- nvinfo : EIATTR_MAXREG_COUNT
	.align		4
        /*00fc*/ 	.byte	0x03, 0x1b
        /*00fe*/ 	.short	0x00ff


	//----- nvinfo : EIATTR_NUM_BARRIERS
	.align		4
        /*0100*/ 	.byte	0x02, 0x4c
        /*0102*/ 	.byte	0x01
	.zero		1


	//----- nvinfo : EIATTR_ANNOTATIONS
	.align		4
        /*0104*/ 	.byte	0x04, 0x55
        /*0106*/ 	.short	(.L_48 - .L_47)


	//   ....[0]....
.L_47:
        /*0108*/ 	.word	0x00000001
        /*010c*/ 	.byte	0xd0, 0x0c, 0x00, 0x00, 0x01, 0x00, 0x00, 0x00, 0x70, 0x11, 0x00, 0x00, 0x01, 0x00, 0x00, 0x00
        /* <DEDUP_REMOVED lines=1361> */
        /*562c*/ 	.byte	0x80, 0xd3, 0x02, 0x00, 0x01, 0x00, 0x00, 0x00, 0x90, 0xd3, 0x02, 0x00


	//----- nvinfo : EIATTR_INT_WARP_WIDE_INSTR_OFFSETS
	.align		4
.L_48:
        /*5638*/ 	.byte	0x04, 0x31
        /*563a*/ 	.short	(.L_50 - .L_49)


	//   ....[0]....
.L_49:
        /*563c*/ 	.word	0x0001a4a0


	//   ....[1]....
        /*5640*/ 	.word	0x0001a4b0


	//   ....[2]....
        /*5644*/ 	.word	0x00031b80


	//   ....[3]....
        /*5648*/ 	.word	0x00077300


	//   ....[4]....
        /*564c*/ 	.word	0x00077350


	//----- nvinfo : EIATTR_COOP_GROUP_MASK_REGIDS
	.align		4
.L_50:
        /*5650*/ 	.byte	0x04, 0x29
        /*5652*/ 	.short	(.L_52 - .L_51)


	//   ....[0]....
.L_51:
        /*5654*/ 	.word	0xffffffff


	//   ....[1]....
        /*5658*/ 	.word	0xffffffff


	//   ....[2]....
        /*565c*/ 	.word	0xffffffff


	//   ....[3]....
        /*5660*/ 	.word	0xffffffff


	//----- nvinfo : EIATTR_COOP_GROUP_INSTR_OFFSETS
	.align		4
.L_52:
        /*5664*/ 	.byte	0x04, 0x28
        /*5666*/ 	.short	(.L_54 - .L_53)


	//   ....[0]....
.L_53:
        /*5668*/ 	.word	0x00000070


	//   ....[1]....
        /*566c*/ 	.word	0x00000330


	//   ....[2]....
        /*5670*/ 	.word	0x00077190


	//   ....[3]....
        /*5674*/ 	.word	0x00077400


	//----- nvinfo : EIATTR_VRC_CTA_INIT_COUNT
	.align		4
.L_54:
        /*5678*/ 	.byte	0x02, 0x4a
        /*567a*/ 	.byte	0x80
	.zero		1


	//----- nvinfo : EIATTR_MBARRIER_INSTR_OFFSETS
	.align		4
        /*567c*/ 	.byte	0x04, 0x39
        /*567e*/ 	.short	(.L_56 - .L_55)


	//   ....[0]....
.L_55:
        /*5680*/ 	.word	0x0001a6a0
        /*5684*/ 	.word	0x000000ff
        /*5688*/ 	.word	0x00000000
        /*568c*/ 	.short	0x0100
        /*568e*/ 	.byte	0x4d
	.zero		1


	//   ....[1]....
        /*5690*/ 	.word	0x00031bc0
        /*5694*/ 	.word	0x000000ff
        /*5698*/ 	.word	0x00048008
        /*569c*/ 	.short	0x0100
        /*569e*/ 	.byte	0x05
	.zero		1


	//   ....[2]....
        /*56a0*/ 	.word	0x000532f0
        /*56a4*/ 	.word	0x000000ff
        /*56a8*/ 	.word	0x00000000
        /*56ac*/ 	.short	0x010a
        /*56ae*/ 	.byte	0x4d
	.zero		1


	//   ....[3]....
        /*56b0*/ 	.word	0x0006c5d0
        /*56b4*/ 	.word	0x000000ff
        /*56b8*/ 	.word	0x00000000
        /*56bc*/ 	.short	0x010a
        /*56be*/ 	.byte	0x4d
	.zero		1


	//   ....[4]....
        /*56c0*/ 	.word	0x0006c690
        /*56c4*/ 	.word	0x000000ff
        /*56c8*/ 	.word	0x00048000
        /*56cc*/ 	.short	0x0108
        /*56ce*/ 	.byte	0x05
	.zero		1


	//   ....[5]....
        /*56d0*/ 	.word	0x0006c770
        /*56d4*/ 	.word	0x000000ff
        /*56d8*/ 	.word	0x00048008
        /*56dc*/ 	.short	0x0108
        /*56de*/ 	.byte	0x05
	.zero		1


	//   ....[6]....
        /*56e0*/ 	.word	0x00077420
        /*56e4*/ 	.word	0x000000ff
        /*56e8*/ 	.word	0x00000000
        /*56ec*/ 	.short	0x010a
        /*56ee*/ 	.byte	0x4d
	.zero		1


	//   ....[7]....
        /*56f0*/ 	.word	0x00077450
        /*56f4*/ 	.word	0x000000ff
        /*56f8*/ 	.word	0x00000000
        /*56fc*/ 	.short	0x010a
        /*56fe*/ 	.byte	0x4d
	.zero		1


	//----- nvinfo : EIATTR_NUM_MBARRIERS
	.align		4
.L_56:
        /*5700*/ 	.byte	0x03, 0x38
        /*5702*/ 	.short	0x0002


	//----- nvinfo : EIATTR_EXIT_INSTR_OFFSETS
	.align		4
        /*5704*/ 	.byte	0x04, 0x1c
        /*5706*/ 	.short	(.L_58 - .L_57)


	//   ....[0]....
.L_57:
        /*5708*/ 	.word	0x00077410


	//----- nvinfo : EIATTR_REQNTID
	.align		4
.L_58:
        /*570c*/ 	.byte	0x04, 0x10
        /*570e*/ 	.short	(.L_60 - .L_59)
.L_59:
        /*5710*/ 	.word	0x00000080
        /*5714*/ 	.word	0x00000001
        /*5718*/ 	.word	0x00000001


	//----- nvinfo : EIATTR_CRS_STACK_SIZE
	.align		4
.L_60:
        /*571c*/ 	.byte	0x04, 0x1e
        /*571e*/ 	.short	(.L_62 - .L_61)
.L_61:
        /*5720*/ 	.word	0x00000000


	//----- nvinfo : EIATTR_CBANK_PARAM_SIZE
	.align		4
.L_62:
        /*5724*/ 	.byte	0x03, 0x19
        /*5726*/ 	.short	0x0050


	//----- nvinfo : EIATTR_PARAM_CBANK
	.align		4
        /*5728*/ 	.byte	0x04, 0x0a
        /*572a*/ 	.short	(.L_64 - .L_63)
	.align		4
.L_63:
        /*572c*/ 	.word	index@(.nv.constant0.matmul_kernel)
        /*5730*/ 	.short	0x0380
        /*5732*/ 	.short	0x0050


	//----- nvinfo : EIATTR_SW_WAR
	.align		4
.L_64:
        /*5734*/ 	.byte	0x04, 0x36
        /*5736*/ 	.short	(.L_66 - .L_65)
.L_65:
        /*5738*/ 	.word	0x00000008
.L_66:


//--------------------- .nv.compat                --------------------------
	.section	.nv.compat,"",@"SHT_CUDA_COMPAT_INFO"
	.align	4
        /*0000*/ 	.byte	0x02, 0x02, 0x02, 0x00, 0x02, 0x05, 0x05, 0x00, 0x02, 0x03, 0x00, 0x00, 0x02, 0x06, 0x01, 0x00


//--------------------- .nv.callgraph             --------------------------
	.section	.nv.callgraph,"",@"SHT_CUDA_CALLGRAPH"
	.align	4
	.sectionentsize	8
	.align		4
        /*0000*/ 	.word	0x00000000
	.align		4
        /*0004*/ 	.word	0xffffffff
	.align		4
        /*0008*/ 	.word	0x00000000
	.align		4
        /*000c*/ 	.word	0xfffffffe
	.align		4
        /*0010*/ 	.word	0x00000000
	.align		4
        /*0014*/ 	.word	0xfffffffd
	.align		4
        /*0018*/ 	.word	0x00000000
	.align		4
        /*001c*/ 	.word	0xfffffffc


//--------------------- .text.matmul_kernel       --------------------------
	.section	.text.matmul_kernel,"ax",@progbits
	.align	128
        .global         matmul_kernel
        .type           matmul_kernel,@function
        .size           matmul_kernel,(.L_x_20 - matmul_kernel)
        .other          matmul_kernel,@"STO_CUDA_ENTRY STV_DEFAULT"
matmul_kernel:
.text.matmul_kernel:
[----:B------:R-:W0:Y:S01]  /*0000*/  LDC R1, c[0x0][0x37c] ;  /* 0x0000df00ff017b82 */ /* 0x000e220000000800 */
[----:B------:R-:W1:Y:S01]  /*0010*/  S2R R0, SR_TID.X ;  /* 0x0000000000007919 */ /* 0x000e620000002100 */
[----:B0-----:R-:W-:Y:S01]  /*0020*/  VIADD R1, R1, 0xffffe138 ;  /* 0xffffe13801017836 */ /* 0x001fe20000000000 */
[----:B-1----:R-:W-:-:S13]  /*0030*/  ISETP.GE.U32.AND P0, PT, R0, 0x20, PT ;  /* 0x000000200000780c */ /* 0x002fda0003f06070 */
[----:B------:R-:W-:Y:S02]  /*0040*/  VOTEU.ANY UP0, P0 ;  /* 0x0000000000ff7886 */ /* 0x000fe40000000100 */
[----:B------:R-:W-:Y:S05]  /*0050*/  BRA.U UP0, `(.L_x_0) ;  /* 0x0000000100b87547 */ /* 0x000fea000b800000 */
[----:B------:R-:W0:Y:S01]  /*0060*/  S2UR UR6, SR_CgaCtaId ;  /* 0x00000000000679c3 */ /* 0x000e220000008800 */
[----:B------:R-:W-:Y:S01]  /*0070*/  NOP ;  /* 0x0000000000007918 */ /* 0x000fe20000000000 */
[----:B------:R-:W-:Y:S02]  /*0080*/  UMOV UR4, 0x40 ;  /* 0x0000004000047882 */ /* 0x000fe40000000000 */
[----:B0-----:R-:W-:-:S09]  /*0090*/  ULEA UR4, UR6, UR4, 0x18 ;  /* 0x0000000406047291 */ /* 0x001fd2000f8ec0ff */
[----:B------:R-:W0:Y:S01]  /*00a0*/  LDS.U8 R0, [UR4] ;  /* 0x00000004ff007984 */ /* 0x000e220008000000 */
[----:B------:R-:W-:Y:S02]  /*00b0*/  UMOV UR4, 0x400 ;  /* 0x0000040000047882 */ /* 0x000fe40000000000 */
[----:B------:R-:W-:Y:S01]  /*00c0*/  ULEA UR4, UR6, UR4, 0x18 ;  /* 0x0000000406047291 */ /* 0x000fe2000f8ec0ff */
[----:B0-----:R-:W-:-:S13]  /*00d0*/  ISETP.NE.AND P0, PT, R0, RZ, PT ;  /* 0x000000ff0000720c */ /* 0x001fda0003f05270 */
[----:B------:R-:W-:Y:S05]  /*00e0*/  @P0 BRA `(.L_x_1) ;  /* 0x00000000007c0947 */ /* 0x000fea0003800000 */
[----:B------:R-:W-:-:S13]  /*00f0*/  ELECT P0, URZ, PT ;  /* 0x0000000000ff782f */ /* 0x000fda0003800000 */
[----:B------:R-:W-:Y:S05]  /*0100*/  @!P0 BRA `(.L_x_2) ;  /* 0x0000000000848947 */ /* 0x000fea0003800000 */
[----:B------:R-:W-:Y:S01]  /*0110*/  UMOV UR5, 0x8 ;  /* 0x0000000800057882 */ /* 0x000fe20000000000 */
[----:B------:R-:W-:Y:S02]  /*0120*/  IMAD.MOV.U32 R4, RZ, RZ, 0x1 ;  /* 0x00000001ff047424 */ /* 0x000fe400078e00ff */
[----:B------:R-:W-:Y:S02]  /*0130*/  IMAD.MOV.U32 R5, RZ, RZ, 0xff ;  /* 0x000000ffff057424 */ /* 0x000fe400078e00ff */
[----:B------:R-:W-:Y:S04]  /*0140*/  DEPBAR.LE SB0, 0x36 ;  /* 0x00008d800000791a */ /* 0x000fe80000000000 */
[----:B------:R-:W0:Y:S02]  /*0150*/  UTCATOMSWS.FIND_AND_SET.ALIGN UP1, UR5, UR5 ;  /* 0x00000005000575e3 */ /* 0x000e240008020800 */
[----:B0-----:R-:W-:-:S04]  /*0160*/  PLOP3.LUT P0, PT, PT, PT, UP1, 0x80, 0x8 ;  /* 0x000000000008781c */ /* 0x001fc80003f0f018 */
[----:B------:R-:W-:-:S04]  /*0170*/  SEL R0, RZ, 0xffffffff, !P0 ;  /* 0xffffffffff007807 */ /* 0x000fc80004000000 */
[----:B------:R-:W-:Y:S01]  /*0180*/  ISETP.NE.AND P0, PT, R0, RZ, PT ;  /* 0x000000ff0000720c */ /* 0x000fe20003f05270 */
[----:B------:R-:W-:-:S12]  /*0190*/  IMAD.U32 R0, RZ, RZ, UR5 ;  /* 0x00000005ff007e24 */ /* 0x000fd8000f8e00ff */
[----:B------:R-:W-:Y:S05]  /*01a0*/  @P0 BRA `(.L_x_3) ;  /* 0x0000000000240947 */ /* 0x000fea0003800000 */
.L_x_4:
[----:B------:R-:W-:Y:S05]  /*01b0*/  NANOSLEEP 0x64 ;  /* 0x000000640000795d */ /* 0x000fea0003800000 */
[----:B------:R-:W-:-:S05]  /*01c0*/  UMOV UR5, 0x8 ;  /* 0x0000000800057882 */ /* 0x000fca0000000000 */
[----:B------:R-:W-:Y:S04]  /*01d0*/  DEPBAR.LE SB0, 0x36 ;  /* 0x00008d800000791a */ /* 0x000fe80000000000 */
[----:B------:R-:W0:Y:S02]  /*01e0*/  UTCATOMSWS.FIND_AND_SET.ALIGN UP1, UR5, UR5 ;  /* 0x00000005000575e3 */ /* 0x000e240008020800 */
[----:B0-----:R-:W-:-:S04]  /*01f0*/  PLOP3.LUT P0, PT, PT, PT, UP1, 0x80, 0x8 ;  /* 0x000000000008781c */ /* 0x001fc80003f0f018 */
[----:B------:R-:W-:-:S04]  /*0200*/  SEL R0, RZ, 0xffffffff, !P0 ;  /* 0xffffffffff007807 */ /* 0x000fc80004000000 */
[----:B------:R-:W-:Y:S01]  /*0210*/  ISETP.NE.AND P0, PT, R0, RZ, PT ;  /* 0x000000ff0000720c */ /* 0x000fe20003f05270 */
[----:B------:R-:W-:-:S12]  /*0220*/  IMAD.U32 R0, RZ, RZ, UR5 ;  /* 0x00000005ff007e24 */ /* 0x000fd8000f8e00ff */
[----:B------:R-:W-:Y:S05]  /*0230*/  @!P0 BRA `(.L_x_4) ;  /* 0xfffffffc00dc8947 */ /* 0x000fea000383ffff */
.L_x_3:
[C---:B------:R-:W-:Y:S01]  /*0240*/  VIADD R3, R0.reuse, 0x10 ;  /* 0x0000001000037836 */ /* 0x040fe20000000000 */
[----:B------:R-:W-:Y:S01]  /*0250*/  UMOV UR5, 0x50 ;  /* 0x0000005000057882 */ /* 0x000fe20000000000 */
[----:B------:R-:W-:Y:S01]  /*0260*/  SHF.L.U32 R2, R5, R0, RZ ;  /* 0x0000000005027219 */ /* 0x000fe200000006ff */
[----:B------:R-:W-:Y:S01]  /*0270*/  ULEA UR5, UR6, UR5, 0x18 ;  /* 0x0000000506057291 */ /* 0x000fe2000f8ec0ff */
[----:B------:R-:W-:Y:S01]  /*0280*/  IMAD.SHL.U32 R0, R0, 0x20, RZ ;  /* 0x0000002000007824 */ /* 0x000fe200078e00ff */
[----:B------:R-:W-:-:S04]  /*0290*/  SHF.L.U32 R3, R4, R3, RZ ;  /* 0x0000000304037219 */ /* 0x000fc800000006ff */
[----:B------:R-:W-:-:S05]  /*02a0*/  LOP3.LUT R2, R3, R2, RZ, 0xfc, !PT ;  /* 0x0000000203027212 */ /* 0x000fca00078efcff */
[----:B------:R0:W-:Y:S04]  /*02b0*/  ATOMS.OR RZ, [UR5], R2 ;  /* 0x00000002ffff798c */ /* 0x0001e8000b000005 */
[----:B------:R0:W-:Y:S01]  /*02c0*/  STS [UR4], R0 ;  /* 0x00000000ff007988 */ /* 0x0001e20008000804 */
[----:B------:R-:W-:Y:S05]  /*02d0*/  BRA `(.L_x_2) ;  /* 0x0000000000107947 */ /* 0x000fea0003800000 */
.L_x_1:
[----:B------:R-:W-:Y:S01]  /*02e0*/  IMAD.MOV.U32 R0, RZ, RZ, -0x1 ;  /* 0xffffffffff007424 */ /* 0x000fe200078e00ff */
[----:B------:R-:W-:-:S04]  /*02f0*/  MOV R2, 0x320 ;  /* 0x0000032000027802 */ /* 0x000fc80000000f00 */
[----:B------:R0:W-:Y:S03]  /*0300*/  STS [UR4], R0 ;  /* 0x00000000ff007988 */ /* 0x0001e60008000804 */
[----:B0-----:R-:W-:Y:S05]  /*0310*/  CALL.REL.NOINC `($__internal_1_$__cuda_sm10x_tcgen05_guardrail_trap_phase_invalid_during_alloc) ;  /* 0x0000077000647944 */ /* 0x001fea0003c00000 */
.L_x_2:
[----:B------:R-:W-:Y:S05]  /*0320*/  WARPSYNC.ALL ;  /* 0x0000000000007948 */ /* 0x000fea0003800000 */
[----:B------:R-:W-:Y:S01]  /*0330*/  NOP ;  /* 0x0000000000007918 */ /* 0x000fe20000000000 */
.L_x_0:
[----:B------:R-:W1:Y:S01]  /*0340*/  LDC.64 R6, c[0x0][0x398] ;  /* 0x0000e600ff067b82 */ /* 0x000e620000000a00 */
[----:B------:R-:W2:Y:S01]  /*0350*/  S2R R5, SR_CTAID.X ;  /* 0x0000000000057919 */ /* 0x000ea20000002500 */
[----:B------:R-:W-:Y:S01]  /*0360*/  UMOV UR5, 0x400 ;  /* 0x0000040000057882 */ /* 0x000fe20000000000 */
[----:B------:R-:W3:Y:S01]  /*0370*/  LDCU.64 UR8, c[0x0][0x3a8] ;  /* 0x00007500ff0877ac */ /* 0x000ee20008000a00 */
[----:B------:R-:W4:Y:S01]  /*0380*/  S2R R25, SR_TID.X ;  /* 0x0000000000197919 */ /* 0x000f220000002100 */
[----:B------:R-:W0:Y:S03]  /*0390*/  LDCU UR7, c[0x0][0x3a4] ;  /* 0x00007480ff0777ac */ /* 0x000e260008000800 */
[----:B------:R-:W0:Y:S01]  /*03a0*/  S2UR UR6, SR_CgaCtaId ;  /* 0x00000000000679c3 */ /* 0x000e220000008800 */
[----:B------:R-:W0:Y:S01]  /*03b0*/  LDCU.128 UR24, c[0x0][0x380] ;  /* 0x00007000ff1877ac */ /* 0x000e220008000c00 */
[----:B------:R-:W0:Y:S01]  /*03c0*/  LDCU UR21, c[0x0][0x39c] ;  /* 0x00007380ff1577ac */ /* 0x000e220008000800 */
[----:B------:R-:W0:Y:S01]  /*03d0*/  LDCU UR65, c[0x0][0x3b0] ;  /* 0x00007600ff4177ac */ /* 0x000e220008000800 */
[----:B---3--:R-:W-:-:S02]  /*03e0*/  IMAD.U32 R89, RZ, RZ, UR8 ;  /* 0x00000008ff597e24 */ /* 0x008fc4000f8e00ff */
[----:B------:R-:W-:Y:S01]  /*03f0*/  IMAD.U32 R87, RZ, RZ, UR8 ;  /* 0x00000008ff577e24 */ /* 0x000fe2000f8e00ff */
[----:B-1----:R-:W-:Y:S01]  /*0400*/  ISETP.NE.AND P4, PT, R6, RZ, PT ;  /* 0x000000ff0600720c */ /* 0x002fe20003f85270 */
[----:B0-----:R-:W-:Y:S01]  /*0410*/  VIADD R0, R7, 0x1ff ;  /* 0x000001ff07007836 */ /* 0x001fe20000000000 */
[----:B------:R-:W-:Y:S01]  /*0420*/  IABS R7, R7 ;  /* 0x0000000700077213 */ /* 0x000fe20000000000 */
[----:B------:R-:W-:Y:S01]  /*0430*/  IMAD.U32 R85, RZ, RZ, UR8 ;  /* 0x00000008ff557e24 */ /* 0x000fe2000f8e00ff */
[----:B------:R-:W0:Y:S01]  /*0440*/  LDCU UR20, c[0x0][0x3b0] ;  /* 0x00007600ff1477ac */ /* 0x000e220008000800 */
[----:B------:R-:W-:Y:S01]  /*0450*/  IMAD.U32 R83, RZ, RZ, UR8 ;  /* 0x00000008ff537e24 */ /* 0x000fe2000f8e00ff */
[----:B------:R-:W-:Y:S01]  /*0460*/  SHF.R.S32.HI R3, RZ, 0x1f, R0 ;  /* 0x0000001fff037819 */ /* 0x000fe20000011400 */
[----:B------:R-:W-:Y:S01]  /*0470*/  IMAD.U32 R81, RZ, RZ, UR8 ;  /* 0x00000008ff517e24 */ /* 0x000fe2000f8e00ff */
[----:B------:R-:W-:Y:S01]  /*0480*/  ULEA UR5, UR6, UR5, 0x18 ;  /* 0x0000000506057291 */ /* 0x000fe2000f8ec0ff */
[----:B--2---:R-:W-:Y:S01]  /*0490*/  IABS R10, R5 ;  /* 0x00000005000a7213 */ /* 0x004fe20000000000 */
[----:B------:R-:W-:Y:S01]  /*04a0*/  IMAD.U32 R79, RZ, RZ, UR8 ;  /* 0x00000008ff4f7e24 */ /* 0x000fe2000f8e00ff */
[----:B------:R-:W-:Y:S01]  /*04b0*/  LEA.HI R3, R3, R0, RZ, 0x9 ;  /* 0x0000000003037211 */ /* 0x000fe200078f48ff */
[----:B------:R-:W-:Y:S01]  /*04c0*/  IMAD.U32 R77, RZ, RZ, UR8 ;  /* 0x00000008ff4d7e24 */ /* 0x000fe2000f8e00ff */
[----:B----4-:R-:W-:Y:S01]  /*04d0*/  LOP3.LUT R14, R25, 0x3f, RZ, 0xc0, !PT ;  /* 0x0000003f190e7812 */ /* 0x010fe200078ec0ff */
[----:B------:R-:W-:Y:S01]  /*04e0*/  IMAD.U32 R75, RZ, RZ, UR8 ;  /* 0x00000008ff4b7e24 */ /* 0x000fe2000f8e00ff */
[----:B------:R-:W-:Y:S01]  /*04f0*/  SHF.R.S32.HI R3, RZ, 0x9, R3 ;  /* 0x00000009ff037819 */ /* 0x000fe20000011403 */
[----:B------:R-:W-:Y:S01]  /*0500*/  IMAD.U32 R73, RZ, RZ, UR8 ;  /* 0x00000008ff497e24 */ /* 0x000fe2000f8e00ff */
[----:B------:R-:W-:Y:S01]  /*0510*/  SHF.R.U32.HI R18, RZ, 0x5, R25 ;  /* 0x00000005ff127819 */ /* 0x000fe20000011619 */
[----:B------:R-:W-:Y:S01]  /*0520*/  IMAD.U32 R71, RZ, RZ, UR8 ;  /* 0x00000008ff477e24 */ /* 0x000fe2000f8e00ff */
[----:B------:R-:W1:Y:S01]  /*0530*/  LDCU UR19, c[0x0][0x3b0] ;  /* 0x00007600ff1377ac */ /* 0x000e620008000800 */
[----:B------:R-:W-:-:S02]  /*0540*/  IMAD.SHL.U32 R4, R3, 0x4, RZ ;  /* 0x0000000403047824 */ /* 0x000fc400078e00ff */
[----:B------:R-:W-:Y:S01]  /*0550*/  IMAD.U32 R69, RZ, RZ, UR8 ;  /* 0x00000008ff457e24 */ /* 0x000fe2000f8e00ff */
[----:B------:R-:W2:Y:S01]  /*0560*/  LDCU UR18, c[0x0][0x3b0] ;  /* 0x00007600ff1277ac */ /* 0x000ea20008000800 */
[----:B------:R-:W-:Y:S01]  /*0570*/  IMAD.U32 R67, RZ, RZ, UR8 ;  /* 0x00000008ff437e24 */ /* 0x000fe2000f8e00ff */
[-C--:B------:R-:W-:Y:S01]  /*0580*/  IABS R9, R4.reuse ;  /* 0x0000000400097213 */ /* 0x080fe20000000000 */
[----:B------:R-:W-:Y:S01]  /*0590*/  IMAD.U32 R65, RZ, RZ, UR8 ;  /* 0x00000008ff417e24 */ /* 0x000fe2000f8e00ff */
[----:B------:R-:W-:Y:S01]  /*05a0*/  IABS R12, R4 ;  /* 0x00000004000c7213 */ /* 0x000fe20000000000 */
[----:B------:R-:W-:Y:S01]  /*05b0*/  IMAD.U32 R63, RZ, RZ, UR8 ;  /* 0x00000008ff3f7e24 */ /* 0x000fe2000f8e00ff */
[----:B------:R-:W3:Y:S01]  /*05c0*/  I2F.RP R0, R9 ;  /* 0x0000000900007306 */ /* 0x000ee20000209400 */
[----:B------:R-:W-:Y:S01]  /*05d0*/  IMAD.U32 R61, RZ, RZ, UR8 ;  /* 0x00000008ff3d7e24 */ /* 0x000fe2000f8e00ff */
[----:B------:R-:W4:Y:S01]  /*05e0*/  LDCU UR15, c[0x0][0x3b0] ;  /* 0x00007600ff0f77ac */ /* 0x000f220008000800 */
[----:B------:R-:W-:-:S02]  /*05f0*/  IMAD.U32 R59, RZ, RZ, UR8 ;  /* 0x00000008ff3b7e24 */ /* 0x000fc4000f8e00ff */
[----:B------:R-:W-:Y:S01]  /*0600*/  IMAD.U32 R57, RZ, RZ, UR8 ;  /* 0x00000008ff397e24 */ /* 0x000fe2000f8e00ff */
[----:B------:R-:W0:Y:S01]  /*0610*/  LDCU UR14, c[0x0][0x3b0] ;  /* 0x00007600ff0e77ac */ /* 0x000e220008000800 */
[----:B------:R-:W-:Y:S02]  /*0620*/  IMAD.U32 R55, RZ, RZ, UR8 ;  /* 0x00000008ff377e24 */ /* 0x000fe4000f8e00ff */
[----:B------:R-:W-:Y:S01]  /*0630*/  IMAD.U32 R53, RZ, RZ, UR8 ;  /* 0x00000008ff357e24 */ /* 0x000fe2000f8e00ff */
[----:B------:R-:W0:Y:S01]  /*0640*/  LDCU UR13, c[0x0][0x3b0] ;  /* 0x00007600ff0d77ac */ /* 0x000e220008000800 */
[----:B------:R-:W-:Y:S02]  /*0650*/  IMAD.U32 R51, RZ, RZ, UR8 ;  /* 0x00000008ff337e24 */ /* 0x000fe4000f8e00ff */
[----:B------:R-:W-:Y:S01]  /*0660*/  IMAD.U32 R49, RZ, RZ, UR8 ;  /* 0x00000008ff317e24 */ /* 0x000fe2000f8e00ff */
[----:B------:R-:W0:Y:S01]  /*0670*/  LDCU UR12, c[0x0][0x3b0] ;  /* 0x00007600ff0c77ac */ /* 0x000e220008000800 */
[----:B---3--:R-:W3:Y:S01]  /*0680*/  MUFU.RCP R0, R0 ;  /* 0x0000000000007308 */ /* 0x008ee20000001000 */
[----:B------:R-:W-:-:S02]  /*0690*/  IMAD.U32 R47, RZ, RZ, UR8 ;  /* 0x00000008ff2f7e24 */ /* 0x000fc4000f8e00ff */
[----:B------:R-:W-:Y:S02]  /*06a0*/  IMAD.U32 R45, RZ, RZ, UR8 ;  /* 0x00000008ff2d7e24 */ /* 0x000fe4000f8e00ff */
[----:B------:R-:W-:Y:S02]  /*06b0*/  IMAD.U32 R43, RZ, RZ, UR8 ;  /* 0x00000008ff2b7e24 */ /* 0x000fe4000f8e00ff */
[----:B------:R-:W-:Y:S02]  /*06c0*/  IMAD.U32 R42, RZ, RZ, UR8 ;  /* 0x00000008ff2a7e24 */ /* 0x000fe4000f8e00ff */
[----:B------:R-:W-:Y:S02]  /*06d0*/  IMAD.U32 R41, RZ, RZ, UR8 ;  /* 0x00000008ff297e24 */ /* 0x000fe4000f8e00ff */
[----:B------:R-:W-:Y:S02]  /*06e0*/  IMAD.U32 R40, RZ, RZ, UR8 ;  /* 0x00000008ff287e24 */ /* 0x000fe4000f8e00ff */
[----:B------:R-:W-:-:S02]  /*06f0*/  IMAD.U32 R39, RZ, RZ, UR8 ;  /* 0x00000008ff277e24 */ /* 0x000fc4000f8e00ff */
[----:B------:R-:W-:Y:S02]  /*0700*/  IMAD.U32 R38, RZ, RZ, UR8 ;  /* 0x00000008ff267e24 */ /* 0x000fe4000f8e00ff */
[----:B---3--:R-:W-:Y:S02]  /*0710*/  VIADD R2, R0, 0xffffffe ;  /* 0x0ffffffe00027836 */ /* 0x008fe40000000000 */
[----:B------:R-:W-:Y:S02]  /*0720*/  IMAD.MOV R0, RZ, RZ, -R12 ;  /* 0x000000ffff007224 */ /* 0x000fe400078e0a0c */
[----:B------:R3:W0:Y:S01]  /*0730*/  F2I.FTZ.U32.TRUNC.NTZ R3, R2 ;  /* 0x0000000200037305 */ /* 0x000622000021f000 */
[----:B------:R-:W-:Y:S02]  /*0740*/  IMAD.U32 R37, RZ, RZ, UR8 ;  /* 0x00000008ff257e24 */ /* 0x000fe4000f8e00ff */
[----:B------:R-:W-:Y:S02]  /*0750*/  IMAD.U32 R36, RZ, RZ, UR8 ;  /* 0x00000008ff247e24 */ /* 0x000fe4000f8e00ff */
[----:B------:R-:W-:-:S02]  /*0760*/  IMAD.U32 R35, RZ, RZ, UR8 ;  /* 0x00000008ff237e24 */ /* 0x000fc4000f8e00ff */
[----:B------:R-:W-:Y:S02]  /*0770*/  IMAD.U32 R34, RZ, RZ, UR8 ;  /* 0x00000008ff227e24 */ /* 0x000fe4000f8e00ff */
[----:B---3--:R-:W-:Y:S02]  /*0780*/  IMAD.MOV.U32 R2, RZ, RZ, RZ ;  /* 0x000000ffff027224 */ /* 0x008fe400078e00ff */
[----:B------:R-:W-:Y:S02]  /*0790*/  IMAD.U32 R33, RZ, RZ, UR8 ;  /* 0x00000008ff217e24 */ /* 0x000fe4000f8e00ff */
[----:B------:R-:W-:Y:S02]  /*07a0*/  IMAD.U32 R32, RZ, RZ, UR8 ;  /* 0x00000008ff207e24 */ /* 0x000fe4000f8e00ff */
[----:B0-----:R-:W-:Y:S02]  /*07b0*/  IMAD.MOV R8, RZ, RZ, -R3 ;  /* 0x000000ffff087224 */ /* 0x001fe400078e0a03 */
[----:B------:R-:W-:-:S02]  /*07c0*/  IMAD.U32 R31, RZ, RZ, UR8 ;  /* 0x00000008ff1f7e24 */ /* 0x000fc4000f8e00ff */
[----:B------:R-:W-:Y:S02]  /*07d0*/  IMAD R11, R8, R9, RZ ;  /* 0x00000009080b7224 */ /* 0x000fe400078e02ff */
[----:B------:R-:W-:Y:S02]  /*07e0*/  IMAD.MOV.U32 R8, RZ, RZ, R10 ;  /* 0x000000ffff087224 */ /* 0x000fe400078e000a */
[----:B------:R-:W-:-:S04]  /*07f0*/  IMAD.HI.U32 R3, R3, R11, R2 ;  /* 0x0000000b03037227 */ /* 0x000fc800078e0002 */
[----:B------:R-:W-:Y:S02]  /*0800*/  IMAD.U32 R30, RZ, RZ, UR8 ;  /* 0x00000008ff1e7e24 */ /* 0x000fe4000f8e00ff */
[----:B------:R-:W-:-:S04]  /*0810*/  IMAD.HI.U32 R3, R3, R8, RZ ;  /* 0x0000000803037227 */ /* 0x000fc800078e00ff */
[----:B------:R-:W-:Y:S02]  /*0820*/  IMAD R0, R3, R0, R8 ;  /* 0x0000000003007224 */ /* 0x000fe400078e0208 */
[----:B------:R-:W-:Y:S02]  /*0830*/  IMAD.U32 R29, RZ, RZ, UR8 ;  /* 0x00000008ff1d7e24 */ /* 0x000fe4000f8e00ff */
[----:B------:R-:W-:Y:S01]  /*0840*/  IMAD.U32 R28, RZ, RZ, UR8 ;  /* 0x00000008ff1c7e24 */ /* 0x000fe2000f8e00ff */
[----:B------:R-:W-:Y:S01]  /*0850*/  ISETP.GT.U32.AND P1, PT, R9, R0, PT ;  /* 0x000000000900720c */ /* 0x000fe20003f24070 */
[----:B------:R-:W-:Y:S02]  /*0860*/  IMAD.U32 R27, RZ, RZ, UR8 ;  /* 0x00000008ff1b7e24 */ /* 0x000fe4000f8e00ff */
[----:B------:R-:W-:Y:S02]  /*0870*/  IMAD.U32 R44, RZ, RZ, UR8 ;  /* 0x00000008ff2c7e24 */ /* 0x000fe4000f8e00ff */
[----:B------:R-:W-:-:S02]  /*0880*/  IMAD.U32 R46, RZ, RZ, UR8 ;  /* 0x00000008ff2e7e24 */ /* 0x000fc4000f8e00ff */
[----:B------:R-:W-:Y:S02]  /*0890*/  IMAD.U32 R48, RZ, RZ, UR8 ;  /* 0x00000008ff307e24 */ /* 0x000fe4000f8e00ff */
[----:B------:R-:W-:-:S04]  /*08a0*/  IMAD.U32 R50, RZ, RZ, UR8 ;  /* 0x00000008ff327e24 */ /* 0x000fc8000f8e00ff */
[----:B------:R-:W-:Y:S02]  /*08b0*/  @!P1 IMAD.IADD R0, R0, 0x1, -R9 ;  /* 0x0000000100009824 */ /* 0x000fe400078e0a09 */
[----:B------:R-:W-:Y:S01]  /*08c0*/  @!P1 VIADD R3, R3, 0x1 ;  /* 0x0000000103039836 */ /* 0x000fe20000000000 */
[----:B------:R-:W-:Y:S01]  /*08d0*/  BAR.SYNC.DEFER_BLOCKING 0x0 ;  /* 0x0000000000007b1d */ /* 0x000fe20000010000 */
[----:B------:R-:W-:Y:S02]  /*08e0*/  ISETP.NE.AND P1, PT, R4, RZ, PT ;  /* 0x000000ff0400720c */ /* 0x000fe40003f25270 */
[----:B------:R-:W-:Y:S02]  /*08f0*/  ISETP.GE.U32.AND P0, PT, R0, R9, PT ;  /* 0x000000090000720c */ /* 0x000fe40003f06070 */
[----:B------:R-:W-:-:S04]  /*0900*/  LOP3.LUT R0, R5, R4, RZ, 0x3c, !PT ;  /* 0x0000000405007212 */ /* 0x000fc800078e3cff */
[----:B------:R-:W-:Y:S01]  /*0910*/  ISETP.GE.AND P2, PT, R0, RZ, PT ;  /* 0x000000ff0000720c */ /* 0x000fe20003f46270 */
[----:B------:R-:W-:-:S06]  /*0920*/  VIADD R0, R6, 0x3f ;  /* 0x0000003f06007836 */ /* 0x000fcc0000000000 */
[----:B------:R-:W-:-:S04]  /*0930*/  @P0 VIADD R3, R3, 0x1 ;  /* 0x0000000103030836 */ /* 0x000fc80000000000 */
[----:B------:R-:W-:Y:S01]  /*0940*/  IMAD.MOV.U32 R2, RZ, RZ, R3 ;  /* 0x000000ffff027224 */ /* 0x000fe200078e0003 */
[----:B------:R-:W-:-:S03]  /*0950*/  SHF.R.S32.HI R3, RZ, 0x1f, R0 ;  /* 0x0000001fff037819 */ /* 0x000fc60000011400 */
[----:B------:R-:W-:Y:S01]  /*0960*/  @!P2 IMAD.MOV R2, RZ, RZ, -R2 ;  /* 0x000000ffff02a224 */ /* 0x000fe200078e0a02 */
[----:B------:R-:W-:Y:S02]  /*0970*/  @!P1 LOP3.LUT R2, RZ, R4, RZ, 0x33, !PT ;  /* 0x00000004ff029212 */ /* 0x000fe400078e33ff */
[----:B------:R-:W-:-:S03]  /*0980*/  LEA.HI R3, R3, R0, RZ, 0x6 ;  /* 0x0000000003037211 */ /* 0x000fc600078f30ff */
[----:B------:R-:W-:Y:S02]  /*0990*/  IMAD.SHL.U32 R8, R2, 0x4, RZ ;  /* 0x0000000402087824 */ /* 0x000fe400078e00ff */
[----:B------:R-:W-:-:S03]  /*09a0*/  IMAD.MOV R2, RZ, RZ, -R2 ;  /* 0x000000ffff027224 */ /* 0x000fc600078e0a02 */
[----:B------:R-:W-:Y:S01]  /*09b0*/  LEA.HI.SX32 R3, R3, -R8, 0x1a ;  /* 0x8000000803037211 */ /* 0x000fe200078fd2ff */
[----:B------:R-:W-:-:S03]  /*09c0*/  IMAD R10, R4, R2, R5 ;  /* 0x00000002040a7224 */ /* 0x000fc600078e0205 */
[----:B------:R-:W-:-:S04]  /*09d0*/  VIMNMX R13, PT, PT, R3, 0x4, PT ;  /* 0x00000004030d7848 */ /* 0x000fc80003fe0100 */
[-C--:B------:R-:W-:Y:S02]  /*09e0*/  IABS R9, R13.reuse ;  /* 0x0000000d00097213 */ /* 0x080fe40000000000 */
[----:B------:R-:W-:Y:S02]  /*09f0*/  IABS R4, R13 ;  /* 0x0000000d00047213 */ /* 0x000fe40000000000 */
[----:B------:R-:W0:Y:S08]  /*0a00*/  I2F.RP R0, R9 ;  /* 0x0000000900007306 */ /* 0x000e300000209400 */
[----:B0-----:R-:W0:Y:S02]  /*0a10*/  MUFU.RCP R0, R0 ;  /* 0x0000000000007308 */ /* 0x001e240000001000 */
[----:B0-----:R-:W-:-:S02]  /*0a20*/  VIADD R3, R0, 0xffffffe ;  /* 0x0ffffffe00037836 */ /* 0x001fc40000000000 */
[----:B------:R-:W-:-:S04]  /*0a30*/  IMAD.MOV R0, RZ, RZ, -R4 ;  /* 0x000000ffff007224 */ /* 0x000fc800078e0a04 */
[----:B------:R-:W0:Y:S08]  /*0a40*/  I2F.RP R4, R7 ;  /* 0x0000000700047306 */ /* 0x000e300000209400 */
[----:B------:R-:W3:Y:S08]  /*0a50*/  F2I.FTZ.U32.TRUNC.NTZ R3, R3 ;  /* 0x0000000300037305 */ /* 0x000ef0000021f000 */
[----:B0-----:R-:W0:Y:S01]  /*0a60*/  MUFU.RCP R4, R4 ;  /* 0x0000000400047308 */ /* 0x001e220000001000 */
[----:B---3--:R-:W-:-:S04]  /*0a70*/  IMAD.MOV R11, RZ, RZ, -R3 ;  /* 0x000000ffff0b7224 */ /* 0x008fc800078e0a03 */
[----:B------:R-:W-:Y:S01]  /*0a80*/  IMAD.MOV.U32 R2, RZ, RZ, R11 ;  /* 0x000000ffff027224 */ /* 0x000fe200078e000b */
[----:B------:R-:W-:-:S03]  /*0a90*/  IABS R11, R10 ;  /* 0x0000000a000b7213 */ /* 0x000fc60000000000 */
[----:B------:R-:W-:Y:S02]  /*0aa0*/  IMAD R5, R2, R9, RZ ;  /* 0x0000000902057224 */ /* 0x000fe400078e02ff */
[----:B------:R-:W-:Y:S02]  /*0ab0*/  IMAD.MOV.U32 R2, RZ, RZ, RZ ;  /* 0x000000ffff027224 */ /* 0x000fe400078e00ff */
[----:B0-----:R-:W-:Y:S02]  /*0ac0*/  VIADD R4, R4, 0xffffffe ;  /* 0x0ffffffe04047836 */ /* 0x001fe40000000000 */
[----:B------:R-:W-:-:S06]  /*0ad0*/  IMAD.HI.U32 R2, R3, R5, R2 ;  /* 0x0000000503027227 */ /* 0x000fcc00078e0002 */
[----:B------:R-:W-:-:S04]  /*0ae0*/  IMAD.HI.U32 R2, R2, R11, RZ ;  /* 0x0000000b02027227 */ /* 0x000fc800078e00ff */
[----:B------:R-:W-:Y:S01]  /*0af0*/  IMAD R0, R2, R0, R11 ;  /* 0x0000000002007224 */ /* 0x000fe200078e020b */
[----:B------:R-:W-:-:S04]  /*0b00*/  IABS R11, R6 ;  /* 0x00000006000b7213 */ /* 0x000fc80000000000 */
[----:B------:R-:W-:Y:S01]  /*0b10*/  ISETP.GT.U32.AND P1, PT, R9, R0, PT ;  /* 0x000000000900720c */ /* 0x000fe20003f24070 */
[----:B------:R-:W0:-:S12]  /*0b20*/  I2F.RP R3, R11 ;  /* 0x0000000b00037306 */ /* 0x000e180000209400 */
[----:B------:R-:W-:Y:S02]  /*0b30*/  @!P1 IMAD.IADD R0, R0, 0x1, -R9 ;  /* 0x0000000100009824 */ /* 0x000fe400078e0a09 */
[----:B------:R-:W-:Y:S01]  /*0b40*/  @!P1 VIADD R2, R2, 0x1 ;  /* 0x0000000102029836 */ /* 0x000fe20000000000 */
[----:B0-----:R-:W0:Y:S01]  /*0b50*/  MUFU.RCP R3, R3 ;  /* 0x0000000300037308 */ /* 0x001e220000001000 */
[----:B------:R-:W-:Y:S02]  /*0b60*/  ISETP.NE.AND P1, PT, R13, RZ, PT ;  /* 0x000000ff0d00720c */ /* 0x000fe40003f25270 */
[----:B------:R-:W-:Y:S02]  /*0b70*/  ISETP.GE.U32.AND P0, PT, R0, R9, PT ;  /* 0x000000090000720c */ /* 0x000fe40003f06070 */
[----:B------:R-:W-:-:S03]  /*0b80*/  LOP3.LUT R0, R10, R13, RZ, 0x3c, !PT ;  /* 0x0000000d0a007212 */ /* 0x000fc600078e3cff */
[----:B------:R-:W3:Y:S01]  /*0b90*/  F2I.FTZ.U32.TRUNC.NTZ R9, R4 ;  /* 0x0000000400097305 */ /* 0x000ee2000021f000 */
[----:B------:R-:W-:-:S07]  /*0ba0*/  ISETP.GE.AND P2, PT, R0, RZ, PT ;  /* 0x000000ff0000720c */ /* 0x000fce0003f46270 */
[----:B------:R-:W-:-:S04]  /*0bb0*/  @P0 VIADD R2, R2, 0x1 ;  /* 0x0000000102020836 */ /* 0x000fc80000000000 */
[----:B------:R-:W-:Y:S02]  /*0bc0*/  IMAD.MOV.U32 R12, RZ, RZ, R2 ;  /* 0x000000ffff0c7224 */ /* 0x000fe400078e0002 */
[----:B0-----:R-:W-:Y:S02]  /*0bd0*/  VIADD R2, R3, 0xffffffe ;  /* 0x0ffffffe03027836 */ /* 0x001fe40000000000 */
[----:B------:R-:W-:Y:S01]  /*0be0*/  @!P2 IMAD.MOV R12, RZ, RZ, -R12 ;  /* 0x000000ffff0ca224 */ /* 0x000fe200078e0a0c */
[----:B------:R-:W-:Y:S01]  /*0bf0*/  @!P1 LOP3.LUT R12, RZ, R13, RZ, 0x33, !PT ;  /* 0x0000000dff0c9212 */ /* 0x000fe200078e33ff */
[----:B------:R0:W1:Y:S01]  /*0c00*/  F2I.FTZ.U32.TRUNC.NTZ R3, R2 ;  /* 0x0000000200037305 */ /* 0x000062000021f000 */
[----:B---3--:R-:W-:-:S03]  /*0c10*/  IMAD.MOV R4, RZ, RZ, -R9 ;  /* 0x000000ffff047224 */ /* 0x008fc600078e0a09 */
[----:B------:R-:W-:-:S04]  /*0c20*/  IMAD.MOV R0, RZ, RZ, -R12 ;  /* 0x000000ffff007224 */ /* 0x000fc800078e0a0c */
[----:B------:R-:W-:Y:S02]  /*0c30*/  IMAD R0, R13, R0, R10 ;  /* 0x000000000d007224 */ /* 0x000fe400078e020a */
[----:B0-----:R-:W-:Y:S01]  /*0c40*/  IMAD.MOV.U32 R2, RZ, RZ, RZ ;  /* 0x000000ffff027224 */ /* 0x001fe200078e00ff */
[----:B------:R-:W0:Y:S01]  /*0c50*/  LDS R13, [UR5] ;  /* 0x00000005ff0d7984 */ /* 0x000e220008000800 */
[----:B------:R-:W-:Y:S02]  /*0c60*/  IMAD.IADD R0, R8, 0x1, R0 ;  /* 0x0000000108007824 */ /* 0x000fe400078e0200 */
[----:B-1----:R-:W-:Y:S02]  /*0c70*/  IMAD.MOV R8, RZ, RZ, -R3 ;  /* 0x000000ffff087224 */ /* 0x002fe400078e0a03 */
[----:B------:R-:W-:Y:S02]  /*0c80*/  IMAD R17, R0, 0x40, R14 ;  /* 0x0000004000117824 */ /* 0x000fe400078e020e */
[----:B------:R-:W-:-:S02]  /*0c90*/  IMAD R5, R8, R11, RZ ;  /* 0x0000000b08057224 */ /* 0x000fc400078e02ff */
[----:B------:R-:W-:Y:S01]  /*0ca0*/  IMAD.MOV.U32 R8, RZ, RZ, RZ ;  /* 0x000000ffff087224 */ /* 0x000fe200078e00ff */
[----:B------:R-:W-:Y:S01]  /*0cb0*/  IABS R0, R17 ;  /* 0x0000001100007213 */ /* 0x000fe20000000000 */
[----:B------:R-:W-:Y:S01]  /*0cc0*/  IMAD.HI.U32 R2, R3, R5, R2 ;  /* 0x0000000503027227 */ /* 0x000fe200078e0002 */
[----:B------:R1:W-:Y:S03]  /*0cd0*/  STL [R1+0x17c0], R17 ;  /* 0x0017c01101007387 */ /* 0x0003e60000100800 */
[----:B------:R-:W-:Y:S02]  /*0ce0*/  IMAD.SHL.U32 R3, R12, 0x200, RZ ;  /* 0x000002000c037824 */ /* 0x000fe400078e00ff */
[----:B------:R-:W-:-:S04]  /*0cf0*/  IMAD.HI.U32 R2, R2, R0, RZ ;  /* 0x0000000002027227 */ /* 0x000fc800078e00ff */
[----:B------:R-:W-:Y:S02]  /*0d00*/  IMAD.MOV R2, RZ, RZ, -R2 ;  /* 0x000000ffff027224 */ /* 0x000fe400078e0a02 */
[----:B------:R-:W-:Y:S02]  /*0d10*/  VIADD R14, R3, 0x1 ;  /* 0x00000001030e7836 */ /* 0x000fe40000000000 */
[----:B------:R-:W-:Y:S02]  /*0d20*/  IMAD R0, R11, R2, R0 ;  /* 0x000000020b007224 */ /* 0x000fe400078e0200 */
[----:B------:R-:W-:Y:S01]  /*0d30*/  IMAD R5, R4, R7, RZ ;  /* 0x0000000704057224 */ /* 0x000fe200078e02ff */
[----:B------:R-:W-:Y:S01]  /*0d40*/  IABS R2, R14 ;  /* 0x0000000e00027213 */ /* 0x000fe20000000000 */
[----:B------:R-:W-:Y:S01]  /*0d50*/  VIADD R15, R3, 0x2 ;  /* 0x00000002030f7836 */ /* 0x000fe20000000000 */
[----:B------:R-:W-:Y:S01]  /*0d60*/  ISETP.GT.U32.AND P0, PT, R11, R0, PT ;  /* 0x000000000b00720c */ /* 0x000fe20003f04070 */
[----:B------:R-:W-:Y:S01]  /*0d70*/  IMAD.HI.U32 R8, R9, R5, R8 ;  /* 0x0000000509087227 */ /* 0x000fe200078e0008 */
[----:B------:R-:W-:-:S02]  /*0d80*/  ISETP.GE.AND P1, PT, R14, RZ, PT ;  /* 0x000000ff0e00720c */ /* 0x000fc40003f26270 */
[----:B------:R-:W-:Y:S01]  /*0d90*/  IABS R10, R15 ;  /* 0x0000000f000a7213 */ /* 0x000fe20000000000 */
[----:B------:R-:W-:Y:S01]  /*0da0*/  IMAD.MOV.U32 R5, RZ, RZ, R2 ;  /* 0x000000ffff057224 */ /* 0x000fe200078e0002 */
[----:B------:R-:W-:Y:S01]  /*0db0*/  ISETP.GE.AND P6, PT, R15, RZ, PT ;  /* 0x000000ff0f00720c */ /* 0x000fe20003fc6270 */
[----:B------:R-:W-:Y:S02]  /*0dc0*/  IMAD.SHL.U32 R4, R18, 0x200000, RZ ;  /* 0x0020000012047824 */ /* 0x000fe400078e00ff */
[----:B------:R-:W-:Y:S01]  /*0dd0*/  IMAD.HI.U32 R2, R8, R5, RZ ;  /* 0x0000000508027227 */ /* 0x000fe200078e00ff */
[----:B0-----:R-:W-:Y:S02]  /*0de0*/  R2UR UR4, R13 ;  /* 0x000000000d0472ca */ /* 0x001fe400000e0000 */
[----:B------:R-:W-:Y:S01]  /*0df0*/  LOP3.LUT R9, R4, 0x600000, RZ, 0xc0, !PT ;  /* 0x0060000004097812 */ /* 0x000fe200078ec0ff */
[----:B------:R-:W-:Y:S02]  /*0e00*/  IMAD.MOV R2, RZ, RZ, -R2 ;  /* 0x000000ffff027224 */ /* 0x000fe400078e0a02 */
[----:B------:R-:W-:Y:S01]  /*0e10*/  @!P0 IMAD.IADD R0, R0, 0x1, -R11 ;  /* 0x0000000100008824 */ /* 0x000fe200078e0a0b */
[----:B------:R-:W-:Y:S01]  /*0e20*/  ISETP.GE.AND P0, PT, R17, RZ, PT ;  /* 0x000000ff1100720c */ /* 0x000fe20003f06270 */
[----:B------:R-:W-:Y:S01]  /*0e30*/  IMAD R2, R7, R2, R5 ;  /* 0x0000000207027224 */ /* 0x000fe200078e0205 */
[----:B------:R-:W-:Y:S01]  /*0e40*/  R2UR UR11, R9 ;  /* 0x00000000090b72ca */ /* 0x000fe200000e0000 */
[----:B------:R-:W-:Y:S01]  /*0e50*/  IMAD.HI.U32 R4, R8, R10, RZ ;  /* 0x0000000a08047227 */ /* 0x000fe200078e00ff */
[----:B------:R-:W-:-:S02]  /*0e60*/  ISETP.GT.U32.AND P2, PT, R11, R0, PT ;  /* 0x000000000b00720c */ /* 0x000fc40003f44070 */
[----:B------:R-:W-:Y:S01]  /*0e70*/  ISETP.GT.U32.AND P3, PT, R7, R2, PT ;  /* 0x000000020700720c */ /* 0x000fe20003f64070 */
[C---:B------:R-:W-:Y:S02]  /*0e80*/  VIADD R16, R3.reuse, 0x3 ;  /* 0x0000000303107836 */ /* 0x040fe40000000000 */
[----:B------:R-:W-:Y:S02]  /*0e90*/  IMAD.MOV R4, RZ, RZ, -R4 ;  /* 0x000000ffff047224 */ /* 0x000fe400078e0a04 */
[----:B------:R-:W-:Y:S01]  /*0ea0*/  VIADD R15, R3, 0x9 ;  /* 0x00000009030f7836 */ /* 0x000fe20000000000 */
[----:B------:R-:W-:Y:S01]  /*0eb0*/  IABS R12, R16 ;  /* 0x00000010000c7213 */ /* 0x000fe20000000000 */
[----:B------:R-:W-:Y:S02]  /*0ec0*/  IMAD R4, R7, R4, R10 ;  /* 0x0000000407047224 */ /* 0x000fe400078e020a */
[----:B-1----:R-:W-:Y:S02]  /*0ed0*/  VIADD R17, R3, 0xa ;  /* 0x0000000a03117836 */ /* 0x002fe40000000000 */
[----:B------:R-:W-:Y:S01]  /*0ee0*/  @!P2 IMAD.IADD R0, R0, 0x1, -R11 ;  /* 0x000000010000a824 */ /* 0x000fe200078e0a0b */
[----:B------:R-:W-:Y:S01]  /*0ef0*/  ISETP.GT.U32.AND P2, PT, R7, R4, PT ;  /* 0x000000040700720c */ /* 0x000fe20003f44070 */
[----:B------:R-:W-:-:S02]  /*0f00*/  @!P3 IMAD.IADD R2, R2, 0x1, -R7 ;  /* 0x000000010202b824 */ /* 0x000fc400078e0a07 */
[----:B------:R-:W-:-:S03]  /*0f10*/  IMAD.HI.U32 R5, R8, R12, RZ ;  /* 0x0000000c08057227 */ /* 0x000fc600078e00ff */
[C---:B------:R-:W-:Y:S01]  /*0f20*/  ISETP.GT.U32.AND P5, PT, R7.reuse, R2, PT ;  /* 0x000000020700720c */ /* 0x040fe20003fa4070 */
[----:B------:R-:W-:Y:S02]  /*0f30*/  IMAD.MOV R5, RZ, RZ, -R5 ;  /* 0x000000ffff057224 */ /* 0x000fe400078e0a05 */
[----:B------:R-:W-:Y:S01]  /*0f40*/  @!P0 IMAD.MOV R0, RZ, RZ, -R0 ;  /* 0x000000ffff008224 */ /* 0x000fe200078e0a00 */
[----:B------:R-:W-:Y:S01]  /*0f50*/  @!P4 LOP3.LUT R0, RZ, R6, RZ, 0x33, !PT ;  /* 0x00000006ff00c212 */ /* 0x000fe200078e33ff */
[----:B------:R-:W-:Y:S01]  /*0f60*/  IMAD R10, R7, R5, R12 ;  /* 0x00000005070a7224 */ /* 0x000fe200078e020c */
[----:B------:R-:W-:Y:S01]  /*0f70*/  ISETP.GE.AND P0, PT, R16, RZ, PT ;  /* 0x000000ff1000720c */ /* 0x000fe20003f06270 */
[----:B------:R-:W-:Y:S02]  /*0f80*/  VIADD R5, R3, 0x4 ;  /* 0x0000000403057836 */ /* 0x000fe40000000000 */
[--C-:B------:R-:W-:Y:S01]  /*0f90*/  @!P2 IMAD.IADD R4, R4, 0x1, -R7.reuse ;  /* 0x000000010404a824 */ /* 0x100fe200078e0a07 */
[----:B------:R-:W-:Y:S01]  /*0fa0*/  ISETP.GT.U32.AND P3, PT, R7, R10, PT ;  /* 0x0000000a0700720c */ /* 0x000fe20003f64070 */
[----:B------:R-:W-:Y:S01]  /*0fb0*/  VIADD R12, R3, 0x5 ;  /* 0x00000005030c7836 */ /* 0x000fe20000000000 */
[----:B------:R-:W-:Y:S01]  /*0fc0*/  IABS R9, R5 ;  /* 0x0000000500097213 */ /* 0x000fe20000000000 */
[----:B------:R-:W-:Y:S01]  /*0fd0*/  @!P5 IMAD.IADD R2, R2, 0x1, -R7 ;  /* 0x000000010202d824 */ /* 0x000fe200078e0a07 */
[----:B------:R-:W-:Y:S01]  /*0fe0*/  ISETP.GE.AND P4, PT, R5, RZ, PT ;  /* 0x000000ff0500720c */ /* 0x000fe20003f86270 */
[----:B------:R-:W-:Y:S01]  /*0ff0*/  VIADD R19, R3, 0xc ;  /* 0x0000000c03137836 */ /* 0x000fe20000000000 */
[----:B------:R-:W-:Y:S01]  /*1000*/  ISETP.GT.U32.AND P5, PT, R7, R4, PT ;  /* 0x000000040700720c */ /* 0x000fe20003fa4070 */
[----:B------:R-:W-:Y:S01]  /*1010*/  IMAD.HI.U32 R5, R8, R9, RZ ;  /* 0x0000000908057227 */ /* 0x000fe200078e00ff */
[----:B------:R-:W-:-:S02]  /*1020*/  IABS R11, R12 ;  /* 0x0000000c000b7213 */ /* 0x000fc40000000000 */
[----:B------:R-:W-:Y:S01]  /*1030*/  ISETP.GE.AND P2, PT, R12, RZ, PT ;  /* 0x000000ff0c00720c */ /* 0x000fe20003f46270 */
[----:B------:R-:W-:Y:S02]  /*1040*/  IMAD.MOV.U32 R13, RZ, RZ, R2 ;  /* 0x000000ffff0d7224 */ /* 0x000fe400078e0002 */
[----:B------:R-:W-:Y:S02]  /*1050*/  IMAD.MOV R2, RZ, RZ, -R5 ;  /* 0x000000ffff027224 */ /* 0x000fe400078e0a05 */
[----:B------:R-:W-:Y:S02]  /*1060*/  @!P3 IMAD.IADD R10, R10, 0x1, -R7 ;  /* 0x000000010a0ab824 */ /* 0x000fe400078e0a07 */
[C---:B------:R-:W-:Y:S02]  /*1070*/  IMAD R2, R7.reuse, R2, R9 ;  /* 0x0000000207027224 */ /* 0x040fe400078e0209 */
[----:B------:R-:W-:Y:S01]  /*1080*/  IMAD.HI.U32 R6, R8, R11, RZ ;  /* 0x0000000b08067227 */ /* 0x000fe200078e00ff */
[----:B------:R-:W-:-:S03]  /*1090*/  ISETP.GT.U32.AND P3, PT, R7, R10, PT ;  /* 0x0000000a0700720c */ /* 0x000fc60003f64070 */
[----:B------:R-:W-:Y:S01]  /*10a0*/  @!P5 IMAD.IADD R4, R4, 0x1, -R7 ;  /* 0x000000010404d824 */ /* 0x000fe200078e0a07 */
[----:B------:R-:W-:Y:S01]  /*10b0*/  ISETP.GT.U32.AND P5, PT, R7, R2, PT ;  /* 0x000000020700720c */ /* 0x000fe20003fa4070 */
[----:B------:R-:W-:Y:S02]  /*10c0*/  IMAD.MOV R6, RZ, RZ, -R6 ;  /* 0x000000ffff067224 */ /* 0x000fe400078e0a06 */
[----:B------:R-:W-:Y:S02]  /*10d0*/  VIADD R12, R3, 0x6 ;  /* 0x00000006030c7836 */ /* 0x000fe40000000000 */
[----:B------:R-:W-:Y:S02]  /*10e0*/  IMAD R6, R7, R6, R11 ;  /* 0x0000000607067224 */ /* 0x000fe400078e020b */
[----:B------:R-:W-:Y:S02]  /*10f0*/  IMAD.MOV.U32 R14, RZ, RZ, R4 ;  /* 0x000000ffff0e7224 */ /* 0x000fe400078e0004 */
[----:B------:R-:W-:Y:S01]  /*1100*/  @!P1 IMAD.MOV R13, RZ, RZ, -R13 ;  /* 0x000000ffff0d9224 */ /* 0x000fe200078e0a0d */
[----:B------:R-:W-:Y:S01]  /*1110*/  ISETP.GE.AND P1, PT, R12, RZ, PT ;  /* 0x000000ff0c00720c */ /* 0x000fe20003f26270 */
[----:B------:R-:W-:Y:S01]  /*1120*/  @!P6 IMAD.MOV R14, RZ, RZ, -R14 ;  /* 0x000000ffff0ee224 */ /* 0x000fe200078e0a0e */
[----:B------:R-:W-:Y:S01]  /*1130*/  IABS R12, R12 ;  /* 0x0000000c000c7213 */ /* 0x000fe20000000000 */
[----:B------:R-:W-:Y:S01]  /*1140*/  VIADD R5, R3, 0x7 ;  /* 0x0000000703057836 */ /* 0x000fe20000000000 */
[----:B------:R-:W-:Y:S01]  /*1150*/  ISETP.GT.U32.AND P6, PT, R7, R6, PT ;  /* 0x000000060700720c */ /* 0x000fe20003fc4070 */
[--C-:B------:R-:W-:Y:S01]  /*1160*/  @!P5 IMAD.IADD R2, R2, 0x1, -R7.reuse ;  /* 0x000000010202d824 */ /* 0x100fe200078e0a07 */
[----:B------:R0:W-:Y:S01]  /*1170*/  STL [R1+0x80], R13 ;  /* 0x0000800d01007387 */ /* 0x0001e20000100800 */
[----:B------:R-:W-:Y:S01]  /*1180*/  @!P3 IMAD.IADD R10, R10, 0x1, -R7 ;  /* 0x000000010a0ab824 */ /* 0x000fe200078e0a07 */
[----:B------:R-:W-:Y:S01]  /*1190*/  ISETP.GE.AND P3, PT, R5, RZ, PT ;  /* 0x000000ff0500720c */ /* 0x000fe20003f66270 */
[----:B------:R-:W-:Y:S01]  /*11a0*/  IMAD.MOV.U32 R9, RZ, RZ, R12 ;  /* 0x000000ffff097224 */ /* 0x000fe200078e000c */
[----:B------:R-:W-:Y:S01]  /*11b0*/  IABS R11, R5 ;  /* 0x00000005000b7213 */ /* 0x000fe20000000000 */
[----:B------:R-:W-:Y:S01]  /*11c0*/  VIADD R12, R3, 0x8 ;  /* 0x00000008030c7836 */ /* 0x000fe20000000000 */
[----:B------:R-:W-:Y:S01]  /*11d0*/  ISETP.GT.U32.AND P5, PT, R7, R2, PT ;  /* 0x000000020700720c */ /* 0x000fe20003fa4070 */
[----:B------:R-:W-:Y:S01]  /*11e0*/  IMAD.HI.U32 R5, R8, R9, RZ ;  /* 0x0000000908057227 */ /* 0x000fe200078e00ff */
[----:B------:R-:W-:Y:S03]  /*11f0*/  STL [R1+0x7c], R14 ;  /* 0x00007c0e01007387 */ /* 0x000fe60000100800 */
[----:B0-----:R-:W-:-:S02]  /*1200*/  IMAD.MOV.U32 R13, RZ, RZ, R10 ;  /* 0x000000ffff0d7224 */ /* 0x001fc400078e000a */
[----:B------:R-:W-:Y:S02]  /*1210*/  IMAD.MOV R4, RZ, RZ, -R5 ;  /* 0x000000ffff047224 */ /* 0x000fe400078e0a05 */
[----:B------:R-:W-:Y:S01]  /*1220*/  @!P0 IMAD.MOV R13, RZ, RZ, -R13 ;  /* 0x000000ffff0d8224 */ /* 0x000fe200078e0a0d */
[----:B------:R-:W-:Y:S01]  /*1230*/  ISETP.GE.AND P0, PT, R12, RZ, PT ;  /* 0x000000ff0c00720c */ /* 0x000fe20003f06270 */
[----:B------:R-:W-:Y:S01]  /*1240*/  @!P6 IMAD.IADD R6, R6, 0x1, -R7 ;  /* 0x000000010606e824 */ /* 0x000fe200078e0a07 */
[----:B------:R-:W-:Y:S01]  /*1250*/  IABS R12, R12 ;  /* 0x0000000c000c7213 */ /* 0x000fe20000000000 */
[----:B------:R-:W-:Y:S01]  /*1260*/  IMAD.HI.U32 R5, R8, R11, RZ ;  /* 0x0000000b08057227 */ /* 0x000fe200078e00ff */
[----:B------:R0:W-:Y:S02]  /*1270*/  STL [R1+0x234], R13 ;  /* 0x0002340d01007387 */ /* 0x0001e40000100800 */
[C---:B------:R-:W-:Y:S01]  /*1280*/  ISETP.GT.U32.AND P6, PT, R7.reuse, R6, PT ;  /* 0x000000060700720c */ /* 0x040fe20003fc4070 */
[----:B------:R-:W-:-:S02]  /*1290*/  IMAD R4, R7, R4, R9 ;  /* 0x0000000407047224 */ /* 0x000fc400078e0209 */
[----:B------:R-:W-:Y:S02]  /*12a0*/  IMAD.MOV R10, RZ, RZ, -R5 ;  /* 0x000000ffff0a7224 */ /* 0x000fe400078e0a05 */
[----:B------:R-:W-:Y:S01]  /*12b0*/  IMAD.HI.U32 R5, R8, R12, RZ ;  /* 0x0000000c08057227 */ /* 0x000fe200078e00ff */
[----:B0-----:R-:W-:-:S03]  /*12c0*/  IABS R13, R15 ;  /* 0x0000000f000d7213 */ /* 0x001fc60000000000 */
[----:B------:R-:W-:Y:S01]  /*12d0*/  @!P5 IMAD.IADD R2, R2, 0x1, -R7 ;  /* 0x000000010202d824 */ /* 0x000fe200078e0a07 */
[----:B------:R-:W-:Y:S01]  /*12e0*/  ISETP.GT.U32.AND P5, PT, R7, R4, PT ;  /* 0x000000040700720c */ /* 0x000fe20003fa4070 */
[----:B------:R-:W-:Y:S02]  /*12f0*/  IMAD.MOV R5, RZ, RZ, -R5 ;  /* 0x000000ffff057224 */ /* 0x000fe400078e0a05 */
[----:B------:R-:W-:-:S04]  /*1300*/  IMAD.HI.U32 R9, R8, R13, RZ ;  /* 0x0000000d08097227 */ /* 0x000fc800078e00ff */
[----:B------:R-:W-:Y:S02]  /*1310*/  IMAD.MOV.U32 R16, RZ, RZ, R2 ;  /* 0x000000ffff107224 */ /* 0x000fe400078e0002 */
[----:B------:R-:W-:Y:S02]  /*1320*/  IMAD.MOV R14, RZ, RZ, -R9 ;  /* 0x000000ffff0e7224 */ /* 0x000fe400078e0a09 */
[C---:B------:R-:W-:Y:S02]  /*1330*/  IMAD R2, R7.reuse, R5, R12 ;  /* 0x0000000507027224 */ /* 0x040fe400078e020c */
[C---:B------:R-:W-:Y:S02]  /*1340*/  IMAD R12, R7.reuse, R14, R13 ;  /* 0x0000000e070c7224 */ /* 0x040fe400078e020d */
[----:B------:R-:W-:Y:S01]  /*1350*/  @!P6 IMAD.IADD R6, R6, 0x1, -R7 ;  /* 0x000000010606e824 */ /* 0x000fe200078e0a07 */
[C---:B------:R-:W-:Y:S01]  /*1360*/  ISETP.GT.U32.AND P6, PT, R7.reuse, R2, PT ;  /* 0x000000020700720c */ /* 0x040fe20003fc4070 */
[C---:B------:R-:W-:Y:S01]  /*1370*/  IMAD R10, R7.reuse, R10, R11 ;  /* 0x0000000a070a7224 */ /* 0x040fe200078e020b */
[----:B------:R-:W-:Y:S01]  /*1380*/  IABS R11, R17 ;  /* 0x00000011000b7213 */ /* 0x000fe20000000000 */
[----:B------:R-:W-:Y:S01]  /*1390*/  @!P5 IMAD.IADD R4, R4, 0x1, -R7 ;  /* 0x000000010404d824 */ /* 0x000fe200078e0a07 */
[C---:B------:R-:W-:Y:S01]  /*13a0*/  ISETP.GT.U32.AND P5, PT, R7.reuse, R12, PT ;  /* 0x0000000c0700720c */ /* 0x040fe20003fa4070 */
[----:B------:R-:W-:Y:S01]  /*13b0*/  @!P4 IMAD.MOV R16, RZ, RZ, -R16 ;  /* 0x000000ffff10c224 */ /* 0x000fe200078e0a10 */
[----:B------:R-:W-:Y:S01]  /*13c0*/  ISETP.GT.U32.AND P4, PT, R7, R10, PT ;  /* 0x0000000a0700720c */ /* 0x000fe20003f84070 */
[----:B------:R-:W-:-:S02]  /*13d0*/  VIADD R13, R3, 0xb ;  /* 0x0000000b030d7836 */ /* 0x000fc40000000000 */
[----:B------:R-:W-:Y:S01]  /*13e0*/  IMAD.HI.U32 R5, R8, R11, RZ ;  /* 0x0000000b08057227 */ /* 0x000fe200078e00ff */
[----:B------:R0:W-:Y:S02]  /*13f0*/  STL [R1+0x238], R16 ;  /* 0x0002381001007387 */ /* 0x0001e40000100800 */
[----:B------:R-:W-:Y:S01]  /*1400*/  IABS R9, R13 ;  /* 0x0000000d00097213 */ /* 0x000fe20000000000 */
[----:B------:R-:W-:Y:S02]  /*1410*/  @!P6 IMAD.IADD R2, R2, 0x1, -R7 ;  /* 0x000000010202e824 */ /* 0x000fe400078e0a07 */
[----:B------:R-:W-:Y:S02]  /*1420*/  IMAD.MOV R14, RZ, RZ, -R5 ;  /* 0x000000ffff0e7224 */ /* 0x000fe400078e0a05 */
[----:B------:R-:W-:Y:S01]  /*1430*/  @!P5 IMAD.IADD R12, R12, 0x1, -R7 ;  /* 0x000000010c0cd824 */ /* 0x000fe200078e0a07 */
[----:B------:R-:W-:Y:S01]  /*1440*/  ISETP.GT.U32.AND P5, PT, R7, R2, PT ;  /* 0x000000020700720c */ /* 0x000fe20003fa4070 */
[----:B------:R-:W-:Y:S01]  /*1450*/  IMAD.HI.U32 R5, R8, R9, RZ ;  /* 0x0000000908057227 */ /* 0x000fe200078e00ff */
[----:B0-----:R-:W-:-:S03]  /*1460*/  IABS R16, R19 ;  /* 0x0000001300107213 */ /* 0x001fc60000000000 */
[----:B------:R-:W-:Y:S01]  /*1470*/  @!P4 IMAD.IADD R10, R10, 0x1, -R7 ;  /* 0x000000010a0ac824 */ /* 0x000fe200078e0a07 */
[C---:B------:R-:W-:Y:S01]  /*1480*/  ISETP.GT.U32.AND P4, PT, R7.reuse, R4, PT ;  /* 0x000000040700720c */ /* 0x040fe20003f84070 */
[----:B------:R-:W-:Y:S02]  /*1490*/  IMAD.MOV.U32 R21, RZ, RZ, R6 ;  /* 0x000000ffff157224 */ /* 0x000fe400078e0006 */
[----:B------:R-:W-:Y:S01]  /*14a0*/  IMAD.MOV R6, RZ, RZ, -R5 ;  /* 0x000000ffff067224 */ /* 0x000fe200078e0a05 */
[C---:B------:R-:W-:Y:S01]  /*14b0*/  ISETP.GT.U32.AND P6, PT, R7.reuse, R10, PT ;  /* 0x0000000a0700720c */ /* 0x040fe20003fc4070 */
[C---:B------:R-:W-:Y:S02]  /*14c0*/  IMAD R14, R7.reuse, R14, R11 ;  /* 0x0000000e070e7224 */ /* 0x040fe400078e020b */
[----:B------:R-:W-:Y:S02]  /*14d0*/  IMAD R6, R7, R6, R9 ;  /* 0x0000000607067224 */ /* 0x000fe400078e0209 */
[----:B------:R-:W-:-:S02]  /*14e0*/  @!P5 IMAD.IADD R2, R2, 0x1, -R7 ;  /* 0x000000010202d824 */ /* 0x000fc400078e0a07 */
[----:B------:R-:W-:Y:S01]  /*14f0*/  @!P2 IMAD.MOV R21, RZ, RZ, -R21 ;  /* 0x000000ffff15a224 */ /* 0x000fe200078e0a15 */
[C---:B------:R-:W-:Y:S01]  /*1500*/  ISETP.GT.U32.AND P5, PT, R7.reuse, R6, PT ;  /* 0x000000060700720c */ /* 0x040fe20003fa4070 */
[--C-:B------:R-:W-:Y:S01]  /*1510*/  @!P4 IMAD.IADD R4, R4, 0x1, -R7.reuse ;  /* 0x000000010404c824 */ /* 0x100fe200078e0a07 */
[----:B------:R-:W-:Y:S01]  /*1520*/  ISETP.GT.U32.AND P4, PT, R7, R14, PT ;  /* 0x0000000e0700720c */ /* 0x000fe20003f84070 */
[----:B------:R-:W-:Y:S01]  /*1530*/  VIADD R20, R3, 0xd ;  /* 0x0000000d03147836 */ /* 0x000fe20000000000 */
[----:B------:R-:W-:Y:S01]  /*1540*/  ISETP.GT.U32.AND P2, PT, R7, R12, PT ;  /* 0x0000000c0700720c */ /* 0x000fe20003f44070 */
[--C-:B------:R-:W-:Y:S01]  /*1550*/  @!P6 IMAD.IADD R10, R10, 0x1, -R7.reuse ;  /* 0x000000010a0ae824 */ /* 0x100fe200078e0a07 */
[----:B------:R-:W-:Y:S01]  /*1560*/  ISETP.GE.AND P6, PT, R15, RZ, PT ;  /* 0x000000ff0f00720c */ /* 0x000fe20003fc6270 */
[----:B------:R-:W-:Y:S01]  /*1570*/  VIADD R15, R3, 0xe ;  /* 0x0000000e030f7836 */ /* 0x000fe20000000000 */
[----:B------:R0:W-:Y:S01]  /*1580*/  STL [R1+0x240], R21 ;  /* 0x0002401501007387 */ /* 0x0001e20000100800 */
[----:B------:R-:W-:Y:S01]  /*1590*/  IMAD.MOV.U32 R22, RZ, RZ, R4 ;  /* 0x000000ffff167224 */ /* 0x000fe200078e0004 */
[----:B------:R-:W-:Y:S01]  /*15a0*/  IABS R18, R20 ;  /* 0x0000001400127213 */ /* 0x000fe20000000000 */
[----:B------:R-:W-:Y:S01]  /*15b0*/  @!P0 IMAD.MOV R2, RZ, RZ, -R2 ;  /* 0x000000ffff028224 */ /* 0x000fe200078e0a02 */
[----:B------:R-:W-:Y:S01]  /*15c0*/  IABS R11, R15 ;  /* 0x0000000f000b7213 */ /* 0x000fe20000000000 */
[--C-:B------:R-:W-:Y:S01]  /*15d0*/  @!P5 IMAD.IADD R6, R6, 0x1, -R7.reuse ;  /* 0x000000010606d824 */ /* 0x100fe200078e0a07 */
[----:B------:R-:W-:Y:S01]  /*15e0*/  ISETP.GE.AND P0, PT, R19, RZ, PT ;  /* 0x000000ff1300720c */ /* 0x000fe20003f06270 */
[----:B------:R-:W-:Y:S01]  /*15f0*/  @!P4 IMAD.IADD R14, R14, 0x1, -R7 ;  /* 0x000000010e0ec824 */ /* 0x000fe200078e0a07 */
[----:B------:R-:W-:Y:S01]  /*1600*/  ISETP.GE.AND P4, PT, R13, RZ, PT ;  /* 0x000000ff0d00720c */ /* 0x000fe20003f86270 */
[----:B------:R-:W-:Y:S01]  /*1610*/  IMAD.HI.U32 R4, R8, R11, RZ ;  /* 0x0000000b08047227 */ /* 0x000fe200078e00ff */
[----:B------:R-:W-:-:S03]  /*1620*/  ISETP.GT.U32.AND P5, PT, R7, R6, PT ;  /* 0x000000060700720c */ /* 0x000fc60003fa4070 */
[----:B0-----:R-:W-:Y:S02]  /*1630*/  IMAD.MOV.U32 R21, RZ, RZ, R10 ;  /* 0x000000ffff157224 */ /* 0x001fe400078e000a */
[----:B------:R-:W-:Y:S01]  /*1640*/  @!P1 IMAD.MOV R22, RZ, RZ, -R22 ;  /* 0x000000ffff169224 */ /* 0x000fe200078e0a16 */
[----:B------:R-:W-:Y:S01]  /*1650*/  ISETP.GT.U32.AND P1, PT, R7, R14, PT ;  /* 0x0000000e0700720c */ /* 0x000fe20003f24070 */
[----:B------:R-:W-:Y:S02]  /*1660*/  @!P3 IMAD.MOV R21, RZ, RZ, -R21 ;  /* 0x000000ffff15b224 */ /* 0x000fe400078e0a15 */
[----:B------:R-:W-:Y:S01]  /*1670*/  IMAD.HI.U32 R5, R8, R16, RZ ;  /* 0x0000001008057227 */ /* 0x000fe200078e00ff */
[----:B------:R-:W-:Y:S03]  /*1680*/  STL [R1+0x244], R22 ;  /* 0x0002441601007387 */ /* 0x000fe60000100800 */
[----:B------:R-:W-:Y:S01]  /*1690*/  IMAD.MOV R4, RZ, RZ, -R4 ;  /* 0x000000ffff047224 */ /* 0x000fe200078e0a04 */
[----:B------:R-:W-:Y:S01]  /*16a0*/  STL [R1+0x24c], R21 ;  /* 0x00024c1501007387 */ /* 0x000fe20000100800 */
[----:B------:R-:W-:-:S02]  /*16b0*/  IMAD.MOV R5, RZ, RZ, -R5 ;  /* 0x000000ffff057224 */ /* 0x000fc400078e0a05 */
[----:B------:R-:W-:Y:S01]  /*16c0*/  IMAD.HI.U32 R9, R8, R18, RZ ;  /* 0x0000001208097227 */ /* 0x000fe200078e00ff */
[----:B------:R0:W-:Y:S03]  /*16d0*/  STL [R1+0x78], R2 ;  /* 0x0000780201007387 */ /* 0x0001e60000100800 */
[----:B------:R-:W-:Y:S01]  /*16e0*/  @!P2 IMAD.IADD R12, R12, 0x1, -R7 ;  /* 0x000000010c0ca824 */ /* 0x000fe200078e0a07 */
[----:B------:R-:W-:Y:S01]  /*16f0*/  ISETP.GE.AND P2, PT, R17, RZ, PT ;  /* 0x000000ff1100720c */ /* 0x000fe20003f46270 */
[C---:B------:R-:W-:Y:S02]  /*1700*/  IMAD R16, R7.reuse, R5, R16 ;  /* 0x0000000507107224 */ /* 0x040fe400078e0210 */
[----:B------:R-:W-:Y:S02]  /*1710*/  IMAD.MOV R9, RZ, RZ, -R9 ;  /* 0x000000ffff097224 */ /* 0x000fe400078e0a09 */
[----:B------:R-:W-:Y:S01]  /*1720*/  IMAD.MOV.U32 R5, RZ, RZ, R12 ;  /* 0x000000ffff057224 */ /* 0x000fe200078e000c */
[C---:B------:R-:W-:Y:S01]  /*1730*/  ISETP.GT.U32.AND P3, PT, R7.reuse, R16, PT ;  /* 0x000000100700720c */ /* 0x040fe20003f64070 */
[----:B0-----:R-:W-:-:S02]  /*1740*/  IMAD R2, R7, R4, R11 ;  /* 0x0000000407027224 */ /* 0x001fc400078e020b */
[----:B------:R-:W-:Y:S02]  /*1750*/  @!P5 IMAD.IADD R6, R6, 0x1, -R7 ;  /* 0x000000010606d824 */ /* 0x000fe400078e0a07 */
[C---:B------:R-:W-:Y:S01]  /*1760*/  IMAD R18, R7.reuse, R9, R18 ;  /* 0x0000000907127224 */ /* 0x040fe200078e0212 */
[C---:B------:R-:W-:Y:S01]  /*1770*/  ISETP.GT.U32.AND P5, PT, R7.reuse, R2, PT ;  /* 0x000000020700720c */ /* 0x040fe20003fa4070 */
[----:B------:R-:W-:Y:S02]  /*1780*/  @!P6 IMAD.MOV R5, RZ, RZ, -R5 ;  /* 0x000000ffff05e224 */ /* 0x000fe400078e0a05 */
[--C-:B------:R-:W-:Y:S01]  /*1790*/  @!P1 IMAD.IADD R14, R14, 0x1, -R7.reuse ;  /* 0x000000010e0e9824 */ /* 0x100fe200078e0a07 */
[----:B------:R-:W-:Y:S01]  /*17a0*/  ISETP.GT.U32.AND P6, PT, R7, R18, PT ;  /* 0x000000120700720c */ /* 0x000fe20003fc4070 */
[C---:B------:R-:W-:Y:S01]  /*17b0*/  VIADD R17, R3.reuse, 0x10 ;  /* 0x0000001003117836 */ /* 0x040fe20000000000 */
[----:B------:R0:W-:Y:S01]  /*17c0*/  STL [R1+0x74], R5 ;  /* 0x0000740501007387 */ /* 0x0001e20000100800 */
[C---:B------:R-:W-:Y:S01]  /*17d0*/  VIADD R13, R3.reuse, 0xf ;  /* 0x0000000f030d7836 */ /* 0x040fe20000000000 */
[----:B------:R-:W-:Y:S01]  /*17e0*/  ISETP.GE.AND P1, PT, R20, RZ, PT ;  /* 0x000000ff1400720c */ /* 0x000fe20003f26270 */
[--C-:B------:R-:W-:Y:S01]  /*17f0*/  @!P3 IMAD.IADD R16, R16, 0x1, -R7.reuse ;  /* 0x000000011010b824 */ /* 0x100fe200078e0a07 */
[----:B------:R-:W-:Y:S01]  /*1800*/  IABS R10, R17 ;  /* 0x00000011000a7213 */ /* 0x000fe20000000000 */
[----:B------:R-:W-:Y:S01]  /*1810*/  VIADD R19, R3, 0x12 ;  /* 0x0000001203137836 */ /* 0x000fe20000000000 */
[----:B------:R-:W-:Y:S01]  /*1820*/  IABS R9, R13 ;  /* 0x0000000d00097213 */ /* 0x000fe20000000000 */
[----:B------:R-:W-:Y:S01]  /*1830*/  @!P5 IMAD.IADD R2, R2, 0x1, -R7 ;  /* 0x000000010202d824 */ /* 0x000fe200078e0a07 */
[----:B------:R-:W-:Y:S01]  /*1840*/  ISETP.GE.AND P3, PT, R15, RZ, PT ;  /* 0x000000ff0f00720c */ /* 0x000fe20003f66270 */
[----:B------:R-:W-:-:S02]  /*1850*/  VIADD R15, R3, 0x11 ;  /* 0x00000011030f7836 */ /* 0x000fc40000000000 */
[----:B0-----:R-:W-:Y:S01]  /*1860*/  IMAD.MOV.U32 R5, RZ, RZ, R14 ;  /* 0x000000ffff057224 */ /* 0x001fe200078e000e */
[C---:B------:R-:W-:Y:S01]  /*1870*/  ISETP.GT.U32.AND P5, PT, R7.reuse, R2, PT ;  /* 0x000000020700720c */ /* 0x040fe20003fa4070 */
[----:B------:R-:W-:Y:S01]  /*1880*/  @!P6 IMAD.IADD R18, R18, 0x1, -R7 ;  /* 0x000000011212e824 */ /* 0x000fe200078e0a07 */
[C---:B------:R-:W-:Y:S01]  /*1890*/  ISETP.GT.U32.AND P6, PT, R7.reuse, R16, PT ;  /* 0x000000100700720c */ /* 0x040fe20003fc4070 */
[----:B------:R-:W-:Y:S01]  /*18a0*/  @!P2 IMAD.MOV R5, RZ, RZ, -R5 ;  /* 0x000000ffff05a224 */ /* 0x000fe200078e0a05 */
[----:B------:R-:W-:Y:S01]  /*18b0*/  IABS R12, R15 ;  /* 0x0000000f000c7213 */ /* 0x000fe20000000000 */
[----:B------:R-:W-:Y:S01]  /*18c0*/  IMAD.HI.U32 R4, R8, R9, RZ ;  /* 0x0000000908047227 */ /* 0x000fe200078e00ff */
[----:B------:R-:W-:Y:S02]  /*18d0*/  ISETP.GT.U32.AND P2, PT, R7, R18, PT ;  /* 0x000000120700720c */ /* 0x000fe40003f44070 */
[----:B------:R0:W-:Y:S01]  /*18e0*/  STL [R1+0x70], R5 ;  /* 0x0000700501007387 */ /* 0x0001e20000100800 */
[----:B------:R-:W-:Y:S01]  /*18f0*/  IMAD.MOV R4, RZ, RZ, -R4 ;  /* 0x000000ffff047224 */ /* 0x000fe200078e0a04 */
[----:B------:R-:W-:Y:S01]  /*1900*/  IABS R14, R19 ;  /* 0x00000013000e7213 */ /* 0x000fe20000000000 */
[----:B------:R-:W-:-:S02]  /*1910*/  @!P4 IMAD.MOV R6, RZ, RZ, -R6 ;  /* 0x000000ffff06c224 */ /* 0x000fc400078e0a06 */
[----:B------:R-:W-:Y:S02]  /*1920*/  @!P5 IMAD.IADD R2, R2, 0x1, -R7 ;  /* 0x000000010202d824 */ /* 0x000fe400078e0a07 */
[C---:B------:R-:W-:Y:S01]  /*1930*/  IMAD R4, R7.reuse, R4, R9 ;  /* 0x0000000407047224 */ /* 0x040fe200078e0209 */
[----:B------:R1:W-:Y:S01]  /*1940*/  STL [R1+0x250], R6 ;  /* 0x0002500601007387 */ /* 0x0003e20000100800 */
[----:B------:R-:W-:Y:S02]  /*1950*/  @!P6 IMAD.IADD R16, R16, 0x1, -R7 ;  /* 0x000000011010e824 */ /* 0x000fe400078e0a07 */
[----:B0-----:R-:W-:Y:S01]  /*1960*/  IMAD.HI.U32 R5, R8, R10, RZ ;  /* 0x0000000a08057227 */ /* 0x001fe200078e00ff */
[----:B------:R-:W-:-:S03]  /*1970*/  ISETP.GT.U32.AND P6, PT, R7, R4, PT ;  /* 0x000000040700720c */ /* 0x000fc60003fc4070 */
[----:B------:R-:W-:Y:S02]  /*1980*/  IMAD.MOV R5, RZ, RZ, -R5 ;  /* 0x000000ffff057224 */ /* 0x000fe400078e0a05 */
[----:B------:R-:W-:Y:S01]  /*1990*/  @!P2 IMAD.IADD R18, R18, 0x1, -R7 ;  /* 0x000000011212a824 */ /* 0x000fe200078e0a07 */
[----:B------:R-:W-:Y:S01]  /*19a0*/  ISETP.GE.AND P2, PT, R13, RZ, PT ;  /* 0x000000ff0d00720c */ /* 0x000fe20003f46270 */
[----:B------:R-:W-:Y:S02]  /*19b0*/  IMAD R10, R7, R5, R10 ;  /* 0x00000005070a7224 */ /* 0x000fe400078e020a */
[----:B------:R-:W-:Y:S02]  /*19c0*/  VIADD R13, R3, 0x13 ;  /* 0x00000013030d7836 */ /* 0x000fe40000000000 */
[----:B------:R-:W-:Y:S01]  /*19d0*/  IMAD.HI.U32 R5, R8, R12, RZ ;  /* 0x0000000c08057227 */ /* 0x000fe200078e00ff */
[----:B------:R-:W-:Y:S02]  /*19e0*/  ISETP.GT.U32.AND P5, PT, R7, R10, PT ;  /* 0x0000000a0700720c */ /* 0x000fe40003fa4070 */
[----:B------:R-:W-:Y:S01]  /*19f0*/  IABS R11, R13 ;  /* 0x0000000d000b7213 */ /* 0x000fe20000000000 */
[----:B------:R-:W-:-:S02]  /*1a00*/  IMAD.MOV R5, RZ, RZ, -R5 ;  /* 0x000000ffff057224 */ /* 0x000fc400078e0a05 */
[----:B------:R-:W-:-:S04]  /*1a10*/  IMAD.HI.U32 R9, R8, R14, RZ ;  /* 0x0000000e08097227 */ /* 0x000fc800078e00ff */
[----:B------:R-:W-:Y:S02]  /*1a20*/  IMAD R12, R7, R5, R12 ;  /* 0x00000005070c7224 */ /* 0x000fe400078e020c */
[----:B------:R-:W-:-:S04]  /*1a30*/  IMAD.HI.U32 R5, R8, R11, RZ ;  /* 0x0000000b08057227 */ /* 0x000fc800078e00ff */
[----:B------:R-:W-:Y:S02]  /*1a40*/  @!P5 IMAD.IADD R10, R10, 0x1, -R7 ;  /* 0x000000010a0ad824 */ /* 0x000fe400078e0a07 */
[----:B-1----:R-:W-:Y:S02]  /*1a50*/  IMAD.MOV R6, RZ, RZ, -R5 ;  /* 0x000000ffff067224 */ /* 0x002fe400078e0a05 */
[----:B------:R-:W-:Y:S01]  /*1a60*/  @!P6 IMAD.IADD R4, R4, 0x1, -R7 ;  /* 0x000000010404e824 */ /* 0x000fe200078e0a07 */
[----:B------:R-:W-:Y:S01]  /*1a70*/  ISETP.GT.U32.AND P5, PT, R7, R10, PT ;  /* 0x0000000a0700720c */ /* 0x000fe20003fa4070 */
[----:B------:R-:W-:Y:S01]  /*1a80*/  IMAD.MOV.U32 R5, RZ, RZ, R2 ;  /* 0x000000ffff057224 */ /* 0x000fe200078e0002 */
[----:B------:R-:W-:Y:S01]  /*1a90*/  ISETP.GE.AND P6, PT, R17, RZ, PT ;  /* 0x000000ff1100720c */ /* 0x000fe20003fc6270 */
[C---:B------:R-:W-:Y:S01]  /*1aa0*/  IMAD R2, R7.reuse, R6, R11 ;  /* 0x0000000607027224 */ /* 0x040fe200078e020b */
[----:B------:R-:W-:Y:S01]  /*1ab0*/  ISETP.GT.U32.AND P4, PT, R7, R4, PT ;  /* 0x000000040700720c */ /* 0x000fe20003f84070 */
[----:B------:R-:W-:-:S02]  /*1ac0*/  IMAD.MOV R9, RZ, RZ, -R9 ;  /* 0x000000ffff097224 */ /* 0x000fc400078e0a09 */
[----:B------:R-:W-:Y:S02]  /*1ad0*/  VIADD R17, R3, 0x14 ;  /* 0x0000001403117836 */ /* 0x000fe40000000000 */
[----:B------:R-:W-:Y:S02]  /*1ae0*/  IMAD.MOV.U32 R20, RZ, RZ, R16 ;  /* 0x000000ffff147224 */ /* 0x000fe400078e0010 */
[----:B------:R-:W-:Y:S02]  /*1af0*/  IMAD.MOV.U32 R16, RZ, RZ, R18 ;  /* 0x000000ffff107224 */ /* 0x000fe400078e0012 */
[----:B------:R-:W-:Y:S01]  /*1b00*/  @!P5 IMAD.IADD R10, R10, 0x1, -R7 ;  /* 0x000000010a0ad824 */ /* 0x000fe200078e0a07 */
[C---:B------:R-:W-:Y:S01]  /*1b10*/  ISETP.GT.U32.AND P5, PT, R7.reuse, R2, PT ;  /* 0x000000020700720c */ /* 0x040fe20003fa4070 */
[C---:B------:R-:W-:Y:S01]  /*1b20*/  IMAD R14, R7.reuse, R9, R14 ;  /* 0x00000009070e7224 */ /* 0x040fe200078e020e */
[----:B------:R-:W-:Y:S01]  /*1b30*/  IABS R9, R17 ;  /* 0x0000001100097213 */ /* 0x000fe20000000000 */
[----:B------:R-:W-:Y:S01]  /*1b40*/  @!P0 IMAD.MOV R20, RZ, RZ, -R20 ;  /* 0x000000ffff148224 */ /* 0x000fe200078e0a14 */
[----:B------:R-:W-:Y:S01]  /*1b50*/  ISETP.GT.U32.AND P0, PT, R7, R12, PT ;  /* 0x0000000c0700720c */ /* 0x000fe20003f04070 */
[----:B------:R-:W-:Y:S01]  /*1b60*/  @!P1 IMAD.MOV R16, RZ, RZ, -R16 ;  /* 0x000000ffff109224 */ /* 0x000fe200078e0a10 */
[----:B------:R-:W-:Y:S01]  /*1b70*/  ISETP.GE.AND P1, PT, R15, RZ, PT ;  /* 0x000000ff0f00720c */ /* 0x000fe20003f26270 */
[----:B------:R-:W-:Y:S01]  /*1b80*/  @!P3 IMAD.MOV R5, RZ, RZ, -R5 ;  /* 0x000000ffff05b224 */ /* 0x000fe200078e0a05 */
[----:B------:R-:W-:Y:S01]  /*1b90*/  ISETP.GT.U32.AND P3, PT, R7, R14, PT ;  /* 0x0000000e0700720c */ /* 0x000fe20003f64070 */
[----:B------:R-:W-:Y:S01]  /*1ba0*/  IMAD.MOV.U32 R6, RZ, RZ, R9 ;  /* 0x000000ffff067224 */ /* 0x000fe200078e0009 */
[----:B------:R-:W-:Y:S01]  /*1bb0*/  STL [R1+0x25c], R20 ;  /* 0x00025c1401007387 */ /* 0x000fe20000100800 */
[----:B------:R-:W-:-:S02]  /*1bc0*/  VIADD R11, R3, 0x15 ;  /* 0x00000015030b7836 */ /* 0x000fc40000000000 */
[--C-:B------:R-:W-:Y:S01]  /*1bd0*/  @!P4 IMAD.IADD R4, R4, 0x1, -R7.reuse ;  /* 0x000000010404c824 */ /* 0x100fe200078e0a07 */
[----:B------:R0:W-:Y:S01]  /*1be0*/  STL [R1+0x260], R16 ;  /* 0x0002601001007387 */ /* 0x0001e20000100800 */
[--C-:B------:R-:W-:Y:S01]  /*1bf0*/  @!P5 IMAD.IADD R2, R2, 0x1, -R7.reuse ;  /* 0x000000010202d824 */ /* 0x100fe200078e0a07 */
[----:B------:R-:W-:Y:S01]  /*1c00*/  IABS R9, R11 ;  /* 0x0000000b00097213 */ /* 0x000fe20000000000 */
[--C-:B------:R-:W-:Y:S01]  /*1c10*/  @!P0 IMAD.IADD R12, R12, 0x1, -R7.reuse ;  /* 0x000000010c0c8824 */ /* 0x100fe200078e0a07 */
[----:B------:R1:W-:Y:S01]  /*1c20*/  STL [R1+0x268], R5 ;  /* 0x0002680501007387 */ /* 0x0003e20000100800 */
[----:B------:R-:W-:Y:S01]  /*1c30*/  IMAD.MOV.U32 R15, RZ, RZ, R4 ;  /* 0x000000ffff0f7224 */ /* 0x000fe200078e0004 */
[C---:B------:R-:W-:Y:S01]  /*1c40*/  ISETP.GT.U32.AND P5, PT, R7.reuse, R2, PT ;  /* 0x000000020700720c */ /* 0x040fe20003fa4070 */
[----:B------:R-:W-:Y:S01]  /*1c50*/  @!P3 IMAD.IADD R14, R14, 0x1, -R7 ;  /* 0x000000010e0eb824 */ /* 0x000fe200078e0a07 */
[----:B------:R-:W-:Y:S01]  /*1c60*/  ISETP.GT.U32.AND P3, PT, R7, R12, PT ;  /* 0x0000000c0700720c */ /* 0x000fe20003f64070 */
[----:B------:R-:W-:Y:S01]  /*1c70*/  @!P2 IMAD.MOV R15, RZ, RZ, -R15 ;  /* 0x000000ffff0fa224 */ /* 0x000fe200078e0a0f */
[----:B------:R-:W-:Y:S01]  /*1c80*/  ISETP.GE.AND P0, PT, R13, RZ, PT ;  /* 0x000000ff0d00720c */ /* 0x000fe20003f06270 */
[----:B------:R-:W-:Y:S01]  /*1c90*/  VIADD R13, R3, 0x16 ;  /* 0x00000016030d7836 */ /* 0x000fe20000000000 */
[----:B------:R-:W-:Y:S01]  /*1ca0*/  ISETP.GT.U32.AND P2, PT, R7, R14, PT ;  /* 0x0000000e0700720c */ /* 0x000fe20003f44070 */
[----:B0-----:R-:W-:Y:S01]  /*1cb0*/  VIADD R16, R3, 0x18 ;  /* 0x0000001803107836 */ /* 0x001fe20000000000 */
[----:B------:R0:W-:Y:S01]  /*1cc0*/  STL [R1+0x26c], R15 ;  /* 0x00026c0f01007387 */ /* 0x0001e20000100800 */
[----:B-1----:R-:W-:Y:S01]  /*1cd0*/  IMAD.HI.U32 R5, R8, R6, RZ ;  /* 0x0000000608057227 */ /* 0x002fe200078e00ff */
[----:B------:R-:W-:-:S03]  /*1ce0*/  ISETP.GE.AND P4, PT, R19, RZ, PT ;  /* 0x000000ff1300720c */ /* 0x000fc60003f86270 */
[----:B------:R-:W-:Y:S02]  /*1cf0*/  IMAD.MOV R5, RZ, RZ, -R5 ;  /* 0x000000ffff057224 */ /* 0x000fe400078e0a05 */
[----:B------:R-:W-:Y:S02]  /*1d00*/  @!P5 IMAD.IADD R2, R2, 0x1, -R7 ;  /* 0x000000010202d824 */ /* 0x000fe400078e0a07 */
[----:B------:R-:W-:Y:S02]  /*1d10*/  IMAD R4, R7, R5, R6 ;  /* 0x0000000507047224 */ /* 0x000fe400078e0206 */
[----:B------:R-:W-:-:S04]  /*1d20*/  IMAD.HI.U32 R5, R8, R9, RZ ;  /* 0x0000000908057227 */ /* 0x000fc800078e00ff */
[----:B------:R-:W-:Y:S02]  /*1d30*/  IMAD.MOV R6, RZ, RZ, -R5 ;  /* 0x000000ffff067224 */ /* 0x000fe400078e0a05 */
[----:B0-----:R-:W-:Y:S01]  /*1d40*/  IMAD.MOV.U32 R15, RZ, RZ, R10 ;  /* 0x000000ffff0f7224 */ /* 0x001fe200078e000a */
[----:B------:R-:W-:Y:S01]  /*1d50*/  IABS R10, R13 ;  /* 0x0000000d000a7213 */ /* 0x000fe20000000000 */
[C---:B------:R-:W-:Y:S01]  /*1d60*/  IMAD R6, R7.reuse, R6, R9 ;  /* 0x0000000607067224 */ /* 0x040fe200078e0209 */
[----:B------:R-:W-:Y:S01]  /*1d70*/  IABS R9, R16 ;  /* 0x0000001000097213 */ /* 0x000fe20000000000 */
[----:B------:R-:W-:Y:S01]  /*1d80*/  @!P3 IMAD.IADD R12, R12, 0x1, -R7 ;  /* 0x000000010c0cb824 */ /* 0x000fe200078e0a07 */
[C---:B------:R-:W-:Y:S01]  /*1d90*/  ISETP.GT.U32.AND P3, PT, R7.reuse, R4, PT ;  /* 0x000000040700720c */ /* 0x040fe20003f64070 */
[----:B------:R-:W-:Y:S01]  /*1da0*/  @!P6 IMAD.MOV R15, RZ, RZ, -R15 ;  /* 0x000000ffff0fe224 */ /* 0x000fe200078e0a0f */
[----:B------:R-:W-:Y:S01]  /*1db0*/  ISETP.GT.U32.AND P5, PT, R7, R6, PT ;  /* 0x000000060700720c */ /* 0x000fe20003fa4070 */
[----:B------:R-:W-:Y:S01]  /*1dc0*/  IMAD.HI.U32 R5, R8, R10, RZ ;  /* 0x0000000a08057227 */ /* 0x000fe200078e00ff */
[----:B------:R-:W-:-:S02]  /*1dd0*/  ISETP.GE.AND P6, PT, R17, RZ, PT ;  /* 0x000000ff1100720c */ /* 0x000fc40003fc6270 */
[----:B------:R0:W-:Y:S01]  /*1de0*/  STL [R1+0x6c], R15 ;  /* 0x00006c0f01007387 */ /* 0x0001e20000100800 */
[----:B------:R-:W-:Y:S02]  /*1df0*/  IMAD.MOV.U32 R18, RZ, RZ, R12 ;  /* 0x000000ffff127224 */ /* 0x000fe400078e000c */
[----:B------:R-:W-:Y:S01]  /*1e00*/  @!P2 IMAD.IADD R14, R14, 0x1, -R7 ;  /* 0x000000010e0ea824 */ /* 0x000fe200078e0a07 */
[----:B------:R-:W-:Y:S01]  /*1e10*/  ISETP.GE.AND P2, PT, R11, RZ, PT ;  /* 0x000000ff0b00720c */ /* 0x000fe20003f46270 */
[----:B------:R-:W-:Y:S02]  /*1e20*/  IMAD.MOV R5, RZ, RZ, -R5 ;  /* 0x000000ffff057224 */ /* 0x000fe400078e0a05 */
[--C-:B------:R-:W-:Y:S01]  /*1e30*/  @!P3 IMAD.IADD R4, R4, 0x1, -R7.reuse ;  /* 0x000000010404b824 */ /* 0x100fe200078e0a07 */
[----:B------:R-:W-:Y:S01]  /*1e40*/  ISETP.GE.AND P3, PT, R13, RZ, PT ;  /* 0x000000ff0d00720c */ /* 0x000fe20003f66270 */
[----:B------:R-:W-:Y:S02]  /*1e50*/  @!P5 IMAD.IADD R6, R6, 0x1, -R7 ;  /* 0x000000010606d824 */ /* 0x000fe400078e0a07 */
[----:B0-----:R-:W-:-:S02]  /*1e60*/  VIADD R15, R3, 0x17 ;  /* 0x00000017030f7836 */ /* 0x001fc40000000000 */
[----:B------:R-:W-:Y:S01]  /*1e70*/  @!P1 IMAD.MOV R18, RZ, RZ, -R18 ;  /* 0x000000ffff129224 */ /* 0x000fe200078e0a12 */
[C---:B------:R-:W-:Y:S01]  /*1e80*/  ISETP.GT.U32.AND P5, PT, R7.reuse, R6, PT ;  /* 0x000000060700720c */ /* 0x040fe20003fa4070 */
[----:B------:R-:W-:Y:S01]  /*1e90*/  @!P4 IMAD.MOV R14, RZ, RZ, -R14 ;  /* 0x000000ffff0ec224 */ /* 0x000fe200078e0a0e */
[----:B------:R-:W-:Y:S01]  /*1ea0*/  IABS R11, R15 ;  /* 0x0000000f000b7213 */ /* 0x000fe20000000000 */
[----:B------:R-:W-:Y:S01]  /*1eb0*/  @!P0 IMAD.MOV R2, RZ, RZ, -R2 ;  /* 0x000000ffff028224 */ /* 0x000fe200078e0a02 */
[----:B------:R-:W-:Y:S01]  /*1ec0*/  STL [R1+0x68], R18 ;  /* 0x0000681201007387 */ /* 0x000fe20000100800 */
[C---:B------:R-:W-:Y:S01]  /*1ed0*/  IMAD R10, R7.reuse, R5, R10 ;  /* 0x00000005070a7224 */ /* 0x040fe200078e020a */
[----:B------:R-:W-:Y:S01]  /*1ee0*/  ISETP.GT.U32.AND P1, PT, R7, R4, PT ;  /* 0x000000040700720c */ /* 0x000fe20003f24070 */
[----:B------:R-:W-:Y:S01]  /*1ef0*/  IMAD.HI.U32 R5, R8, R11, RZ ;  /* 0x0000000b08057227 */ /* 0x000fe200078e00ff */
[----:B------:R-:W-:Y:S01]  /*1f00*/  STL [R1+0x64], R14 ;  /* 0x0000640e01007387 */ /* 0x000fe20000100800 */
[----:B------:R-:W-:-:S02]  /*1f10*/  ISETP.GE.AND P0, PT, R15, RZ, PT ;  /* 0x000000ff0f00720c */ /* 0x000fc40003f06270 */
[----:B------:R-:W-:Y:S01]  /*1f20*/  IMAD.MOV.U32 R12, RZ, RZ, R9 ;  /* 0x000000ffff0c7224 */ /* 0x000fe200078e0009 */
[----:B------:R0:W-:Y:S01]  /*1f30*/  STL [R1+0x274], R2 ;  /* 0x0002740201007387 */ /* 0x0001e20000100800 */
[----:B------:R-:W-:Y:S01]  /*1f40*/  ISETP.GT.U32.AND P4, PT, R7, R10, PT ;  /* 0x0000000a0700720c */ /* 0x000fe20003f84070 */
[----:B------:R-:W-:Y:S02]  /*1f50*/  @!P5 IMAD.IADD R6, R6, 0x1, -R7 ;  /* 0x000000010606d824 */ /* 0x000fe400078e0a07 */
[----:B------:R-:W-:-:S04]  /*1f60*/  IMAD.HI.U32 R9, R8, R12, RZ ;  /* 0x0000000c08097227 */ /* 0x000fc800078e00ff */
[----:B------:R-:W-:Y:S02]  /*1f70*/  IMAD.MOV R9, RZ, RZ, -R9 ;  /* 0x000000ffff097224 */ /* 0x000fe400078e0a09 */
[----:B0-----:R-:W-:Y:S02]  /*1f80*/  IMAD.MOV R2, RZ, RZ, -R5 ;  /* 0x000000ffff027224 */ /* 0x001fe400078e0a05 */
[----:B------:R-:W-:Y:S01]  /*1f90*/  @!P1 IMAD.IADD R4, R4, 0x1, -R7 ;  /* 0x0000000104049824 */ /* 0x000fe200078e0a07 */
[----:B------:R-:W-:Y:S01]  /*1fa0*/  ISETP.GE.AND P1, PT, R16, RZ, PT ;  /* 0x000000ff1000720c */ /* 0x000fe20003f26270 */
[C---:B------:R-:W-:Y:S02]  /*1fb0*/  IMAD R2, R7.reuse, R2, R11 ;  /* 0x0000000207027224 */ /* 0x040fe400078e020b */
[C---:B------:R-:W-:Y:S02]  /*1fc0*/  IMAD R12, R7.reuse, R9, R12 ;  /* 0x00000009070c7224 */ /* 0x040fe400078e020c */
[----:B------:R-:W-:Y:S01]  /*1fd0*/  IMAD.MOV.U32 R18, RZ, RZ, R4 ;  /* 0x000000ffff127224 */ /* 0x000fe200078e0004 */
[----:B------:R-:W-:Y:S01]  /*1fe0*/  ISETP.GT.U32.AND P5, PT, R7, R2, PT ;  /* 0x000000020700720c */ /* 0x000fe20003fa4070 */
[----:B------:R-:W-:-:S02]  /*1ff0*/  @!P4 IMAD.IADD R10, R10, 0x1, -R7 ;  /* 0x000000010a0ac824 */ /* 0x000fc400078e0a07 */
[----:B------:R-:W-:Y:S01]  /*2000*/  @!P6 IMAD.MOV R18, RZ, RZ, -R18 ;  /* 0x000000ffff12e224 */ /* 0x000fe200078e0a12 */
[----:B------:R-:W-:Y:S01]  /*2010*/  ISETP.GT.U32.AND P6, PT, R7, R12, PT ;  /* 0x0000000c0700720c */ /* 0x000fe20003fc4070 */
[----:B------:R-:W-:Y:S01]  /*2020*/  VIADD R5, R3, 0x19 ;  /* 0x0000001903057836 */ /* 0x000fe20000000000 */
[----:B------:R-:W-:Y:S01]  /*2030*/  ISETP.GT.U32.AND P4, PT, R7, R10, PT ;  /* 0x0000000a0700720c */ /* 0x000fe20003f84070 */
[C---:B------:R-:W-:Y:S01]  /*2040*/  VIADD R14, R3.reuse, 0x1a ;  /* 0x0000001a030e7836 */ /* 0x040fe20000000000 */
[----:B------:R0:W-:Y:S01]  /*2050*/  STL [R1+0x27c], R18 ;  /* 0x00027c1201007387 */ /* 0x0001e20000100800 */
[----:B------:R-:W-:Y:S01]  /*2060*/  VIADD R15, R3, 0x1b ;  /* 0x0000001b030f7836 */ /* 0x000fe20000000000 */
[----:B------:R-:W-:Y:S01]  /*2070*/  IABS R9, R5 ;  /* 0x0000000500097213 */ /* 0x000fe20000000000 */
[----:B------:R-:W-:Y:S01]  /*2080*/  IMAD.MOV.U32 R17, RZ, RZ, R6 ;  /* 0x000000ffff117224 */ /* 0x000fe200078e0006 */
[----:B------:R-:W-:Y:S01]  /*2090*/  IABS R11, R14 ;  /* 0x0000000e000b7213 */ /* 0x000fe20000000000 */
[----:B------:R-:W-:Y:S01]  /*20a0*/  @!P5 IMAD.IADD R2, R2, 0x1, -R7 ;  /* 0x000000010202d824 */ /* 0x000fe200078e0a07 */
[----:B------:R-:W-:Y:S01]  /*20b0*/  IABS R13, R15 ;  /* 0x0000000f000d7213 */ /* 0x000fe20000000000 */
[----:B------:R-:W-:-:S03]  /*20c0*/  IMAD.HI.U32 R4, R8, R9, RZ ;  /* 0x0000000908047227 */ /* 0x000fc600078e00ff */
[----:B------:R-:W-:Y:S01]  /*20d0*/  ISETP.GT.U32.AND P5, PT, R7, R2, PT ;  /* 0x000000020700720c */ /* 0x000fe20003fa4070 */
[----:B------:R-:W-:Y:S02]  /*20e0*/  @!P6 IMAD.IADD R12, R12, 0x1, -R7 ;  /* 0x000000010c0ce824 */ /* 0x000fe400078e0a07 */
[----:B------:R-:W-:Y:S01]  /*20f0*/  @!P2 IMAD.MOV R17, RZ, RZ, -R17 ;  /* 0x000000ffff11a224 */ /* 0x000fe200078e0a11 */
[----:B------:R-:W-:Y:S01]  /*2100*/  ISETP.GE.AND P2, PT, R5, RZ, PT ;  /* 0x000000ff0500720c */ /* 0x000fe20003f46270 */
[----:B------:R-:W-:Y:S01]  /*2110*/  @!P4 IMAD.IADD R10, R10, 0x1, -R7 ;  /* 0x000000010a0ac824 */ /* 0x000fe200078e0a07 */
[----:B------:R-:W-:Y:S01]  /*2120*/  ISETP.GT.U32.AND P6, PT, R7, R12, PT ;  /* 0x0000000c0700720c */ /* 0x000fe20003fc4070 */
[----:B------:R-:W-:Y:S01]  /*2130*/  IMAD.HI.U32 R5, R8, R11, RZ ;  /* 0x0000000b08057227 */ /* 0x000fe200078e00ff */
[----:B------:R-:W-:Y:S01]  /*2140*/  ISETP.GE.AND P4, PT, R14, RZ, PT ;  /* 0x000000ff0e00720c */ /* 0x000fe20003f86270 */
[----:B------:R-:W-:Y:S02]  /*2150*/  STL [R1+0x280], R17 ;  /* 0x0002801101007387 */ /* 0x000fe40000100800 */
[----:B------:R-:W-:-:S02]  /*2160*/  IMAD.MOV R4, RZ, RZ, -R4 ;  /* 0x000000ffff047224 */ /* 0x000fc400078e0a04 */
[----:B------:R-:W-:-:S04]  /*2170*/  IMAD.HI.U32 R6, R8, R13, RZ ;  /* 0x0000000d08067227 */ /* 0x000fc800078e00ff */
[----:B------:R-:W-:Y:S02]  /*2180*/  IMAD.MOV.U32 R16, RZ, RZ, R10 ;  /* 0x000000ffff107224 */ /* 0x000fe400078e000a */
[----:B------:R-:W-:Y:S02]  /*2190*/  IMAD.MOV R10, RZ, RZ, -R5 ;  /* 0x000000ffff0a7224 */ /* 0x000fe400078e0a05 */
[----:B------:R-:W-:Y:S02]  /*21a0*/  @!P5 IMAD.IADD R2, R2, 0x1, -R7 ;  /* 0x000000010202d824 */ /* 0x000fe400078e0a07 */
[C---:B------:R-:W-:Y:S02]  /*21b0*/  IMAD R4, R7.reuse, R4, R9 ;  /* 0x0000000407047224 */ /* 0x040fe400078e0209 */
[----:B------:R-:W-:Y:S02]  /*21c0*/  IMAD.MOV R14, RZ, RZ, -R6 ;  /* 0x000000ffff0e7224 */ /* 0x000fe400078e0a06 */
[C---:B------:R-:W-:Y:S01]  /*21d0*/  IMAD R6, R7.reuse, R10, R11 ;  /* 0x0000000a07067224 */ /* 0x040fe200078e020b */
[----:B------:R-:W-:Y:S01]  /*21e0*/  ISETP.GT.U32.AND P5, PT, R7, R4, PT ;  /* 0x000000040700720c */ /* 0x000fe20003fa4070 */
[----:B------:R-:W-:-:S02]  /*21f0*/  IMAD.MOV.U32 R5, RZ, RZ, R2 ;  /* 0x000000ffff057224 */ /* 0x000fc400078e0002 */
[----:B------:R-:W-:Y:S01]  /*2200*/  @!P3 IMAD.MOV R16, RZ, RZ, -R16 ;  /* 0x000000ffff10b224 */ /* 0x000fe200078e0a10 */
[----:B------:R-:W-:Y:S01]  /*2210*/  ISETP.GE.AND P3, PT, R15, RZ, PT ;  /* 0x000000ff0f00720c */ /* 0x000fe20003f66270 */
[----:B------:R-:W-:Y:S01]  /*2220*/  @!P0 IMAD.MOV R5, RZ, RZ, -R5 ;  /* 0x000000ffff058224 */ /* 0x000fe200078e0a05 */
[C---:B------:R-:W-:Y:S01]  /*2230*/  ISETP.GT.U32.AND P0, PT, R7.reuse, R6, PT ;  /* 0x000000060700720c */ /* 0x040fe20003f04070 */
[----:B------:R-:W-:Y:S01]  /*2240*/  @!P6 IMAD.IADD R12, R12, 0x1, -R7 ;  /* 0x000000010c0ce824 */ /* 0x000fe200078e0a07 */
[----:B------:R1:W-:Y:S01]  /*2250*/  STL [R1+0x284], R16 ;  /* 0x0002841001007387 */ /* 0x0003e20000100800 */
[----:B------:R-:W-:Y:S02]  /*2260*/  IMAD R10, R7, R14, R13 ;  /* 0x0000000e070a7224 */ /* 0x000fe400078e020d */
[----:B------:R-:W-:Y:S01]  /*2270*/  VIADD R14, R3, 0x1d ;  /* 0x0000001d030e7836 */ /* 0x000fe20000000000 */
[----:B------:R3:W-:Y:S01]  /*2280*/  STL [R1+0x28c], R5 ;  /* 0x00028c0501007387 */ /* 0x0007e20000100800 */
[----:B------:R-:W-:-:S02]  /*2290*/  @!P5 IMAD.IADD R4, R4, 0x1, -R7 ;  /* 0x000000010404d824 */ /* 0x000fc400078e0a07 */
[C---:B------:R-:W-:Y:S01]  /*22a0*/  VIADD R2, R3.reuse, 0x1c ;  /* 0x0000001c03027836 */ /* 0x040fe20000000000 */
[----:B------:R-:W-:Y:S01]  /*22b0*/  IABS R11, R14 ;  /* 0x0000000e000b7213 */ /* 0x000fe20000000000 */
[----:B0-----:R-:W-:Y:S01]  /*22c0*/  VIADD R18, R3, 0x1f ;  /* 0x0000001f03127836 */ /* 0x001fe20000000000 */
[C---:B------:R-:W-:Y:S01]  /*22d0*/  ISETP.GT.U32.AND P5, PT, R7.reuse, R4, PT ;  /* 0x000000040700720c */ /* 0x040fe20003fa4070 */
[----:B-1----:R-:W-:Y:S01]  /*22e0*/  IMAD.MOV.U32 R16, RZ, RZ, R12 ;  /* 0x000000ffff107224 */ /* 0x002fe200078e000c */
[----:B------:R-:W-:Y:S01]  /*22f0*/  IABS R9, R2 ;  /* 0x0000000200097213 */ /* 0x000fe20000000000 */
[----:B------:R-:W-:Y:S01]  /*2300*/  @!P0 IMAD.IADD R6, R6, 0x1, -R7 ;  /* 0x0000000106068824 */ /* 0x000fe200078e0a07 */
[----:B------:R-:W-:Y:S01]  /*2310*/  ISETP.GE.AND P6, PT, R2, RZ, PT ;  /* 0x000000ff0200720c */ /* 0x000fe20003fc6270 */
[----:B------:R-:W-:Y:S01]  /*2320*/  @!P1 IMAD.MOV R16, RZ, RZ, -R16 ;  /* 0x000000ffff109224 */ /* 0x000fe200078e0a10 */
[C---:B------:R-:W-:Y:S01]  /*2330*/  ISETP.GT.U32.AND P1, PT, R7.reuse, R10, PT ;  /* 0x0000000a0700720c */ /* 0x040fe20003f24070 */
[----:B---3--:R-:W-:Y:S01]  /*2340*/  IMAD.HI.U32 R5, R8, R11, RZ ;  /* 0x0000000b08057227 */ /* 0x008fe200078e00ff */
[----:B------:R-:W-:-:S02]  /*2350*/  ISETP.GT.U32.AND P0, PT, R7, R6, PT ;  /* 0x000000060700720c */ /* 0x000fc40003f04070 */
[----:B------:R-:W-:Y:S01]  /*2360*/  IABS R15, R18 ;  /* 0x00000012000f7213 */ /* 0x000fe20000000000 */
[----:B------:R-:W-:Y:S01]  /*2370*/  IMAD.HI.U32 R2, R8, R9, RZ ;  /* 0x0000000908027227 */ /* 0x000fe200078e00ff */
[----:B------:R0:W-:Y:S03]  /*2380*/  STL [R1+0x60], R16 ;  /* 0x0000601001007387 */ /* 0x0001e60000100800 */
[----:B------:R-:W-:Y:S02]  /*2390*/  IMAD.MOV R12, RZ, RZ, -R5 ;  /* 0x000000ffff0c7224 */ /* 0x000fe400078e0a05 */
[--C-:B------:R-:W-:Y:S01]  /*23a0*/  @!P5 IMAD.IADD R4, R4, 0x1, -R7.reuse ;  /* 0x000000010404d824 */ /* 0x100fe200078e0a07 */
[----:B------:R-:W-:Y:S01]  /*23b0*/  ISETP.GE.AND P5, PT, R14, RZ, PT ;  /* 0x000000ff0e00720c */ /* 0x000fe20003fa6270 */
[--C-:B------:R-:W-:Y:S02]  /*23c0*/  @!P1 IMAD.IADD R10, R10, 0x1, -R7.reuse ;  /* 0x000000010a0a9824 */ /* 0x100fe400078e0a07 */
[----:B------:R-:W-:-:S02]  /*23d0*/  @!P0 IMAD.IADD R6, R6, 0x1, -R7 ;  /* 0x0000000106068824 */ /* 0x000fc400078e0a07 */
[----:B------:R-:W-:Y:S01]  /*23e0*/  IMAD.MOV R2, RZ, RZ, -R2 ;  /* 0x000000ffff027224 */ /* 0x000fe200078e0a02 */
[C---:B------:R-:W-:Y:S01]  /*23f0*/  ISETP.GT.U32.AND P1, PT, R7.reuse, R10, PT ;  /* 0x0000000a0700720c */ /* 0x040fe20003f24070 */
[----:B------:R-:W-:Y:S02]  /*2400*/  IMAD R12, R7, R12, R11 ;  /* 0x0000000c070c7224 */ /* 0x000fe400078e020b */
[----:B------:R-:W-:Y:S02]  /*2410*/  IMAD.MOV.U32 R20, RZ, RZ, R4 ;  /* 0x000000ffff147224 */ /* 0x000fe400078e0004 */
[----:B------:R-:W-:Y:S02]  /*2420*/  VIADD R17, R3, 0x1e ;  /* 0x0000001e03117836 */ /* 0x000fe40000000000 */
[----:B------:R-:W-:Y:S02]  /*2430*/  IMAD.MOV.U32 R19, RZ, RZ, R6 ;  /* 0x000000ffff137224 */ /* 0x000fe400078e0006 */
[C---:B------:R-:W-:Y:S01]  /*2440*/  IMAD R2, R7.reuse, R2, R9 ;  /* 0x0000000207027224 */ /* 0x040fe200078e0209 */
[----:B------:R-:W-:Y:S01]  /*2450*/  IABS R13, R17 ;  /* 0x00000011000d7213 */ /* 0x000fe20000000000 */
[----:B------:R-:W-:Y:S01]  /*2460*/  @!P2 IMAD.MOV R20, RZ, RZ, -R20 ;  /* 0x000000ffff14a224 */ /* 0x000fe200078e0a14 */
[C---:B------:R-:W-:Y:S01]  /*2470*/  ISETP.GT.U32.AND P2, PT, R7.reuse, R12, PT ;  /* 0x0000000c0700720c */ /* 0x040fe20003f44070 */
[----:B------:R-:W-:Y:S01]  /*2480*/  IMAD.HI.U32 R9, R8, R15, RZ ;  /* 0x0000000f08097227 */ /* 0x000fe200078e00ff */
[----:B------:R-:W-:-:S02]  /*2490*/  ISETP.GT.U32.AND P0, PT, R7, R2, PT ;  /* 0x000000020700720c */ /* 0x000fc40003f04070 */
[----:B------:R-:W-:Y:S01]  /*24a0*/  STL [R1+0x5c], R20 ;  /* 0x00005c1401007387 */ /* 0x000fe20000100800 */
[----:B------:R-:W-:Y:S01]  /*24b0*/  @!P4 IMAD.MOV R19, RZ, RZ, -R19 ;  /* 0x000000ffff13c224 */ /* 0x000fe200078e0a13 */
[----:B------:R-:W-:Y:S01]  /*24c0*/  ISETP.GE.AND P4, PT, R17, RZ, PT ;  /* 0x000000ff1100720c */ /* 0x000fe20003f86270 */
[----:B0-----:R-:W-:Y:S02]  /*24d0*/  IMAD.MOV R16, RZ, RZ, -R9 ;  /* 0x000000ffff107224 */ /* 0x001fe400078e0a09 */
[----:B------:R-:W-:Y:S01]  /*24e0*/  @!P1 IMAD.IADD R10, R10, 0x1, -R7 ;  /* 0x000000010a0a9824 */ /* 0x000fe200078e0a07 */
[----:B------:R0:W-:Y:S01]  /*24f0*/  STL [R1+0x58], R19 ;  /* 0x0000581301007387 */ /* 0x0001e20000100800 */
[----:B------:R-:W-:-:S04]  /*2500*/  IMAD.HI.U32 R5, R8, R13, RZ ;  /* 0x0000000d08057227 */ /* 0x000fc800078e00ff */
[C---:B------:R-:W-:Y:S02]  /*2510*/  IMAD R6, R7.reuse, R16, R15 ;  /* 0x0000001007067224 */ /* 0x040fe400078e020f */
[----:B------:R-:W-:Y:S02]  /*2520*/  IMAD.MOV R14, RZ, RZ, -R5 ;  /* 0x000000ffff0e7224 */ /* 0x000fe400078e0a05 */
[----:B------:R-:W-:Y:S02]  /*2530*/  @!P2 IMAD.IADD R12, R12, 0x1, -R7 ;  /* 0x000000010c0ca824 */ /* 0x000fe400078e0a07 */
[----:B0-----:R-:W-:Y:S02]  /*2540*/  IMAD.MOV.U32 R19, RZ, RZ, R10 ;  /* 0x000000ffff137224 */ /* 0x001fe400078e000a */
[C---:B------:R-:W-:Y:S01]  /*2550*/  IMAD R4, R7.reuse, R14, R13 ;  /* 0x0000000e07047224 */ /* 0x040fe200078e020d */
[C---:B------:R-:W-:Y:S01]  /*2560*/  ISETP.GT.U32.AND P2, PT, R7.reuse, R12, PT ;  /* 0x0000000c0700720c */ /* 0x040fe20003f44070 */
[----:B------:R-:W-:Y:S01]  /*2570*/  @!P3 IMAD.MOV R19, RZ, RZ, -R19 ;  /* 0x000000ffff13b224 */ /* 0x000fe200078e0a13 */
[----:B------:R-:W-:Y:S01]  /*2580*/  ISETP.GT.U32.AND P3, PT, R7, R6, PT ;  /* 0x000000060700720c */ /* 0x000fe20003f64070 */
[----:B------:R-:W-:Y:S01]  /*2590*/  VIADD R14, R3, 0x20 ;  /* 0x00000020030e7836 */ /* 0x000fe20000000000 */
[----:B------:R-:W-:Y:S01]  /*25a0*/  ISETP.GT.U32.AND P1, PT, R7, R4, PT ;  /* 0x000000040700720c */ /* 0x000fe20003f24070 */
[C---:B------:R-:W-:Y:S01]  /*25b0*/  VIADD R15, R3.reuse, 0x21 ;  /* 0x00000021030f7836 */ /* 0x040fe20000000000 */
[----:B------:R0:W-:Y:S01]  /*25c0*/  STL [R1+0x294], R19 ;  /* 0x0002941301007387 */ /* 0x0001e20000100800 */
[----:B------:R-:W-:Y:S01]  /*25d0*/  @!P0 IMAD.IADD R2, R2, 0x1, -R7 ;  /* 0x0000000102028824 */ /* 0x000fe200078e0a07 */
[----:B------:R-:W-:Y:S01]  /*25e0*/  IABS R9, R14 ;  /* 0x0000000e00097213 */ /* 0x000fe20000000000 */
[C---:B------:R-:W-:Y:S01]  /*25f0*/  VIADD R16, R3.reuse, 0x22 ;  /* 0x0000002203107836 */ /* 0x040fe20000000000 */
[----:B------:R-:W-:Y:S01]  /*2600*/  IABS R11, R15 ;  /* 0x0000000f000b7213 */ /* 0x000fe20000000000 */
[----:B------:R-:W-:Y:S01]  /*2610*/  VIADD R21, R3, 0x29 ;  /* 0x0000002903157836 */ /* 0x000fe20000000000 */
[----:B------:R-:W-:Y:S01]  /*2620*/  ISETP.GT.U32.AND P0, PT, R7, R2, PT ;  /* 0x000000020700720c */ /* 0x000fe20003f04070 */
[----:B------:R-:W-:Y:S01]  /*2630*/  IMAD.HI.U32 R5, R8, R9, RZ ;  /* 0x0000000908057227 */ /* 0x000fe200078e00ff */
[----:B------:R-:W-:-:S03]  /*2640*/  IABS R13, R16 ;  /* 0x00000010000d7213 */ /* 0x000fc60000000000 */
[----:B------:R-:W-:Y:S02]  /*2650*/  @!P3 IMAD.IADD R6, R6, 0x1, -R7 ;  /* 0x000000010606b824 */ /* 0x000fe400078e0a07 */
[----:B------:R-:W-:Y:S02]  /*2660*/  IMAD.MOV R10, RZ, RZ, -R5 ;  /* 0x000000ffff0a7224 */ /* 0x000fe400078e0a05 */
[----:B------:R-:W-:Y:S01]  /*2670*/  @!P2 IMAD.IADD R12, R12, 0x1, -R7 ;  /* 0x000000010c0ca824 */ /* 0x000fe200078e0a07 */
[----:B------:R-:W-:Y:S01]  /*2680*/  ISETP.GT.U32.AND P3, PT, R7, R6, PT ;  /* 0x000000060700720c */ /* 0x000fe20003f64070 */
[----:B------:R-:W-:-:S04]  /*2690*/  IMAD.HI.U32 R5, R8, R11, RZ ;  /* 0x0000000b08057227 */ /* 0x000fc800078e00ff */
[----:B------:R-:W-:Y:S02]  /*26a0*/  @!P1 IMAD.IADD R4, R4, 0x1, -R7 ;  /* 0x0000000104049824 */ /* 0x000fe400078e0a07 */
[----:B------:R-:W-:Y:S02]  /*26b0*/  IMAD.MOV.U32 R17, RZ, RZ, R12 ;  /* 0x000000ffff117224 */ /* 0x000fe400078e000c */
[C---:B------:R-:W-:Y:S01]  /*26c0*/  IMAD R10, R7.reuse, R10, R9 ;  /* 0x0000000a070a7224 */ /* 0x040fe200078e0209 */
[C---:B------:R-:W-:Y:S01]  /*26d0*/  ISETP.GT.U32.AND P1, PT, R7.reuse, R4, PT ;  /* 0x000000040700720c */ /* 0x040fe20003f24070 */
[----:B------:R-:W-:Y:S02]  /*26e0*/  IMAD.MOV R12, RZ, RZ, -R5 ;  /* 0x000000ffff0c7224 */ /* 0x000fe400078e0a05 */
[----:B------:R-:W-:Y:S01]  /*26f0*/  @!P3 IMAD.IADD R6, R6, 0x1, -R7 ;  /* 0x000000010606b824 */ /* 0x000fe200078e0a07 */
[C---:B------:R-:W-:Y:S01]  /*2700*/  ISETP.GT.U32.AND P2, PT, R7.reuse, R10, PT ;  /* 0x0000000a0700720c */ /* 0x040fe20003f44070 */
[----:B------:R-:W-:-:S02]  /*2710*/  IMAD R12, R7, R12, R11 ;  /* 0x0000000c070c7224 */ /* 0x000fc400078e020b */
[----:B------:R-:W-:Y:S01]  /*2720*/  @!P0 IMAD.IADD R2, R2, 0x1, -R7 ;  /* 0x0000000102028824 */ /* 0x000fe200078e0a07 */
[----:B------:R-:W-:Y:S01]  /*2730*/  ISETP.GE.AND P0, PT, R18, RZ, PT ;  /* 0x000000ff1200720c */ /* 0x000fe20003f06270 */
[----:B------:R-:W-:Y:S01]  /*2740*/  IMAD.MOV.U32 R9, RZ, RZ, R13 ;  /* 0x000000ffff097224 */ /* 0x000fe200078e000d */
[----:B------:R-:W-:Y:S01]  /*2750*/  ISETP.GT.U32.AND P3, PT, R7, R12, PT ;  /* 0x0000000c0700720c */ /* 0x000fe20003f64070 */
[----:B0-----:R-:W-:Y:S02]  /*2760*/  IMAD.MOV.U32 R19, RZ, RZ, R2 ;  /* 0x000000ffff137224 */ /* 0x001fe400078e0002 */
[----:B------:R-:W-:Y:S01]  /*2770*/  @!P1 IMAD.IADD R4, R4, 0x1, -R7 ;  /* 0x0000000104049824 */ /* 0x000fe200078e0a07 */
[----:B------:R-:W-:Y:S01]  /*2780*/  ISETP.GE.AND P1, PT, R16, RZ, PT ;  /* 0x000000ff1000720c */ /* 0x000fe20003f26270 */
[----:B------:R-:W-:-:S04]  /*2790*/  IMAD.HI.U32 R2, R8, R9, RZ ;  /* 0x0000000908027227 */ /* 0x000fc800078e00ff */
[----:B------:R-:W-:Y:S02]  /*27a0*/  @!P2 IMAD.IADD R10, R10, 0x1, -R7 ;  /* 0x000000010a0aa824 */ /* 0x000fe400078e0a07 */
[----:B------:R-:W-:Y:S02]  /*27b0*/  VIADD R5, R3, 0x23 ;  /* 0x0000002303057836 */ /* 0x000fe40000000000 */
[----:B------:R-:W-:Y:S01]  /*27c0*/  @!P6 IMAD.MOV R19, RZ, RZ, -R19 ;  /* 0x000000ffff13e224 */ /* 0x000fe200078e0a13 */
[----:B------:R-:W-:Y:S01]  /*27d0*/  ISETP.GE.AND P6, PT, R14, RZ, PT ;  /* 0x000000ff0e00720c */ /* 0x000fe20003fc6270 */
[----:B------:R-:W-:Y:S01]  /*27e0*/  IMAD.MOV.U32 R14, RZ, RZ, R4 ;  /* 0x000000ffff0e7224 */ /* 0x000fe200078e0004 */
[----:B------:R-:W-:Y:S01]  /*27f0*/  ISETP.GT.U32.AND P2, PT, R7, R10, PT ;  /* 0x0000000a0700720c */ /* 0x000fe20003f44070 */
[----:B------:R-:W-:Y:S01]  /*2800*/  IMAD.MOV R2, RZ, RZ, -R2 ;  /* 0x000000ffff027224 */ /* 0x000fe200078e0a02 */
[----:B------:R-:W-:Y:S01]  /*2810*/  STL [R1+0x2a0], R19 ;  /* 0x0002a01301007387 */ /* 0x000fe20000100800 */
[----:B------:R-:W-:-:S02]  /*2820*/  VIADD R4, R3, 0x24 ;  /* 0x0000002403047836 */ /* 0x000fc40000000000 */
[----:B------:R-:W-:Y:S01]  /*2830*/  IMAD.MOV.U32 R13, RZ, RZ, R6 ;  /* 0x000000ffff0d7224 */ /* 0x000fe200078e0006 */
[----:B------:R-:W-:Y:S01]  /*2840*/  IABS R6, R5 ;  /* 0x0000000500067213 */ /* 0x000fe20000000000 */
[----:B------:R-:W-:Y:S02]  /*2850*/  @!P3 IMAD.IADD R12, R12, 0x1, -R7 ;  /* 0x000000010c0cb824 */ /* 0x000fe400078e0a07 */
[C---:B------:R-:W-:Y:S01]  /*2860*/  IMAD R2, R7.reuse, R2, R9 ;  /* 0x0000000207027224 */ /* 0x040fe200078e0209 */
[----:B------:R-:W-:Y:S01]  /*2870*/  IABS R9, R4 ;  /* 0x0000000400097213 */ /* 0x000fe20000000000 */
[----:B------:R-:W-:Y:S01]  /*2880*/  @!P0 IMAD.MOV R13, RZ, RZ, -R13 ;  /* 0x000000ffff0d8224 */ /* 0x000fe200078e0a0d */
[----:B------:R-:W-:Y:S01]  /*2890*/  ISETP.GE.AND P0, PT, R4, RZ, PT ;  /* 0x000000ff0400720c */ /* 0x000fe20003f06270 */
[----:B------:R-:W-:Y:S01]  /*28a0*/  IMAD.HI.U32 R4, R8, R6, RZ ;  /* 0x0000000608047227 */ /* 0x000fe200078e00ff */
[----:B------:R-:W-:-:S03]  /*28b0*/  ISETP.GT.U32.AND P3, PT, R7, R12, PT ;  /* 0x0000000c0700720c */ /* 0x000fc60003f64070 */
[----:B------:R-:W-:Y:S01]  /*28c0*/  @!P5 IMAD.MOV R17, RZ, RZ, -R17 ;  /* 0x000000ffff11d224 */ /* 0x000fe200078e0a11 */
[----:B------:R-:W-:Y:S01]  /*28d0*/  ISETP.GE.AND P5, PT, R15, RZ, PT ;  /* 0x000000ff0f00720c */ /* 0x000fe20003fa6270 */
[----:B------:R-:W-:Y:S01]  /*28e0*/  @!P4 IMAD.MOV R14, RZ, RZ, -R14 ;  /* 0x000000ffff0ec224 */ /* 0x000fe200078e0a0e */
[----:B------:R-:W-:Y:S01]  /*28f0*/  ISETP.GE.AND P4, PT, R5, RZ, PT ;  /* 0x000000ff0500720c */ /* 0x000fe20003f86270 */
[----:B------:R-:W-:Y:S01]  /*2900*/  IMAD.HI.U32 R5, R8, R9, RZ ;  /* 0x0000000908057227 */ /* 0x000fe200078e00ff */
[----:B------:R-:W-:Y:S03]  /*2910*/  STL [R1+0x2a4], R17 ;  /* 0x0002a41101007387 */ /* 0x000fe60000100800 */
[----:B------:R-:W-:Y:S01]  /*2920*/  IMAD.MOV R4, RZ, RZ, -R4 ;  /* 0x000000ffff047224 */ /* 0x000fe200078e0a04 */
[----:B------:R0:W-:Y:S01]  /*2930*/  STL [R1+0x2ac], R14 ;  /* 0x0002ac0e01007387 */ /* 0x0001e20000100800 */
[--C-:B------:R-:W-:Y:S01]  /*2940*/  @!P2 IMAD.IADD R10, R10, 0x1, -R7.reuse ;  /* 0x000000010a0aa824 */ /* 0x100fe200078e0a07 */
[C---:B------:R-:W-:Y:S01]  /*2950*/  ISETP.GT.U32.AND P2, PT, R7.reuse, R2, PT ;  /* 0x000000020700720c */ /* 0x040fe20003f44070 */
[----:B------:R-:W-:Y:S01]  /*2960*/  IMAD R4, R7, R4, R6 ;  /* 0x0000000407047224 */ /* 0x000fe200078e0206 */
[----:B------:R1:W-:Y:S01]  /*2970*/  STL [R1+0x2b0], R13 ;  /* 0x0002b00d01007387 */ /* 0x0003e20000100800 */
[----:B------:R-:W-:-:S02]  /*2980*/  @!P3 IMAD.IADD R12, R12, 0x1, -R7 ;  /* 0x000000010c0cb824 */ /* 0x000fc400078e0a07 */
[----:B------:R-:W-:Y:S01]  /*2990*/  IMAD.MOV.U32 R18, RZ, RZ, R10 ;  /* 0x000000ffff127224 */ /* 0x000fe200078e000a */
[----:B------:R-:W-:Y:S01]  /*29a0*/  ISETP.GT.U32.AND P3, PT, R7, R4, PT ;  /* 0x000000040700720c */ /* 0x000fe20003f64070 */
[----:B------:R-:W-:Y:S02]  /*29b0*/  VIADD R15, R3, 0x25 ;  /* 0x00000025030f7836 */ /* 0x000fe40000000000 */
[----:B0-----:R-:W-:Y:S02]  /*29c0*/  IMAD.MOV R14, RZ, RZ, -R5 ;  /* 0x000000ffff0e7224 */ /* 0x001fe400078e0a05 */
[----:B------:R-:W-:Y:S01]  /*29d0*/  @!P6 IMAD.MOV R18, RZ, RZ, -R18 ;  /* 0x000000ffff12e224 */ /* 0x000fe200078e0a12 */
[----:B------:R-:W-:Y:S01]  /*29e0*/  IABS R11, R15 ;  /* 0x0000000f000b7213 */ /* 0x000fe20000000000 */
[C---:B------:R-:W-:Y:S02]  /*29f0*/  IMAD R6, R7.reuse, R14, R9 ;  /* 0x0000000e07067224 */ /* 0x040fe400078e0209 */
[--C-:B------:R-:W-:Y:S01]  /*2a00*/  @!P2 IMAD.IADD R2, R2, 0x1, -R7.reuse ;  /* 0x000000010202a824 */ /* 0x100fe200078e0a07 */
[----:B------:R0:W-:Y:S01]  /*2a10*/  STL [R1+0x54], R18 ;  /* 0x0000541201007387 */ /* 0x0001e20000100800 */
[----:B------:R-:W-:Y:S01]  /*2a20*/  IMAD.MOV.U32 R17, RZ, RZ, R12 ;  /* 0x000000ffff117224 */ /* 0x000fe200078e000c */
[----:B------:R-:W-:Y:S01]  /*2a30*/  ISETP.GT.U32.AND P6, PT, R7, R6, PT ;  /* 0x000000060700720c */ /* 0x000fe20003fc4070 */
[----:B------:R-:W-:Y:S01]  /*2a40*/  VIADD R16, R3, 0x26 ;  /* 0x0000002603107836 */ /* 0x000fe20000000000 */
[----:B------:R-:W-:Y:S01]  /*2a50*/  ISETP.GT.U32.AND P2, PT, R7, R2, PT ;  /* 0x000000020700720c */ /* 0x000fe20003f44070 */
[----:B------:R-:W-:-:S02]  /*2a60*/  @!P3 IMAD.IADD R4, R4, 0x1, -R7 ;  /* 0x000000010404b824 */ /* 0x000fc400078e0a07 */
[----:B------:R-:W-:Y:S01]  /*2a70*/  @!P5 IMAD.MOV R17, RZ, RZ, -R17 ;  /* 0x000000ffff11d224 */ /* 0x000fe200078e0a11 */
[----:B-1----:R-:W-:Y:S01]  /*2a80*/  IABS R13, R16 ;  /* 0x00000010000d7213 */ /* 0x002fe20000000000 */
[C---:B------:R-:W-:Y:S01]  /*2a90*/  IMAD.HI.U32 R5, R8.reuse, R11, RZ ;  /* 0x0000000b08057227 */ /* 0x040fe200078e00ff */
[----:B------:R-:W-:Y:S02]  /*2aa0*/  ISETP.GT.U32.AND P3, PT, R7, R4, PT ;  /* 0x000000040700720c */ /* 0x000fe40003f64070 */
[----:B------:R1:W-:Y:S01]  /*2ab0*/  STL [R1+0x50], R17 ;  /* 0x0000501101007387 */ /* 0x0003e20000100800 */
[----:B------:R-:W-:Y:S01]  /*2ac0*/  IMAD.HI.U32 R9, R8, R13, RZ ;  /* 0x0000000d08097227 */ /* 0x000fe200078e00ff */
[----:B0-----:R-:W-:Y:S02]  /*2ad0*/  IABS R18, R21 ;  /* 0x0000001500127213 */ /* 0x001fe40000000000 */
[----:B------:R-:W-:Y:S01]  /*2ae0*/  ISETP.GE.AND P5, PT, R15, RZ, PT ;  /* 0x000000ff0f00720c */ /* 0x000fe20003fa6270 */
[----:B------:R-:W-:-:S02]  /*2af0*/  @!P6 IMAD.IADD R6, R6, 0x1, -R7 ;  /* 0x000000010606e824 */ /* 0x000fc400078e0a07 */
[----:B------:R-:W-:Y:S02]  /*2b00*/  IMAD.MOV R10, RZ, RZ, -R5 ;  /* 0x000000ffff0a7224 */ /* 0x000fe400078e0a05 */
[----:B------:R-:W-:Y:S01]  /*2b10*/  IMAD.MOV R12, RZ, RZ, -R9 ;  /* 0x000000ffff0c7224 */ /* 0x000fe200078e0a09 */
[----:B------:R-:W-:Y:S01]  /*2b20*/  ISETP.GT.U32.AND P6, PT, R7, R6, PT ;  /* 0x000000060700720c */ /* 0x000fe20003fc4070 */
[----:B-1----:R-:W-:Y:S02]  /*2b30*/  VIADD R17, R3, 0x27 ;  /* 0x0000002703117836 */ /* 0x002fe40000000000 */
[----:B------:R-:W-:Y:S02]  /*2b40*/  IMAD R10, R7, R10, R11 ;  /* 0x0000000a070a7224 */ /* 0x000fe400078e020b */
[----:B------:R-:W-:Y:S01]  /*2b50*/  VIADD R19, R3, 0x28 ;  /* 0x0000002803137836 */ /* 0x000fe20000000000 */
[----:B------:R-:W-:Y:S01]  /*2b60*/  IABS R14, R17 ;  /* 0x00000011000e7213 */ /* 0x000fe20000000000 */
[----:B------:R-:W-:Y:S01]  /*2b70*/  @!P2 IMAD.IADD R2, R2, 0x1, -R7 ;  /* 0x000000010202a824 */ /* 0x000fe200078e0a07 */
[----:B------:R-:W-:Y:S01]  /*2b80*/  ISETP.GE.AND P2, PT, R16, RZ, PT ;  /* 0x000000ff1000720c */ /* 0x000fe20003f46270 */
[C---:B------:R-:W-:Y:S01]  /*2b90*/  IMAD R12, R7.reuse, R12, R13 ;  /* 0x0000000c070c7224 */ /* 0x040fe200078e020d */
[----:B------:R-:W-:Y:S01]  /*2ba0*/  IABS R16, R19 ;  /* 0x0000001300107213 */ /* 0x000fe20000000000 */
[----:B------:R-:W-:Y:S01]  /*2bb0*/  @!P3 IMAD.IADD R4, R4, 0x1, -R7 ;  /* 0x000000010404b824 */ /* 0x000fe200078e0a07 */
[----:B------:R-:W-:Y:S01]  /*2bc0*/  ISETP.GT.U32.AND P3, PT, R7, R10, PT ;  /* 0x0000000a0700720c */ /* 0x000fe20003f64070 */
[----:B------:R-:W-:-:S04]  /*2bd0*/  IMAD.HI.U32 R5, R8, R14, RZ ;  /* 0x0000000e08057227 */ /* 0x000fc800078e00ff */
[----:B------:R-:W-:Y:S01]  /*2be0*/  @!P6 IMAD.IADD R6, R6, 0x1, -R7 ;  /* 0x000000010606e824 */ /* 0x000fe200078e0a07 */
[----:B------:R-:W-:Y:S01]  /*2bf0*/  ISETP.GT.U32.AND P6, PT, R7, R12, PT ;  /* 0x0000000c0700720c */ /* 0x000fe20003fc4070 */
[----:B------:R-:W-:Y:S02]  /*2c00*/  IMAD.MOV R11, RZ, RZ, -R5 ;  /* 0x000000ffff0b7224 */ /* 0x000fe400078e0a05 */
[----:B------:R-:W-:-:S04]  /*2c10*/  IMAD.HI.U32 R5, R8, R16, RZ ;  /* 0x0000001008057227 */ /* 0x000fc800078e00ff */
[C---:B------:R-:W-:Y:S02]  /*2c20*/  IMAD R14, R7.reuse, R11, R14 ;  /* 0x0000000b070e7224 */ /* 0x040fe400078e020e */
[----:B------:R-:W-:Y:S02]  /*2c30*/  IMAD.MOV R13, RZ, RZ, -R5 ;  /* 0x000000ffff0d7224 */ /* 0x000fe400078e0a05 */
[--C-:B------:R-:W-:Y:S01]  /*2c40*/  @!P3 IMAD.IADD R10, R10, 0x1, -R7.reuse ;  /* 0x000000010a0ab824 */ /* 0x100fe200078e0a07 */
[C---:B------:R-:W-:Y:S01]  /*2c50*/  ISETP.GT.U32.AND P3, PT, R7.reuse, R14, PT ;  /* 0x0000000e0700720c */ /* 0x040fe20003f64070 */
[C---:B------:R-:W-:Y:S02]  /*2c60*/  IMAD R16, R7.reuse, R13, R16 ;  /* 0x0000000d07107224 */ /* 0x040fe400078e0210 */
[----:B------:R-:W-:Y:S02]  /*2c70*/  @!P6 IMAD.IADD R12, R12, 0x1, -R7 ;  /* 0x000000010c0ce824 */ /* 0x000fe400078e0a07 */
[----:B------:R-:W-:Y:S01]  /*2c80*/  IMAD.MOV.U32 R26, RZ, RZ, R2 ;  /* 0x000000ffff1a7224 */ /* 0x000fe200078e0002 */
[----:B------:R-:W-:Y:S01]  /*2c90*/  ISETP.GT.U32.AND P6, PT, R7, R16, PT ;  /* 0x000000100700720c */ /* 0x000fe20003fc4070 */
[----:B------:R-:W-:-:S04]  /*2ca0*/  IMAD.HI.U32 R9, R8, R18, RZ ;  /* 0x0000001208097227 */ /* 0x000fc800078e00ff */
[----:B------:R-:W-:Y:S01]  /*2cb0*/  @!P1 IMAD.MOV R26, RZ, RZ, -R26 ;  /* 0x000000ffff1a9224 */ /* 0x000fe200078e0a1a */
[----:B------:R-:W-:Y:S01]  /*2cc0*/  ISETP.GT.U32.AND P1, PT, R7, R12, PT ;  /* 0x0000000c0700720c */ /* 0x000fe20003f24070 */
[C---:B------:R-:W-:Y:S02]  /*2cd0*/  VIADD R15, R3.reuse, 0x2b ;  /* 0x0000002b030f7836 */ /* 0x040fe40000000000 */
[----:B------:R-:W-:Y:S01]  /*2ce0*/  @!P4 IMAD.MOV R4, RZ, RZ, -R4 ;  /* 0x000000ffff04c224 */ /* 0x000fe200078e0a04 */
[----:B------:R-:W-:Y:S01]  /*2cf0*/  STL [R1+0x4c], R26 ;  /* 0x00004c1a01007387 */ /* 0x000fe20000100800 */
[----:B------:R-:W-:Y:S01]  /*2d00*/  VIADD R23, R3, 0x2a ;  /* 0x0000002a03177836 */ /* 0x000fe20000000000 */
[----:B------:R-:W-:Y:S01]  /*2d10*/  IABS R22, R15 ;  /* 0x0000000f00167213 */ /* 0x000fe20000000000 */
[----:B------:R-:W-:Y:S01]  /*2d20*/  IMAD.MOV R9, RZ, RZ, -R9 ;  /* 0x000000ffff097224 */ /* 0x000fe200078e0a09 */
[----:B------:R0:W-:Y:S01]  /*2d30*/  STL [R1+0x2b4], R4 ;  /* 0x0002b40401007387 */ /* 0x0001e20000100800 */
[--C-:B------:R-:W-:Y:S01]  /*2d40*/  @!P3 IMAD.IADD R14, R14, 0x1, -R7.reuse ;  /* 0x000000010e0eb824 */ /* 0x100fe200078e0a07 */
[C---:B------:R-:W-:Y:S01]  /*2d50*/  ISETP.GT.U32.AND P3, PT, R7.reuse, R10, PT ;  /* 0x0000000a0700720c */ /* 0x040fe20003f64070 */
[C---:B------:R-:W-:Y:S01]  /*2d60*/  IMAD R18, R7.reuse, R9, R18 ;  /* 0x0000000907127224 */ /* 0x040fe200078e0212 */
[----:B------:R-:W-:Y:S01]  /*2d70*/  IABS R20, R23 ;  /* 0x0000001700147213 */ /* 0x000fe20000000000 */
[----:B------:R-:W-:Y:S01]  /*2d80*/  @!P6 IMAD.IADD R16, R16, 0x1, -R7 ;  /* 0x000000011010e824 */ /* 0x000fe200078e0a07 */
[----:B------:R-:W-:Y:S01]  /*2d90*/  ISETP.GT.U32.AND P6, PT, R7, R14, PT ;  /* 0x0000000e0700720c */ /* 0x000fe20003fc4070 */
[----:B------:R-:W-:-:S03]  /*2da0*/  IMAD.HI.U32 R5, R8, R22, RZ ;  /* 0x0000001608057227 */ /* 0x000fc600078e00ff */
[----:B------:R-:W-:Y:S01]  /*2db0*/  ISETP.GT.U32.AND P4, PT, R7, R16, PT ;  /* 0x000000100700720c */ /* 0x000fe20003f84070 */
[----:B0-----:R-:W-:Y:S02]  /*2dc0*/  IMAD.MOV.U32 R4, RZ, RZ, R6 ;  /* 0x000000ffff047224 */ /* 0x001fe400078e0006 */
[----:B------:R-:W-:-:S04]  /*2dd0*/  IMAD.HI.U32 R11, R8, R20, RZ ;  /* 0x00000014080b7227 */ /* 0x000fc800078e00ff */
[----:B------:R-:W-:Y:S01]  /*2de0*/  @!P0 IMAD.MOV R4, RZ, RZ, -R4 ;  /* 0x000000ffff048224 */ /* 0x000fe200078e0a04 */
[----:B------:R-:W-:Y:S01]  /*2df0*/  ISETP.GT.U32.AND P0, PT, R7, R18, PT ;  /* 0x000000120700720c */ /* 0x000fe20003f04070 */
[----:B------:R-:W-:Y:S02]  /*2e00*/  IMAD.MOV R5, RZ, RZ, -R5 ;  /* 0x000000ffff057224 */ /* 0x000fe400078e0a05 */
[C---:B------:R-:W-:Y:S01]  /*2e10*/  VIADD R24, R3.reuse, 0x2d ;  /* 0x0000002d03187836 */ /* 0x040fe20000000000 */
[----:B------:R0:W-:Y:S01]  /*2e20*/  STL [R1+0x2b8], R4 ;  /* 0x0002b80401007387 */ /* 0x0001e20000100800 */
[----:B------:R-:W-:Y:S02]  /*2e30*/  VIADD R13, R3, 0x2c ;  /* 0x0000002c030d7836 */ /* 0x000fe40000000000 */
[----:B------:R-:W-:Y:S01]  /*2e40*/  IMAD.MOV R11, RZ, RZ, -R11 ;  /* 0x000000ffff0b7224 */ /* 0x000fe200078e0a0b */
[----:B------:R-:W-:Y:S01]  /*2e50*/  IABS R2, R24 ;  /* 0x0000001800027213 */ /* 0x000fe20000000000 */
[----:B------:R-:W-:Y:S01]  /*2e60*/  IMAD R22, R7, R5, R22 ;  /* 0x0000000507167224 */ /* 0x000fe200078e0216 */
[----:B------:R-:W-:Y:S01]  /*2e70*/  IABS R5, R13 ;  /* 0x0000000d00057213 */ /* 0x000fe20000000000 */
[----:B------:R-:W-:-:S02]  /*2e80*/  @!P3 IMAD.IADD R10, R10, 0x1, -R7 ;  /* 0x000000010a0ab824 */ /* 0x000fc400078e0a07 */
[--C-:B------:R-:W-:Y:S01]  /*2e90*/  @!P1 IMAD.IADD R12, R12, 0x1, -R7.reuse ;  /* 0x000000010c0c9824 */ /* 0x100fe200078e0a07 */
[----:B------:R-:W-:Y:S01]  /*2ea0*/  ISETP.GE.AND P1, PT, R17, RZ, PT ;  /* 0x000000ff1100720c */ /* 0x000fe20003f26270 */
[C---:B------:R-:W-:Y:S02]  /*2eb0*/  IMAD R20, R7.reuse, R11, R20 ;  /* 0x0000000b07147224 */ /* 0x040fe400078e0214 */
[----:B------:R-:W-:Y:S01]  /*2ec0*/  @!P6 IMAD.IADD R14, R14, 0x1, -R7 ;  /* 0x000000010e0ee824 */ /* 0x000fe200078e0a07 */
[C---:B------:R-:W-:Y:S01]  /*2ed0*/  ISETP.GT.U32.AND P6, PT, R7.reuse, R22, PT ;  /* 0x000000160700720c */ /* 0x040fe20003fc4070 */
[----:B------:R-:W-:Y:S01]  /*2ee0*/  IMAD.MOV.U32 R11, RZ, RZ, R10 ;  /* 0x000000ffff0b7224 */ /* 0x000fe200078e000a */
[----:B------:R-:W-:Y:S01]  /*2ef0*/  ISETP.GT.U32.AND P3, PT, R7, R20, PT ;  /* 0x000000140700720c */ /* 0x000fe20003f64070 */
[----:B------:R-:W-:Y:S02]  /*2f00*/  IMAD.MOV.U32 R9, RZ, RZ, R12 ;  /* 0x000000ffff097224 */ /* 0x000fe400078e000c */
[----:B------:R-:W-:-:S02]  /*2f10*/  IMAD.MOV.U32 R6, RZ, RZ, R2 ;  /* 0x000000ffff067224 */ /* 0x000fc400078e0002 */
[----:B------:R-:W-:Y:S01]  /*2f20*/  @!P0 IMAD.IADD R18, R18, 0x1, -R7 ;  /* 0x0000000112128824 */ /* 0x000fe200078e0a07 */
[----:B------:R-:W-:Y:S01]  /*2f30*/  ISETP.GE.AND P0, PT, R21, RZ, PT ;  /* 0x000000ff1500720c */ /* 0x000fe20003f06270 */
[----:B------:R-:W-:-:S04]  /*2f40*/  IMAD.HI.U32 R2, R8, R5, RZ ;  /* 0x0000000508027227 */ /* 0x000fc800078e00ff */
[----:B------:R-:W-:Y:S01]  /*2f50*/  @!P5 IMAD.MOV R11, RZ, RZ, -R11 ;  /* 0x000000ffff0bd224 */ /* 0x000fe200078e0a0b */
[----:B------:R-:W-:Y:S01]  /*2f60*/  ISETP.GT.U32.AND P5, PT, R7, R18, PT ;  /* 0x000000120700720c */ /* 0x000fe20003fa4070 */
[----:B------:R-:W-:Y:S02]  /*2f70*/  @!P2 IMAD.MOV R9, RZ, RZ, -R9 ;  /* 0x000000ffff09a224 */ /* 0x000fe400078e0a09 */
[----:B------:R-:W-:Y:S01]  /*2f80*/  IMAD.MOV R2, RZ, RZ, -R2 ;  /* 0x000000ffff027224 */ /* 0x000fe200078e0a02 */
[----:B------:R-:W-:Y:S01]  /*2f90*/  STL [R1+0x2c0], R11 ;  /* 0x0002c00b01007387 */ /* 0x000fe20000100800 */
[----:B0-----:R-:W-:-:S03]  /*2fa0*/  IMAD.HI.U32 R4, R8, R6, RZ ;  /* 0x0000000608047227 */ /* 0x001fc600078e00ff */
[----:B------:R0:W-:Y:S01]  /*2fb0*/  STL [R1+0x2c4], R9 ;  /* 0x0002c40901007387 */ /* 0x0001e20000100800 */
[----:B------:R-:W-:Y:S01]  /*2fc0*/  @!P4 IMAD.IADD R16, R16, 0x1, -R7 ;  /* 0x000000011010c824 */ /* 0x000fe200078e0a07 */
[----:B------:R-:W-:Y:S01]  /*2fd0*/  ISETP.GE.AND P4, PT, R19, RZ, PT ;  /* 0x000000ff1300720c */ /* 0x000fe20003f86270 */
[----:B------:R-:W-:Y:S02]  /*2fe0*/  IMAD R2, R7, R2, R5 ;  /* 0x0000000207027224 */ /* 0x000fe400078e0205 */
[----:B------:R-:W-:Y:S02]  /*2ff0*/  IMAD.MOV R4, RZ, RZ, -R4 ;  /* 0x000000ffff047224 */ /* 0x000fe400078e0a04 */
[--C-:B------:R-:W-:Y:S02]  /*3000*/  @!P6 IMAD.IADD R22, R22, 0x1, -R7.reuse ;  /* 0x000000011616e824 */ /* 0x100fe400078e0a07 */
[----:B------:R-:W-:Y:S01]  /*3010*/  @!P3 IMAD.IADD R20, R20, 0x1, -R7 ;  /* 0x000000011414b824 */ /* 0x000fe200078e0a07 */
[----:B------:R-:W-:Y:S01]  /*3020*/  ISETP.GE.AND P3, PT, R23, RZ, PT ;  /* 0x000000ff1700720c */ /* 0x000fe20003f66270 */
[----:B0-----:R-:W-:Y:S01]  /*3030*/  IMAD.MOV.U32 R9, RZ, RZ, R14 ;  /* 0x000000ffff097224 */ /* 0x001fe200078e000e */
[C---:B------:R-:W-:Y:S01]  /*3040*/  ISETP.GT.U32.AND P6, PT, R7.reuse, R22, PT ;  /* 0x000000160700720c */ /* 0x040fe20003fc4070 */
[C---:B------:R-:W-:Y:S01]  /*3050*/  IMAD R4, R7.reuse, R4, R6 ;  /* 0x0000000407047224 */ /* 0x040fe200078e0206 */
[C---:B------:R-:W-:Y:S01]  /*3060*/  ISETP.GT.U32.AND P2, PT, R7.reuse, R20, PT ;  /* 0x000000140700720c */ /* 0x040fe20003f44070 */
[----:B------:R-:W-:Y:S01]  /*3070*/  @!P1 IMAD.MOV R9, RZ, RZ, -R9 ;  /* 0x000000ffff099224 */ /* 0x000fe200078e0a09 */
[----:B------:R-:W-:Y:S01]  /*3080*/  ISETP.GT.U32.AND P1, PT, R7, R2, PT ;  /* 0x000000020700720c */ /* 0x000fe20003f24070 */
[----:B------:R-:W-:-:S02]  /*3090*/  VIADD R6, R3, 0x2e ;  /* 0x0000002e03067836 */ /* 0x000fc40000000000 */
[----:B------:R-:W-:Y:S01]  /*30a0*/  IMAD.MOV.U32 R5, RZ, RZ, R16 ;  /* 0x000000ffff057224 */ /* 0x000fe200078e0010 */
[----:B------:R0:W-:Y:S01]  /*30b0*/  STL [R1+0x2d0], R9 ;  /* 0x0002d00901007387 */ /* 0x0001e20000100800 */
[----:B------:R-:W-:Y:S01]  /*30c0*/  @!P5 IMAD.IADD R18, R18, 0x1, -R7 ;  /* 0x000000011212d824 */ /* 0x000fe200078e0a07 */
[----:B------:R-:W-:Y:S01]  /*30d0*/  ISETP.GT.U32.AND P5, PT, R7, R4, PT ;  /* 0x000000040700720c */ /* 0x000fe20003fa4070 */
[----:B------:R-:W-:Y:S02]  /*30e0*/  VIADD R14, R3, 0x2f ;  /* 0x0000002f030e7836 */ /* 0x000fe40000000000 */
[----:B------:R-:W-:Y:S01]  /*30f0*/  @!P4 IMAD.MOV R5, RZ, RZ, -R5 ;  /* 0x000000ffff05c224 */ /* 0x000fe200078e0a05 */
[----:B------:R-:W-:Y:S01]  /*3100*/  ISETP.GE.AND P4, PT, R15, RZ, PT ;  /* 0x000000ff0f00720c */ /* 0x000fe20003f86270 */
[----:B------:R-:W-:Y:S01]  /*3110*/  IMAD.MOV.U32 R12, RZ, RZ, R18 ;  /* 0x000000ffff0c7224 */ /* 0x000fe200078e0012 */
[----:B------:R-:W-:Y:S01]  /*3120*/  IABS R11, R14 ;  /* 0x0000000e000b7213 */ /* 0x000fe20000000000 */
[----:B------:R-:W-:Y:S01]  /*3130*/  @!P1 IMAD.IADD R2, R2, 0x1, -R7 ;  /* 0x0000000102029824 */ /* 0x000fe200078e0a07 */
[----:B0-----:R-:W-:Y:S01]  /*3140*/  IABS R9, R6 ;  /* 0x0000000600097213 */ /* 0x001fe20000000000 */
[----:B------:R0:W-:Y:S01]  /*3150*/  STL [R1+0x48], R5 ;  /* 0x0000480501007387 */ /* 0x0001e20000100800 */
[----:B------:R-:W-:Y:S01]  /*3160*/  @!P0 IMAD.MOV R12, RZ, RZ, -R12 ;  /* 0x000000ffff0c8224 */ /* 0x000fe200078e0a0c */
[----:B------:R-:W-:Y:S01]  /*3170*/  ISETP.GE.AND P1, PT, R6, RZ, PT ;  /* 0x000000ff0600720c */ /* 0x000fe20003f26270 */
[----:B------:R-:W-:Y:S01]  /*3180*/  IMAD.HI.U32 R6, R8, R11, RZ ;  /* 0x0000000b08067227 */ /* 0x000fe200078e00ff */
[----:B------:R-:W-:-:S02]  /*3190*/  ISETP.GT.U32.AND P0, PT, R7, R2, PT ;  /* 0x000000020700720c */ /* 0x000fc40003f04070 */
[----:B------:R1:W-:Y:S01]  /*31a0*/  STL [R1+0x44], R12 ;  /* 0x0000440c01007387 */ /* 0x0003e20000100800 */
[--C-:B------:R-:W-:Y:S01]  /*31b0*/  @!P6 IMAD.IADD R22, R22, 0x1, -R7.reuse ;  /* 0x000000011616e824 */ /* 0x100fe200078e0a07 */
[----:B------:R-:W-:Y:S01]  /*31c0*/  ISETP.GE.AND P6, PT, R24, RZ, PT ;  /* 0x000000ff1800720c */ /* 0x000fe20003fc6270 */
[----:B------:R-:W-:Y:S01]  /*31d0*/  @!P2 IMAD.IADD R20, R20, 0x1, -R7 ;  /* 0x000000011414a824 */ /* 0x000fe200078e0a07 */
[----:B------:R-:W-:Y:S01]  /*31e0*/  ISETP.GE.AND P2, PT, R13, RZ, PT ;  /* 0x000000ff0d00720c */ /* 0x000fe20003f46270 */
[----:B0-----:R-:W-:-:S04]  /*31f0*/  IMAD.HI.U32 R5, R8, R9, RZ ;  /* 0x0000000908057227 */ /* 0x001fc800078e00ff */
[----:B------:R-:W-:Y:S02]  /*3200*/  IMAD.MOV R10, RZ, RZ, -R5 ;  /* 0x000000ffff0a7224 */ /* 0x000fe400078e0a05 */
[----:B------:R-:W-:Y:S02]  /*3210*/  @!P5 IMAD.IADD R4, R4, 0x1, -R7 ;  /* 0x000000010404d824 */ /* 0x000fe400078e0a07 */
[----:B-1----:R-:W-:Y:S02]  /*3220*/  IMAD.MOV R12, RZ, RZ, -R6 ;  /* 0x000000ffff0c7224 */ /* 0x002fe400078e0a06 */
[C---:B------:R-:W-:Y:S01]  /*3230*/  IMAD R6, R7.reuse, R10, R9 ;  /* 0x0000000a07067224 */ /* 0x040fe200078e0209 */
[C---:B------:R-:W-:Y:S01]  /*3240*/  ISETP.GT.U32.AND P5, PT, R7.reuse, R4, PT ;  /* 0x000000040700720c */ /* 0x040fe20003fa4070 */
[----:B------:R-:W-:Y:S02]  /*3250*/  IMAD.MOV.U32 R13, RZ, RZ, R22 ;  /* 0x000000ffff0d7224 */ /* 0x000fe400078e0016 */
[----:B------:R-:W-:-:S02]  /*3260*/  IMAD R10, R7, R12, R11 ;  /* 0x0000000c070a7224 */ /* 0x000fc400078e020b */
[----:B------:R-:W-:Y:S01]  /*3270*/  @!P4 IMAD.MOV R13, RZ, RZ, -R13 ;  /* 0x000000ffff0dc224 */ /* 0x000fe200078e0a0d */
[----:B------:R-:W-:Y:S01]  /*3280*/  ISETP.GT.U32.AND P4, PT, R7, R6, PT ;  /* 0x000000060700720c */ /* 0x000fe20003f84070 */
[----:B------:R-:W-:Y:S02]  /*3290*/  IMAD.MOV.U32 R16, RZ, RZ, R20 ;  /* 0x000000ffff107224 */ /* 0x000fe400078e0014 */
[----:B------:R-:W-:Y:S02]  /*32a0*/  VIADD R5, R3, 0x30 ;  /* 0x0000003003057836 */ /* 0x000fe40000000000 */
[----:B------:R-:W-:Y:S01]  /*32b0*/  @!P3 IMAD.MOV R16, RZ, RZ, -R16 ;  /* 0x000000ffff10b224 */ /* 0x000fe200078e0a10 */
[----:B------:R-:W-:Y:S01]  /*32c0*/  ISETP.GE.AND P3, PT, R14, RZ, PT ;  /* 0x000000ff0e00720c */ /* 0x000fe20003f66270 */
[--C-:B------:R-:W-:Y:S01]  /*32d0*/  @!P5 IMAD.IADD R4, R4, 0x1, -R7.reuse ;  /* 0x000000010404d824 */ /* 0x100fe200078e0a07 */
[----:B------:R-:W-:Y:S01]  /*32e0*/  ISETP.GT.U32.AND P5, PT, R7, R10, PT ;  /* 0x0000000a0700720c */ /* 0x000fe20003fa4070 */
[C---:B------:R-:W-:Y:S01]  /*32f0*/  VIADD R12, R3.reuse, 0x32 ;  /* 0x00000032030c7836 */ /* 0x040fe20000000000 */
[----:B------:R0:W-:Y:S01]  /*3300*/  STL [R1+0x40], R16 ;  /* 0x0000401001007387 */ /* 0x0001e20000100800 */
[--C-:B------:R-:W-:Y:S01]  /*3310*/  @!P0 IMAD.IADD R2, R2, 0x1, -R7.reuse ;  /* 0x0000000102028824 */ /* 0x100fe200078e0a07 */
[----:B------:R-:W-:Y:S01]  /*3320*/  IABS R11, R5 ;  /* 0x00000005000b7213 */ /* 0x000fe20000000000 */
[--C-:B------:R-:W-:Y:S01]  /*3330*/  @!P4 IMAD.IADD R6, R6, 0x1, -R7.reuse ;  /* 0x000000010606c824 */ /* 0x100fe200078e0a07 */
[----:B------:R1:W-:Y:S01]  /*3340*/  STL [R1+0x2d8], R13 ;  /* 0x0002d80d01007387 */ /* 0x0003e20000100800 */
[----:B------:R-:W-:Y:S01]  /*3350*/  VIADD R9, R3, 0x31 ;  /* 0x0000003103097836 */ /* 0x000fe20000000000 */
[----:B------:R-:W-:Y:S01]  /*3360*/  ISETP.GE.AND P0, PT, R5, RZ, PT ;  /* 0x000000ff0500720c */ /* 0x000fe20003f06270 */
[----:B------:R-:W-:Y:S01]  /*3370*/  @!P6 IMAD.MOV R4, RZ, RZ, -R4 ;  /* 0x000000ffff04e224 */ /* 0x000fe200078e0a04 */
[----:B------:R-:W-:Y:S01]  /*3380*/  ISETP.GT.U32.AND P4, PT, R7, R6, PT ;  /* 0x000000060700720c */ /* 0x000fe20003f84070 */
[C---:B------:R-:W-:Y:S01]  /*3390*/  VIADD R15, R3.reuse, 0x34 ;  /* 0x00000034030f7836 */ /* 0x040fe20000000000 */
[----:B0-----:R-:W-:Y:S01]  /*33a0*/  IABS R16, R12 ;  /* 0x0000000c00107213 */ /* 0x001fe20000000000 */
[----:B------:R-:W-:Y:S01]  /*33b0*/  @!P5 IMAD.IADD R10, R10, 0x1, -R7 ;  /* 0x000000010a0ad824 */ /* 0x000fe200078e0a07 */
[----:B------:R-:W-:Y:S01]  /*33c0*/  IABS R14, R9 ;  /* 0x00000009000e7213 */ /* 0x000fe20000000000 */
[----:B------:R-:W-:Y:S01]  /*33d0*/  VIADD R17, R3, 0x35 ;  /* 0x0000003503117836 */ /* 0x000fe20000000000 */
[----:B------:R-:W-:Y:S01]  /*33e0*/  ISETP.GE.AND P6, PT, R12, RZ, PT ;  /* 0x000000ff0c00720c */ /* 0x000fe20003fc6270 */
[----:B-1----:R-:W-:Y:S01]  /*33f0*/  IMAD.MOV.U32 R13, RZ, RZ, R2 ;  /* 0x000000ffff0d7224 */ /* 0x002fe200078e0002 */
[----:B------:R-:W-:Y:S01]  /*3400*/  ISETP.GT.U32.AND P5, PT, R7, R10, PT ;  /* 0x0000000a0700720c */ /* 0x000fe20003fa4070 */
[----:B------:R-:W-:-:S04]  /*3410*/  IMAD.HI.U32 R2, R8, R11, RZ ;  /* 0x0000000b08027227 */ /* 0x000fc800078e00ff */
[----:B------:R-:W-:Y:S01]  /*3420*/  @!P2 IMAD.MOV R13, RZ, RZ, -R13 ;  /* 0x000000ffff0da224 */ /* 0x000fe200078e0a0d */
[----:B------:R-:W-:Y:S01]  /*3430*/  ISETP.GE.AND P2, PT, R9, RZ, PT ;  /* 0x000000ff0900720c */ /* 0x000fe20003f46270 */
[----:B------:R-:W-:-:S03]  /*3440*/  IMAD.HI.U32 R9, R8, R16, RZ ;  /* 0x0000001008097227 */ /* 0x000fc600078e00ff */
[----:B------:R-:W-:Y:S01]  /*3450*/  STL [R1+0x2e0], R13 ;  /* 0x0002e00d01007387 */ /* 0x000fe20000100800 */
[----:B------:R-:W-:Y:S02]  /*3460*/  IMAD.MOV R2, RZ, RZ, -R2 ;  /* 0x000000ffff027224 */ /* 0x000fe400078e0a02 */
[----:B------:R-:W-:Y:S01]  /*3470*/  IMAD.HI.U32 R5, R8, R14, RZ ;  /* 0x0000000e08057227 */ /* 0x000fe200078e00ff */
[----:B------:R0:W-:Y:S03]  /*3480*/  STL [R1+0x2e4], R4 ;  /* 0x0002e40401007387 */ /* 0x0001e60000100800 */
[----:B------:R-:W-:Y:S02]  /*3490*/  IMAD.MOV R9, RZ, RZ, -R9 ;  /* 0x000000ffff097224 */ /* 0x000fe400078e0a09 */
[----:B------:R-:W-:Y:S02]  /*34a0*/  @!P4 IMAD.IADD R6, R6, 0x1, -R7 ;  /* 0x000000010606c824 */ /* 0x000fe400078e0a07 */
[C---:B------:R-:W-:Y:S01]  /*34b0*/  IMAD R2, R7.reuse, R2, R11 ;  /* 0x0000000207027224 */ /* 0x040fe200078e020b */
[----:B------:R-:W-:Y:S01]  /*34c0*/  IABS R11, R17 ;  /* 0x00000011000b7213 */ /* 0x000fe20000000000 */
[----:B------:R-:W-:Y:S01]  /*34d0*/  IMAD.MOV R5, RZ, RZ, -R5 ;  /* 0x000000ffff057224 */ /* 0x000fe200078e0a05 */
[----:B0-----:R-:W-:Y:S01]  /*34e0*/  IABS R4, R15 ;  /* 0x0000000f00047213 */ /* 0x001fe20000000000 */
[C---:B------:R-:W-:Y:S01]  /*34f0*/  IMAD R16, R7.reuse, R9, R16 ;  /* 0x0000000907107224 */ /* 0x040fe200078e0210 */
[----:B------:R-:W-:Y:S01]  /*3500*/  ISETP.GT.U32.AND P4, PT, R7, R2, PT ;  /* 0x000000020700720c */ /* 0x000fe20003f84070 */
[----:B------:R-:W-:-:S02]  /*3510*/  IMAD.MOV.U32 R18, RZ, RZ, R6 ;  /* 0x000000ffff127224 */ /* 0x000fc400078e0006 */
[C---:B------:R-:W-:Y:S02]  /*3520*/  IMAD R14, R7.reuse, R5, R14 ;  /* 0x00000005070e7224 */ /* 0x040fe400078e020e */
[----:B------:R-:W-:Y:S01]  /*3530*/  @!P1 IMAD.MOV R18, RZ, RZ, -R18 ;  /* 0x000000ffff129224 */ /* 0x000fe200078e0a12 */
[----:B------:R-:W-:Y:S01]  /*3540*/  ISETP.GT.U32.AND P1, PT, R7, R16, PT ;  /* 0x000000100700720c */ /* 0x000fe20003f24070 */
[----:B------:R-:W-:Y:S02]  /*3550*/  VIADD R12, R3, 0x33 ;  /* 0x00000033030c7836 */ /* 0x000fe40000000000 */
[--C-:B------:R-:W-:Y:S01]  /*3560*/  @!P5 IMAD.IADD R10, R10, 0x1, -R7.reuse ;  /* 0x000000010a0ad824 */ /* 0x100fe200078e0a07 */
[----:B------:R-:W-:Y:S01]  /*3570*/  ISETP.GT.U32.AND P5, PT, R7, R14, PT ;  /* 0x0000000e0700720c */ /* 0x000fe20003fa4070 */
[----:B------:R-:W-:Y:S01]  /*3580*/  IMAD.MOV.U32 R6, RZ, RZ, R4 ;  /* 0x000000ffff067224 */ /* 0x000fe200078e0004 */
[----:B------:R-:W-:Y:S01]  /*3590*/  IABS R5, R12 ;  /* 0x0000000c00057213 */ /* 0x000fe20000000000 */
[----:B------:R-:W-:Y:S01]  /*35a0*/  @!P4 IMAD.IADD R2, R2, 0x1, -R7 ;  /* 0x000000010202c824 */ /* 0x000fe200078e0a07 */
[----:B------:R-:W-:Y:S01]  /*35b0*/  STL [R1+0x2f0], R18 ;  /* 0x0002f01201007387 */ /* 0x000fe20000100800 */
[----:B------:R-:W-:-:S02]  /*35c0*/  VIADD R19, R3, 0x36 ;  /* 0x0000003603137836 */ /* 0x000fc40000000000 */
[----:B------:R-:W-:Y:S01]  /*35d0*/  IMAD.HI.U32 R4, R8, R5, RZ ;  /* 0x0000000508047227 */ /* 0x000fe200078e00ff */
[C---:B------:R-:W-:Y:S02]  /*35e0*/  ISETP.GT.U32.AND P4, PT, R7.reuse, R2, PT ;  /* 0x000000020700720c */ /* 0x040fe40003f84070 */
[----:B------:R-:W-:Y:S01]  /*35f0*/  IABS R13, R19 ;  /* 0x00000013000d7213 */ /* 0x000fe20000000000 */
[--C-:B------:R-:W-:Y:S02]  /*3600*/  @!P1 IMAD.IADD R16, R16, 0x1, -R7.reuse ;  /* 0x0000000110109824 */ /* 0x100fe400078e0a07 */
[----:B------:R-:W-:Y:S02]  /*3610*/  @!P5 IMAD.IADD R14, R14, 0x1, -R7 ;  /* 0x000000010e0ed824 */ /* 0x000fe400078e0a07 */
[----:B------:R-:W-:Y:S01]  /*3620*/  IMAD.MOV.U32 R9, RZ, RZ, R10 ;  /* 0x000000ffff097224 */ /* 0x000fe200078e000a */
[C---:B------:R-:W-:Y:S01]  /*3630*/  ISETP.GT.U32.AND P1, PT, R7.reuse, R16, PT ;  /* 0x000000100700720c */ /* 0x040fe20003f24070 */
[----:B------:R-:W-:Y:S01]  /*3640*/  IMAD.MOV R4, RZ, RZ, -R4 ;  /* 0x000000ffff047224 */ /* 0x000fe200078e0a04 */
[C---:B------:R-:W-:Y:S01]  /*3650*/  ISETP.GT.U32.AND P5, PT, R7.reuse, R14, PT ;  /* 0x0000000e0700720c */ /* 0x040fe20003fa4070 */
[----:B------:R-:W-:Y:S01]  /*3660*/  @!P3 IMAD.MOV R9, RZ, RZ, -R9 ;  /* 0x000000ffff09b224 */ /* 0x000fe200078e0a09 */
[----:B------:R-:W-:Y:S01]  /*3670*/  ISETP.GE.AND P3, PT, R12, RZ, PT ;  /* 0x000000ff0c00720c */ /* 0x000fe20003f66270 */
[----:B------:R-:W-:-:S02]  /*3680*/  IMAD R10, R7, R4, R5 ;  /* 0x00000004070a7224 */ /* 0x000fc400078e0205 */
[C---:B------:R-:W-:Y:S01]  /*3690*/  IMAD.HI.U32 R4, R8.reuse, R6, RZ ;  /* 0x0000000608047227 */ /* 0x040fe200078e00ff */
[----:B------:R0:W-:Y:S03]  /*36a0*/  STL [R1+0x300], R9 ;  /* 0x0003000901007387 */ /* 0x0001e60000100800 */
[----:B------:R-:W-:-:S04]  /*36b0*/  IMAD.HI.U32 R5, R8, R11, RZ ;  /* 0x0000000b08057227 */ /* 0x000fc800078e00ff */
[----:B------:R-:W-:Y:S02]  /*36c0*/  IMAD.MOV R4, RZ, RZ, -R4 ;  /* 0x000000ffff047224 */ /* 0x000fe400078e0a04 */
[----:B------:R-:W-:Y:S02]  /*36d0*/  IMAD.MOV R12, RZ, RZ, -R5 ;  /* 0x000000ffff0c7224 */ /* 0x000fe400078e0a05 */
[----:B0-----:R-:W-:-:S04]  /*36e0*/  IMAD.HI.U32 R9, R8, R13, RZ ;  /* 0x0000000d08097227 */ /* 0x001fc800078e00ff */
[----:B------:R-:W-:Y:S01]  /*36f0*/  @!P4 IMAD.IADD R2, R2, 0x1, -R7 ;  /* 0x000000010202c824 */ /* 0x000fe200078e0a07 */
[C---:B------:R-:W-:Y:S01]  /*3700*/  ISETP.GT.U32.AND P4, PT, R7.reuse, R10, PT ;  /* 0x0000000a0700720c */ /* 0x040fe20003f84070 */
[C---:B------:R-:W-:Y:S02]  /*3710*/  IMAD R6, R7.reuse, R4, R6 ;  /* 0x0000000407067224 */ /* 0x040fe400078e0206 */
[----:B------:R-:W-:Y:S02]  /*3720*/  IMAD.MOV R18, RZ, RZ, -R9 ;  /* 0x000000ffff127224 */ /* 0x000fe400078e0a09 */
[----:B------:R-:W-:Y:S02]  /*3730*/  IMAD R4, R7, R12, R11 ;  /* 0x0000000c07047224 */ /* 0x000fe400078e020b */
[----:B------:R-:W-:Y:S02]  /*3740*/  @!P1 IMAD.IADD R16, R16, 0x1, -R7 ;  /* 0x0000000110109824 */ /* 0x000fe400078e0a07 */
[----:B------:R-:W-:Y:S01]  /*3750*/  VIADD R9, R3, 0x37 ;  /* 0x0000003703097836 */ /* 0x000fe20000000000 */
[----:B------:R-:W-:Y:S01]  /*3760*/  ISETP.GT.U32.AND P1, PT, R7, R4, PT ;  /* 0x000000040700720c */ /* 0x000fe20003f24070 */
[----:B------:R-:W-:-:S02]  /*3770*/  IMAD.MOV.U32 R20, RZ, RZ, R2 ;  /* 0x000000ffff147224 */ /* 0x000fc400078e0002 */
[----:B------:R-:W-:Y:S01]  /*3780*/  @!P5 IMAD.IADD R14, R14, 0x1, -R7 ;  /* 0x000000010e0ed824 */ /* 0x000fe200078e0a07 */
[----:B------:R-:W-:Y:S01]  /*3790*/  IABS R2, R9 ;  /* 0x0000000900027213 */ /* 0x000fe20000000000 */
[----:B------:R-:W-:Y:S01]  /*37a0*/  IMAD R12, R7, R18, R13 ;  /* 0x00000012070c7224 */ /* 0x000fe200078e020d */
[----:B------:R-:W-:Y:S01]  /*37b0*/  ISETP.GE.AND P5, PT, R15, RZ, PT ;  /* 0x000000ff0f00720c */ /* 0x000fe20003fa6270 */
[----:B------:R-:W-:Y:S02]  /*37c0*/  IMAD.MOV.U32 R5, RZ, RZ, R16 ;  /* 0x000000ffff057224 */ /* 0x000fe400078e0010 */
[----:B------:R-:W-:Y:S01]  /*37d0*/  @!P0 IMAD.MOV R20, RZ, RZ, -R20 ;  /* 0x000000ffff148224 */ /* 0x000fe200078e0a14 */
[C---:B------:R-:W-:Y:S01]  /*37e0*/  ISETP.GT.U32.AND P0, PT, R7.reuse, R6, PT ;  /* 0x000000060700720c */ /* 0x040fe20003f04070 */
[----:B------:R-:W-:Y:S02]  /*37f0*/  IMAD.MOV.U32 R11, RZ, RZ, R14 ;  /* 0x000000ffff0b7224 */ /* 0x000fe400078e000e */
[----:B------:R-:W-:Y:S01]  /*3800*/  @!P6 IMAD.MOV R5, RZ, RZ, -R5 ;  /* 0x000000ffff05e224 */ /* 0x000fe200078e0a05 */
[----:B------:R-:W-:Y:S01]  /*3810*/  ISETP.GT.U32.AND P6, PT, R7, R12, PT ;  /* 0x0000000c0700720c */ /* 0x000fe20003fc4070 */
[----:B------:R-:W-:Y:S01]  /*3820*/  @!P4 IMAD.IADD R10, R10, 0x1, -R7 ;  /* 0x000000010a0ac824 */ /* 0x000fe200078e0a07 */
[----:B------:R-:W-:Y:S01]  /*3830*/  STL [R1+0x3c], R20 ;  /* 0x00003c1401007387 */ /* 0x000fe20000100800 */
[----:B------:R-:W-:-:S02]  /*3840*/  IMAD.MOV.U32 R14, RZ, RZ, R2 ;  /* 0x000000ffff0e7224 */ /* 0x000fc400078e0002 */
[----:B------:R-:W-:Y:S01]  /*3850*/  @!P2 IMAD.MOV R11, RZ, RZ, -R11 ;  /* 0x000000ffff0ba224 */ /* 0x000fe200078e0a0b */
[----:B------:R-:W-:Y:S01]  /*3860*/  ISETP.GT.U32.AND P4, PT, R7, R10, PT ;  /* 0x0000000a0700720c */ /* 0x000fe20003f84070 */
[----:B------:R-:W-:Y:S01]  /*3870*/  VIADD R15, R3, 0x38 ;  /* 0x00000038030f7836 */ /* 0x000fe20000000000 */
[----:B------:R-:W-:Y:S01]  /*3880*/  ISETP.GE.AND P2, PT, R17, RZ, PT ;  /* 0x000000ff1100720c */ /* 0x000fe20003f46270 */
[----:B------:R-:W-:Y:S01]  /*3890*/  IMAD.HI.U32 R2, R8, R14, RZ ;  /* 0x0000000e08027227 */ /* 0x000fe200078e00ff */
[----:B------:R-:W-:Y:S03]  /*38a0*/  STL [R1+0x38], R11 ;  /* 0x0000380b01007387 */ /* 0x000fe60000100800 */
[----:B------:R-:W-:Y:S01]  /*38b0*/  @!P1 IMAD.IADD R4, R4, 0x1, -R7 ;  /* 0x0000000104049824 */ /* 0x000fe200078e0a07 */
[----:B------:R0:W-:Y:S01]  /*38c0*/  STL [R1+0x34], R5 ;  /* 0x0000340501007387 */ /* 0x0001e20000100800 */
[----:B------:R-:W-:-:S02]  /*38d0*/  IMAD.MOV R2, RZ, RZ, -R2 ;  /* 0x000000ffff027224 */ /* 0x000fc400078e0a02 */
[--C-:B------:R-:W-:Y:S01]  /*38e0*/  @!P0 IMAD.IADD R6, R6, 0x1, -R7.reuse ;  /* 0x0000000106068824 */ /* 0x100fe200078e0a07 */
[----:B------:R-:W-:Y:S01]  /*38f0*/  ISETP.GE.AND P0, PT, R9, RZ, PT ;  /* 0x000000ff0900720c */ /* 0x000fe20003f06270 */
[--C-:B------:R-:W-:Y:S01]  /*3900*/  @!P6 IMAD.IADD R12, R12, 0x1, -R7.reuse ;  /* 0x000000010c0ce824 */ /* 0x100fe200078e0a07 */
[C---:B------:R-:W-:Y:S01]  /*3910*/  ISETP.GT.U32.AND P6, PT, R7.reuse, R4, PT ;  /* 0x000000040700720c */ /* 0x040fe20003fc4070 */
[C---:B------:R-:W-:Y:S01]  /*3920*/  IMAD R14, R7.reuse, R2, R14 ;  /* 0x00000002070e7224 */ /* 0x040fe200078e020e */
[----:B------:R-:W-:Y:S01]  /*3930*/  ISETP.GT.U32.AND P1, PT, R7, R6, PT ;  /* 0x000000060700720c */ /* 0x000fe20003f24070 */
[----:B------:R-:W-:Y:S01]  /*3940*/  @!P4 IMAD.IADD R10, R10, 0x1, -R7 ;  /* 0x000000010a0ac824 */ /* 0x000fe200078e0a07 */
[----:B0-----:R-:W-:Y:S01]  /*3950*/  IABS R5, R15 ;  /* 0x0000000f00057213 */ /* 0x001fe20000000000 */
[----:B------:R-:W-:Y:S01]  /*3960*/  VIADD R17, R3, 0x3a ;  /* 0x0000003a03117836 */ /* 0x000fe20000000000 */
[----:B------:R-:W-:Y:S01]  /*3970*/  ISETP.GE.AND P4, PT, R19, RZ, PT ;  /* 0x000000ff1300720c */ /* 0x000fe20003f86270 */
[----:B------:R-:W-:-:S02]  /*3980*/  IMAD.MOV.U32 R11, RZ, RZ, R10 ;  /* 0x000000ffff0b7224 */ /* 0x000fc400078e000a */
[----:B------:R-:W-:Y:S01]  /*3990*/  IMAD.HI.U32 R2, R8, R5, RZ ;  /* 0x0000000508027227 */ /* 0x000fe200078e00ff */
[----:B------:R-:W-:-:S03]  /*39a0*/  IABS R13, R17 ;  /* 0x00000011000d7213 */ /* 0x000fc60000000000 */
[----:B------:R-:W-:Y:S02]  /*39b0*/  IMAD.MOV R2, RZ, RZ, -R2 ;  /* 0x000000ffff027224 */ /* 0x000fe400078e0a02 */
[----:B------:R-:W-:Y:S02]  /*39c0*/  @!P6 IMAD.IADD R4, R4, 0x1, -R7 ;  /* 0x000000010404e824 */ /* 0x000fe400078e0a07 */
[C---:B------:R-:W-:Y:S02]  /*39d0*/  IMAD R2, R7.reuse, R2, R5 ;  /* 0x0000000207027224 */ /* 0x040fe400078e0205 */
[----:B------:R-:W-:Y:S01]  /*39e0*/  @!P3 IMAD.MOV R11, RZ, RZ, -R11 ;  /* 0x000000ffff0bb224 */ /* 0x000fe200078e0a0b */
[----:B------:R-:W-:Y:S01]  /*39f0*/  ISETP.GT.U32.AND P3, PT, R7, R12, PT ;  /* 0x0000000c0700720c */ /* 0x000fe20003f64070 */
[----:B------:R-:W-:Y:S01]  /*3a00*/  VIADD R10, R3, 0x39 ;  /* 0x00000039030a7836 */ /* 0x000fe20000000000 */
[C---:B------:R-:W-:Y:S01]  /*3a10*/  ISETP.GT.U32.AND P6, PT, R7.reuse, R2, PT ;  /* 0x000000020700720c */ /* 0x040fe20003fc4070 */
[----:B------:R-:W-:Y:S01]  /*3a20*/  @!P1 IMAD.IADD R6, R6, 0x1, -R7 ;  /* 0x0000000106069824 */ /* 0x000fe200078e0a07 */
[----:B------:R-:W-:Y:S01]  /*3a30*/  ISETP.GT.U32.AND P1, PT, R7, R14, PT ;  /* 0x0000000e0700720c */ /* 0x000fe20003f24070 */
[----:B------:R0:W-:Y:S01]  /*3a40*/  STL [R1+0x644], R11 ;  /* 0x0006440b01007387 */ /* 0x0001e20000100800 */
[----:B------:R-:W-:-:S02]  /*3a50*/  VIADD R19, R3, 0x3b ;  /* 0x0000003b03137836 */ /* 0x000fc40000000000 */
[----:B------:R-:W-:Y:S02]  /*3a60*/  IMAD.MOV.U32 R20, RZ, RZ, R6 ;  /* 0x000000ffff147224 */ /* 0x000fe400078e0006 */
[----:B------:R-:W-:Y:S01]  /*3a70*/  IMAD.HI.U32 R9, R8, R13, RZ ;  /* 0x0000000d08097227 */ /* 0x000fe200078e00ff */
[----:B------:R-:W-:-:S03]  /*3a80*/  IABS R18, R19 ;  /* 0x0000001300127213 */ /* 0x000fc60000000000 */
[--C-:B------:R-:W-:Y:S01]  /*3a90*/  @!P3 IMAD.IADD R12, R12, 0x1, -R7.reuse ;  /* 0x000000010c0cb824 */ /* 0x100fe200078e0a07 */
[----:B0-----:R-:W-:Y:S01]  /*3aa0*/  IABS R11, R10 ;  /* 0x0000000a000b7213 */ /* 0x001fe20000000000 */
[--C-:B------:R-:W-:Y:S01]  /*3ab0*/  @!P6 IMAD.IADD R2, R2, 0x1, -R7.reuse ;  /* 0x000000010202e824 */ /* 0x100fe200078e0a07 */
[----:B------:R-:W-:Y:S01]  /*3ac0*/  ISETP.GE.AND P3, PT, R15, RZ, PT ;  /* 0x000000ff0f00720c */ /* 0x000fe20003f66270 */
[----:B------:R-:W-:Y:S01]  /*3ad0*/  @!P1 IMAD.IADD R14, R14, 0x1, -R7 ;  /* 0x000000010e0e9824 */ /* 0x000fe200078e0a07 */
[----:B------:R-:W-:Y:S01]  /*3ae0*/  ISETP.GE.AND P1, PT, R10, RZ, PT ;  /* 0x000000ff0a00720c */ /* 0x000fe20003f26270 */
[----:B------:R-:W-:Y:S01]  /*3af0*/  IMAD.HI.U32 R5, R8, R11, RZ ;  /* 0x0000000b08057227 */ /* 0x000fe200078e00ff */
[----:B------:R-:W-:-:S03]  /*3b00*/  ISETP.GT.U32.AND P6, PT, R7, R2, PT ;  /* 0x000000020700720c */ /* 0x000fc60003fc4070 */
[----:B------:R-:W-:Y:S02]  /*3b10*/  IMAD.MOV R6, RZ, RZ, -R5 ;  /* 0x000000ffff067224 */ /* 0x000fe400078e0a05 */
[----:B------:R-:W-:-:S04]  /*3b20*/  IMAD.HI.U32 R10, R8, R18, RZ ;  /* 0x00000012080a7227 */ /* 0x000fc800078e00ff */
[----:B------:R-:W-:Y:S02]  /*3b30*/  IMAD.MOV R16, RZ, RZ, -R9 ;  /* 0x000000ffff107224 */ /* 0x000fe400078e0a09 */
[C---:B------:R-:W-:Y:S02]  /*3b40*/  IMAD R6, R7.reuse, R6, R11 ;  /* 0x0000000607067224 */ /* 0x040fe400078e020b */
[----:B------:R-:W-:Y:S02]  /*3b50*/  IMAD.MOV R5, RZ, RZ, -R10 ;  /* 0x000000ffff057224 */ /* 0x000fe400078e0a0a */
[C---:B------:R-:W-:Y:S02]  /*3b60*/  IMAD R10, R7.reuse, R16, R13 ;  /* 0x00000010070a7224 */ /* 0x040fe400078e020d */
[----:B------:R-:W-:Y:S02]  /*3b70*/  IMAD.MOV.U32 R9, RZ, RZ, R12 ;  /* 0x000000ffff097224 */ /* 0x000fe400078e000c */
[----:B------:R-:W-:Y:S01]  /*3b80*/  @!P2 IMAD.MOV R4, RZ, RZ, -R4 ;  /* 0x000000ffff04a224 */ /* 0x000fe200078e0a04 */
[C---:B------:R-:W-:Y:S01]  /*3b90*/  ISETP.GT.U32.AND P2, PT, R7.reuse, R6, PT ;  /* 0x000000060700720c */ /* 0x040fe20003f44070 */
[----:B------:R-:W-:-:S02]  /*3ba0*/  IMAD R18, R7, R5, R18 ;  /* 0x0000000507127224 */ /* 0x000fc400078e0212 */
[----:B------:R-:W-:Y:S01]  /*3bb0*/  @!P4 IMAD.MOV R9, RZ, RZ, -R9 ;  /* 0x000000ffff09c224 */ /* 0x000fe200078e0a09 */
[C---:B------:R-:W-:Y:S01]  /*3bc0*/  ISETP.GT.U32.AND P4, PT, R7.reuse, R10, PT ;  /* 0x0000000a0700720c */ /* 0x040fe20003f84070 */
[--C-:B------:R-:W-:Y:S01]  /*3bd0*/  @!P6 IMAD.IADD R2, R2, 0x1, -R7.reuse ;  /* 0x000000010202e824 */ /* 0x100fe200078e0a07 */
[----:B------:R-:W-:Y:S01]  /*3be0*/  ISETP.GT.U32.AND P6, PT, R7, R18, PT ;  /* 0x000000120700720c */ /* 0x000fe20003fc4070 */
[----:B------:R-:W-:Y:S02]  /*3bf0*/  VIADD R11, R3, 0x3c ;  /* 0x0000003c030b7836 */ /* 0x000fe40000000000 */
[----:B------:R-:W-:Y:S01]  /*3c00*/  @!P5 IMAD.MOV R20, RZ, RZ, -R20 ;  /* 0x000000ffff14d224 */ /* 0x000fe200078e0a14 */
[----:B------:R-:W-:Y:S01]  /*3c10*/  ISETP.GT.U32.AND P5, PT, R7, R14, PT ;  /* 0x0000000e0700720c */ /* 0x000fe20003fa4070 */
[C---:B------:R-:W-:Y:S01]  /*3c20*/  VIADD R15, R3.reuse, 0x3d ;  /* 0x0000003d030f7836 */ /* 0x040fe20000000000 */
[----:B------:R-:W-:Y:S01]  /*3c30*/  IABS R12, R11 ;  /* 0x0000000b000c7213 */ /* 0x000fe20000000000 */
[--C-:B------:R-:W-:Y:S01]  /*3c40*/  @!P2 IMAD.IADD R6, R6, 0x1, -R7.reuse ;  /* 0x000000010606a824 */ /* 0x100fe200078e0a07 */
[----:B------:R-:W-:Y:S01]  /*3c50*/  STL [R1+0x650], R20 ;  /* 0x0006501401007387 */ /* 0x000fe20000100800 */
[----:B------:R-:W-:Y:S01]  /*3c60*/  VIADD R13, R3, 0x3e ;  /* 0x0000003e030d7836 */ /* 0x000fe20000000000 */
[----:B------:R-:W-:Y:S01]  /*3c70*/  IABS R16, R15 ;  /* 0x0000000f00107213 */ /* 0x000fe20000000000 */
[--C-:B------:R-:W-:Y:S01]  /*3c80*/  @!P4 IMAD.IADD R10, R10, 0x1, -R7.reuse ;  /* 0x000000010a0ac824 */ /* 0x100fe200078e0a07 */
[----:B------:R0:W-:Y:S01]  /*3c90*/  STL [R1+0x660], R4 ;  /* 0x0006600401007387 */ /* 0x0001e20000100800 */
[----:B------:R-:W-:Y:S01]  /*3ca0*/  ISETP.GT.U32.AND P4, PT, R7, R6, PT ;  /* 0x000000060700720c */ /* 0x000fe20003f84070 */
[--C-:B------:R-:W-:Y:S01]  /*3cb0*/  @!P6 IMAD.IADD R18, R18, 0x1, -R7.reuse ;  /* 0x000000011212e824 */ /* 0x100fe200078e0a07 */
[----:B------:R-:W-:Y:S01]  /*3cc0*/  ISETP.GE.AND P2, PT, R19, RZ, PT ;  /* 0x000000ff1300720c */ /* 0x000fe20003f46270 */
[----:B------:R1:W-:Y:S01]  /*3cd0*/  STL [R1+0x66c], R9 ;  /* 0x00066c0901007387 */ /* 0x0003e20000100800 */
[----:B------:R-:W-:Y:S01]  /*3ce0*/  ISETP.GT.U32.AND P6, PT, R7, R10, PT ;  /* 0x0000000a0700720c */ /* 0x000fe20003fc4070 */
[----:B------:R-:W-:Y:S01]  /*3cf0*/  @!P5 IMAD.IADD R14, R14, 0x1, -R7 ;  /* 0x000000010e0ed824 */ /* 0x000fe200078e0a07 */
[----:B------:R-:W-:Y:S01]  /*3d00*/  ISETP.GE.AND P5, PT, R17, RZ, PT ;  /* 0x000000ff1100720c */ /* 0x000fe20003fa6270 */
[----:B------:R-:W-:-:S02]  /*3d10*/  VIADD R17, R3, 0x3f ;  /* 0x0000003f03117836 */ /* 0x000fc40000000000 */
[----:B0-----:R-:W-:-:S04]  /*3d20*/  IMAD.HI.U32 R4, R8, R12, RZ ;  /* 0x0000000c08047227 */ /* 0x001fc800078e00ff */
[----:B------:R-:W-:Y:S02]  /*3d30*/  IMAD.MOV R5, RZ, RZ, -R4 ;  /* 0x000000ffff057224 */ /* 0x000fe400078e0a04 */
[----:B------:R-:W-:-:S04]  /*3d40*/  IMAD.HI.U32 R4, R8, R16, RZ ;  /* 0x0000001008047227 */ /* 0x000fc800078e00ff */
[C---:B------:R-:W-:Y:S02]  /*3d50*/  IMAD R12, R7.reuse, R5, R12 ;  /* 0x00000005070c7224 */ /* 0x040fe400078e020c */
[----:B------:R-:W-:Y:S02]  /*3d60*/  IMAD.MOV R4, RZ, RZ, -R4 ;  /* 0x000000ffff047224 */ /* 0x000fe400078e0a04 */
[--C-:B------:R-:W-:Y:S01]  /*3d70*/  @!P4 IMAD.IADD R6, R6, 0x1, -R7.reuse ;  /* 0x000000010606c824 */ /* 0x100fe200078e0a07 */
[C---:B------:R-:W-:Y:S01]  /*3d80*/  ISETP.GT.U32.AND P4, PT, R7.reuse, R12, PT ;  /* 0x0000000c0700720c */ /* 0x040fe20003f84070 */
[C---:B------:R-:W-:Y:S02]  /*3d90*/  IMAD R16, R7.reuse, R4, R16 ;  /* 0x0000000407107224 */ /* 0x040fe400078e0210 */
[----:B-1----:R-:W-:Y:S01]  /*3da0*/  IMAD.MOV.U32 R9, RZ, RZ, R14 ;  /* 0x000000ffff097224 */ /* 0x002fe200078e000e */
[----:B------:R-:W-:Y:S01]  /*3db0*/  IABS R14, R17 ;  /* 0x00000011000e7213 */ /* 0x000fe20000000000 */
[----:B------:R-:W-:Y:S01]  /*3dc0*/  @!P6 IMAD.IADD R10, R10, 0x1, -R7 ;  /* 0x000000010a0ae824 */ /* 0x000fe200078e0a07 */
[C---:B------:R-:W-:Y:S01]  /*3dd0*/  ISETP.GT.U32.AND P6, PT, R7.reuse, R16, PT ;  /* 0x000000100700720c */ /* 0x040fe20003fc4070 */
[----:B------:R-:W-:Y:S01]  /*3de0*/  @!P0 IMAD.MOV R9, RZ, RZ, -R9 ;  /* 0x000000ffff098224 */ /* 0x000fe200078e0a09 */
[----:B------:R-:W-:Y:S01]  /*3df0*/  ISETP.GT.U32.AND P0, PT, R7, R18, PT ;  /* 0x000000120700720c */ /* 0x000fe20003f04070 */
[----:B------:R-:W-:-:S03]  /*3e00*/  IMAD.HI.U32 R5, R8, R14, RZ ;  /* 0x0000000e08057227 */ /* 0x000fc600078e00ff */
[----:B------:R0:W-:Y:S01]  /*3e10*/  STL [R1+0x688], R9 ;  /* 0x0006880901007387 */ /* 0x0001e20000100800 */
[--C-:B------:R-:W-:Y:S01]  /*3e20*/  @!P4 IMAD.IADD R12, R12, 0x1, -R7.reuse ;  /* 0x000000010c0cc824 */ /* 0x100fe200078e0a07 */
[----:B------:R-:W-:Y:S01]  /*3e30*/  ISETP.GE.AND P4, PT, R15, RZ, PT ;  /* 0x000000ff0f00720c */ /* 0x000fe20003f86270 */
[----:B------:R-:W-:Y:S02]  /*3e40*/  @!P3 IMAD.MOV R2, RZ, RZ, -R2 ;  /* 0x000000ffff02b224 */ /* 0x000fe400078e0a02 */
[----:B------:R-:W-:Y:S02]  /*3e50*/  VIADD R19, R3, 0x40 ;  /* 0x0000004003137836 */ /* 0x000fe40000000000 */
[----:B------:R-:W-:Y:S01]  /*3e60*/  @!P6 IMAD.IADD R16, R16, 0x1, -R7 ;  /* 0x000000011010e824 */ /* 0x000fe200078e0a07 */
[----:B------:R-:W-:Y:S01]  /*3e70*/  ISETP.GT.U32.AND P6, PT, R7, R12, PT ;  /* 0x0000000c0700720c */ /* 0x000fe20003fc4070 */
[----:B------:R-:W-:Y:S01]  /*3e80*/  IMAD.MOV R5, RZ, RZ, -R5 ;  /* 0x000000ffff057224 */ /* 0x000fe200078e0a05 */
[----:B0-----:R-:W-:Y:S01]  /*3e90*/  IABS R9, R13 ;  /* 0x0000000d00097213 */ /* 0x001fe20000000000 */
[----:B------:R-:W-:Y:S01]  /*3ea0*/  IMAD.MOV.U32 R20, RZ, RZ, R6 ;  /* 0x000000ffff147224 */ /* 0x000fe200078e0006 */
[----:B------:R0:W-:Y:S01]  /*3eb0*/  STL [R1+0x30], R2 ;  /* 0x0000300201007387 */ /* 0x0001e20000100800 */
[----:B------:R-:W-:Y:S01]  /*3ec0*/  @!P0 IMAD.IADD R18, R18, 0x1, -R7 ;  /* 0x0000000112128824 */ /* 0x000fe200078e0a07 */
[----:B------:R-:W-:Y:S01]  /*3ed0*/  ISETP.GE.AND P0, PT, R11, RZ, PT ;  /* 0x000000ff0b00720c */ /* 0x000fe20003f06270 */
[----:B------:R-:W-:Y:S01]  /*3ee0*/  IMAD.HI.U32 R4, R8, R9, RZ ;  /* 0x0000000908047227 */ /* 0x000fe200078e00ff */
[----:B------:R-:W-:-:S03]  /*3ef0*/  IABS R11, R19 ;  /* 0x00000013000b7213 */ /* 0x000fc60000000000 */
[----:B------:R-:W-:Y:S02]  /*3f00*/  IMAD.MOV R4, RZ, RZ, -R4 ;  /* 0x000000ffff047224 */ /* 0x000fe400078e0a04 */
[----:B------:R-:W-:Y:S01]  /*3f10*/  @!P1 IMAD.MOV R20, RZ, RZ, -R20 ;  /* 0x000000ffff149224 */ /* 0x000fe200078e0a14 */
[C---:B------:R-:W-:Y:S01]  /*3f20*/  ISETP.GT.U32.AND P1, PT, R7.reuse, R16, PT ;  /* 0x000000100700720c */ /* 0x040fe20003f24070 */
[C---:B------:R-:W-:Y:S02]  /*3f30*/  IMAD R4, R7.reuse, R4, R9 ;  /* 0x0000000407047224 */ /* 0x040fe400078e0209 */
[----:B0-----:R-:W-:Y:S01]  /*3f40*/  IMAD.MOV.U32 R2, RZ, RZ, R10 ;  /* 0x000000ffff027224 */ /* 0x001fe200078e000a */
[----:B------:R-:W-:Y:S01]  /*3f50*/  STL [R1+0x2c], R20 ;  /* 0x00002c1401007387 */ /* 0x000fe20000100800 */
[C---:B------:R-:W-:Y:S01]  /*3f60*/  IMAD R14, R7.reuse, R5, R14 ;  /* 0x00000005070e7224 */ /* 0x040fe200078e020e */
[----:B------:R-:W-:Y:S01]  /*3f70*/  ISETP.GT.U32.AND P3, PT, R7, R4, PT ;  /* 0x000000040700720c */ /* 0x000fe20003f64070 */
[----:B------:R-:W-:-:S02]  /*3f80*/  IMAD.MOV.U32 R6, RZ, RZ, R18 ;  /* 0x000000ffff067224 */ /* 0x000fc400078e0012 */
[----:B------:R-:W-:Y:S01]  /*3f90*/  @!P5 IMAD.MOV R2, RZ, RZ, -R2 ;  /* 0x000000ffff02d224 */ /* 0x000fe200078e0a02 */
[----:B------:R-:W-:Y:S01]  /*3fa0*/  ISETP.GE.AND P5, PT, R13, RZ, PT ;  /* 0x000000ff0d00720c */ /* 0x000fe20003fa6270 */
[----:B------:R-:W-:Y:S01]  /*3fb0*/  @!P6 IMAD.IADD R12, R12, 0x1, -R7 ;  /* 0x000000010c0ce824 */ /* 0x000fe200078e0a07 */
[----:B------:R-:W-:Y:S01]  /*3fc0*/  ISETP.GT.U32.AND P6, PT, R7, R14, PT ;  /* 0x0000000e0700720c */ /* 0x000fe20003fc4070 */
[----:B------:R-:W-:Y:S01]  /*3fd0*/  IMAD.MOV.U32 R9, RZ, RZ, R11 ;  /* 0x000000ffff097224 */ /* 0x000fe200078e000b */
[----:B------:R0:W-:Y:S01]  /*3fe0*/  STL [R1+0x69c], R2 ;  /* 0x00069c0201007387 */ /* 0x0001e20000100800 */
[----:B------:R-:W-:Y:S01]  /*3ff0*/  @!P2 IMAD.MOV R6, RZ, RZ, -R6 ;  /* 0x000000ffff06a224 */ /* 0x000fe200078e0a06 */
[----:B------:R-:W-:Y:S01]  /*4000*/  ISETP.GE.AND P2, PT, R17, RZ, PT ;  /* 0x000000ff1100720c */ /* 0x000fe20003f46270 */
[--C-:B------:R-:W-:Y:S01]  /*4010*/  @!P1 IMAD.IADD R16, R16, 0x1, -R7.reuse ;  /* 0x0000000110109824 */ /* 0x100fe200078e0a07 */
[----:B------:R-:W-:Y:S01]  /*4020*/  ISETP.GE.AND P1, PT, R19, RZ, PT ;  /* 0x000000ff1300720c */ /* 0x000fe20003f26270 */
[----:B------:R-:W-:Y:S01]  /*4030*/  @!P3 IMAD.IADD R4, R4, 0x1, -R7 ;  /* 0x000000010404b824 */ /* 0x000fe200078e0a07 */
[----:B------:R1:W-:Y:S01]  /*4040*/  STL [R1+0x6cc], R6 ;  /* 0x0006cc0601007387 */ /* 0x0003e20000100800 */
[----:B------:R-:W-:-:S02]  /*4050*/  IMAD.MOV.U32 R11, RZ, RZ, R12 ;  /* 0x000000ffff0b7224 */ /* 0x000fc400078e000c */
[----:B------:R-:W-:Y:S02]  /*4060*/  IMAD.MOV.U32 R12, RZ, RZ, R16 ;  /* 0x000000ffff0c7224 */ /* 0x000fe400078e0010 */
[----:B0-----:R-:W-:-:S04]  /*4070*/  IMAD.HI.U32 R2, R8, R9, RZ ;  /* 0x0000000908027227 */ /* 0x001fc800078e00ff */
[----:B------:R-:W-:Y:S02]  /*4080*/  IMAD.MOV R2, RZ, RZ, -R2 ;  /* 0x000000ffff027224 */ /* 0x000fe400078e0a02 */
[----:B-1----:R-:W-:Y:S02]  /*4090*/  VIADD R6, R3, 0x41 ;  /* 0x0000004103067836 */ /* 0x002fe40000000000 */
[C---:B------:R-:W-:Y:S02]  /*40a0*/  IMAD R10, R7.reuse, R2, R9 ;  /* 0x00000002070a7224 */ /* 0x040fe400078e0209 */
[----:B------:R-:W-:Y:S01]  /*40b0*/  @!P6 IMAD.IADD R14, R14, 0x1, -R7 ;  /* 0x000000010e0ee824 */ /* 0x000fe200078e0a07 */
[----:B------:R-:W-:Y:S01]  /*40c0*/  IABS R5, R6 ;  /* 0x0000000600057213 */ /* 0x000fe20000000000 */
[----:B------:R-:W-:Y:S01]  /*40d0*/  @!P4 IMAD.MOV R12, RZ, RZ, -R12 ;  /* 0x000000ffff0cc224 */ /* 0x000fe200078e0a0c */
[C---:B------:R-:W-:Y:S01]  /*40e0*/  ISETP.GT.U32.AND P6, PT, R7.reuse, R4, PT ;  /* 0x000000040700720c */ /* 0x040fe20003fc4070 */
[----:B------:R-:W-:Y:S01]  /*40f0*/  @!P0 IMAD.MOV R11, RZ, RZ, -R11 ;  /* 0x000000ffff0b8224 */ /* 0x000fe200078e0a0b */
[----:B------:R-:W-:Y:S01]  /*4100*/  ISETP.GT.U32.AND P4, PT, R7, R10, PT ;  /* 0x0000000a0700720c */ /* 0x000fe20003f84070 */
[----:B------:R-:W-:Y:S01]  /*4110*/  IMAD.HI.U32 R2, R8, R5, RZ ;  /* 0x0000000508027227 */ /* 0x000fe200078e00ff */
[----:B------:R-:W-:-:S02]  /*4120*/  ISETP.GE.AND P3, PT, R6, RZ, PT ;  /* 0x000000ff0600720c */ /* 0x000fc40003f66270 */
[----:B------:R-:W-:Y:S01]  /*4130*/  ISETP.GT.U32.AND P0, PT, R7, R14, PT ;  /* 0x0000000e0700720c */ /* 0x000fe20003f04070 */
[C---:B------:R-:W-:Y:S01]  /*4140*/  VIADD R6, R3.reuse, 0x42 ;  /* 0x0000004203067836 */ /* 0x040fe20000000000 */
[----:B------:R0:W-:Y:S01]  /*4150*/  STL [R1+0x758], R11 ;  /* 0x0007580b01007387 */ /* 0x0001e20000100800 */
[----:B------:R-:W-:Y:S02]  /*4160*/  IMAD.MOV R2, RZ, RZ, -R2 ;  /* 0x000000ffff027224 */ /* 0x000fe400078e0a02 */
[C---:B------:R-:W-:Y:S01]  /*4170*/  VIADD R17, R3.reuse, 0x43 ;  /* 0x0000004303117836 */ /* 0x040fe20000000000 */
[----:B------:R1:W-:Y:S01]  /*4180*/  STL [R1+0x774], R12 ;  /* 0x0007740c01007387 */ /* 0x0003e20000100800 */
[--C-:B------:R-:W-:Y:S01]  /*4190*/  @!P6 IMAD.IADD R4, R4, 0x1, -R7.reuse ;  /* 0x000000010404e824 */ /* 0x100fe200078e0a07 */
[----:B------:R-:W-:Y:S01]  /*41a0*/  IABS R9, R6 ;  /* 0x0000000600097213 */ /* 0x000fe20000000000 */
[----:B------:R-:W-:Y:S02]  /*41b0*/  VIADD R13, R3, 0x44 ;  /* 0x00000044030d7836 */ /* 0x000fe40000000000 */
[--C-:B------:R-:W-:Y:S01]  /*41c0*/  @!P4 IMAD.IADD R10, R10, 0x1, -R7.reuse ;  /* 0x000000010a0ac824 */ /* 0x100fe200078e0a07 */
[----:B0-----:R-:W-:Y:S01]  /*41d0*/  IABS R11, R17 ;  /* 0x00000011000b7213 */ /* 0x001fe20000000000 */
[----:B------:R-:W-:Y:S01]  /*41e0*/  IMAD.MOV.U32 R18, RZ, RZ, R4 ;  /* 0x000000ffff127224 */ /* 0x000fe200078e0004 */
[----:B------:R-:W-:Y:S01]  /*41f0*/  IABS R15, R13 ;  /* 0x0000000d000f7213 */ /* 0x000fe20000000000 */
[----:B------:R-:W-:Y:S01]  /*4200*/  @!P0 IMAD.IADD R14, R14, 0x1, -R7 ;  /* 0x000000010e0e8824 */ /* 0x000fe200078e0a07 */
[----:B------:R-:W-:Y:S01]  /*4210*/  ISETP.GE.AND P0, PT, R6, RZ, PT ;  /* 0x000000ff0600720c */ /* 0x000fe20003f06270 */
[----:B-1----:R-:W-:Y:S01]  /*4220*/  IMAD R12, R7, R2, R5 ;  /* 0x00000002070c7224 */ /* 0x002fe200078e0205 */
[----:B------:R-:W-:Y:S01]  /*4230*/  ISETP.GE.AND P4, PT, R17, RZ, PT ;  /* 0x000000ff1100720c */ /* 0x000fe20003f86270 */
[----:B------:R-:W-:-:S03]  /*4240*/  IMAD.HI.U32 R2, R8, R9, RZ ;  /* 0x0000000908027227 */ /* 0x000fc600078e00ff */
[C---:B------:R-:W-:Y:S01]  /*4250*/  ISETP.GT.U32.AND P6, PT, R7.reuse, R12, PT ;  /* 0x0000000c0700720c */ /* 0x040fe20003fc4070 */
[----:B------:R-:W-:Y:S01]  /*4260*/  @!P5 IMAD.MOV R18, RZ, RZ, -R18 ;  /* 0x000000ffff12d224 */ /* 0x000fe200078e0a12 */
[----:B------:R-:W-:Y:S01]  /*4270*/  ISETP.GT.U32.AND P5, PT, R7, R10, PT ;  /* 0x0000000a0700720c */ /* 0x000fe20003fa4070 */
[----:B------:R-:W-:-:S03]  /*4280*/  IMAD.HI.U32 R5, R8, R11, RZ ;  /* 0x0000000b08057227 */ /* 0x000fc600078e00ff */
[----:B------:R0:W-:Y:S01]  /*4290*/  STL [R1+0x778], R18 ;  /* 0x0007781201007387 */ /* 0x0001e20000100800 */
[----:B------:R-:W-:Y:S02]  /*42a0*/  IMAD.MOV R2, RZ, RZ, -R2 ;  /* 0x000000ffff027224 */ /* 0x000fe400078e0a02 */
[----:B------:R-:W-:-:S04]  /*42b0*/  IMAD.HI.U32 R6, R8, R15, RZ ;  /* 0x0000000f08067227 */ /* 0x000fc800078e00ff */
[----:B------:R-:W-:Y:S02]  /*42c0*/  IMAD.MOV R16, RZ, RZ, -R5 ;  /* 0x000000ffff107224 */ /* 0x000fe400078e0a05 */
[C---:B------:R-:W-:Y:S02]  /*42d0*/  IMAD R2, R7.reuse, R2, R9 ;  /* 0x0000000207027224 */ /* 0x040fe400078e0209 */
[----:B------:R-:W-:Y:S02]  /*42e0*/  IMAD.MOV.U32 R5, RZ, RZ, R14 ;  /* 0x000000ffff057224 */ /* 0x000fe400078e000e */
[----:B------:R-:W-:Y:S02]  /*42f0*/  IMAD.MOV R4, RZ, RZ, -R6 ;  /* 0x000000ffff047224 */ /* 0x000fe400078e0a06 */
[----:B------:R-:W-:Y:S02]  /*4300*/  IMAD R6, R7, R16, R11 ;  /* 0x0000001007067224 */ /* 0x000fe400078e020b */
[----:B------:R-:W-:-:S02]  /*4310*/  @!P6 IMAD.IADD R12, R12, 0x1, -R7 ;  /* 0x000000010c0ce824 */ /* 0x000fc400078e0a07 */
[----:B------:R-:W-:Y:S01]  /*4320*/  @!P2 IMAD.MOV R5, RZ, RZ, -R5 ;  /* 0x000000ffff05a224 */ /* 0x000fe200078e0a05 */
[C---:B------:R-:W-:Y:S01]  /*4330*/  ISETP.GT.U32.AND P2, PT, R7.reuse, R2, PT ;  /* 0x000000020700720c */ /* 0x040fe20003f44070 */
[----:B------:R-:W-:Y:S01]  /*4340*/  @!P5 IMAD.IADD R10, R10, 0x1, -R7 ;  /* 0x000000010a0ad824 */ /* 0x000fe200078e0a07 */
[----:B------:R-:W-:Y:S01]  /*4350*/  ISETP.GT.U32.AND P6, PT, R7, R12, PT ;  /* 0x0000000c0700720c */ /* 0x000fe20003fc4070 */
[----:B------:R-:W-:Y:S01]  /*4360*/  VIADD R19, R3, 0x45 ;  /* 0x0000004503137836 */ /* 0x000fe20000000000 */
[C---:B------:R-:W-:Y:S01]  /*4370*/  ISETP.GT.U32.AND P5, PT, R7.reuse, R6, PT ;  /* 0x000000060700720c */ /* 0x040fe20003fa4070 */
[----:B------:R-:W-:Y:S01]  /*4380*/  IMAD R4, R7, R4, R15 ;  /* 0x0000000407047224 */ /* 0x000fe200078e020f */
[----:B------:R1:W-:Y:S01]  /*4390*/  STL [R1+0x77c], R5 ;  /* 0x00077c0501007387 */ /* 0x0003e20000100800 */
[C---:B0-----:R-:W-:Y:S01]  /*43a0*/  VIADD R18, R3.reuse, 0x46 ;  /* 0x0000004603127836 */ /* 0x041fe20000000000 */
[----:B------:R-:W-:Y:S01]  /*43b0*/  IABS R16, R19 ;  /* 0x0000001300107213 */ /* 0x000fe20000000000 */
[----:B------:R-:W-:-:S02]  /*43c0*/  VIADD R15, R3, 0x48 ;  /* 0x00000048030f7836 */ /* 0x000fc40000000000 */
[----:B------:R-:W-:Y:S01]  /*43d0*/  IMAD.MOV.U32 R21, RZ, RZ, R10 ;  /* 0x000000ffff157224 */ /* 0x000fe200078e000a */
[----:B------:R-:W-:Y:S01]  /*43e0*/  IABS R9, R18 ;  /* 0x0000001200097213 */ /* 0x000fe20000000000 */
[--C-:B------:R-:W-:Y:S01]  /*43f0*/  @!P2 IMAD.IADD R2, R2, 0x1, -R7.reuse ;  /* 0x000000010202a824 */ /* 0x100fe200078e0a07 */
[----:B------:R-:W-:Y:S01]  /*4400*/  ISETP.GE.AND P2, PT, R13, RZ, PT ;  /* 0x000000ff0d00720c */ /* 0x000fe20003f46270 */
[--C-:B------:R-:W-:Y:S01]  /*4410*/  @!P6 IMAD.IADD R12, R12, 0x1, -R7.reuse ;  /* 0x000000010c0ce824 */ /* 0x100fe200078e0a07 */
[C---:B------:R-:W-:Y:S01]  /*4420*/  ISETP.GT.U32.AND P6, PT, R7.reuse, R4, PT ;  /* 0x000000040700720c */ /* 0x040fe20003fc4070 */
[----:B------:R-:W-:Y:S01]  /*4430*/  @!P5 IMAD.IADD R6, R6, 0x1, -R7 ;  /* 0x000000010606d824 */ /* 0x000fe200078e0a07 */
[----:B------:R-:W-:Y:S01]  /*4440*/  ISETP.GT.U32.AND P5, PT, R7, R2, PT ;  /* 0x000000020700720c */ /* 0x000fe20003fa4070 */
[----:B------:R-:W-:Y:S01]  /*4450*/  IMAD.HI.U32 R11, R8, R16, RZ ;  /* 0x00000010080b7227 */ /* 0x000fe200078e00ff */
[----:B-1----:R-:W-:-:S03]  /*4460*/  IABS R5, R15 ;  /* 0x0000000f00057213 */ /* 0x002fc60000000000 */
[----:B------:R-:W-:Y:S02]  /*4470*/  IMAD.MOV R11, RZ, RZ, -R11 ;  /* 0x000000ffff0b7224 */ /* 0x000fe400078e0a0b */
[----:B------:R-:W-:-:S04]  /*4480*/  IMAD.HI.U32 R13, R8, R9, RZ ;  /* 0x00000009080d7227 */ /* 0x000fc800078e00ff */
[C---:B------:R-:W-:Y:S02]  /*4490*/  IMAD R16, R7.reuse, R11, R16 ;  /* 0x0000000b07107224 */ /* 0x040fe400078e0210 */
[--C-:B------:R-:W-:Y:S01]  /*44a0*/  @!P6 IMAD.IADD R4, R4, 0x1, -R7.reuse ;  /* 0x000000010404e824 */ /* 0x100fe200078e0a07 */
[C---:B------:R-:W-:Y:S01]  /*44b0*/  ISETP.GT.U32.AND P6, PT, R7.reuse, R6, PT ;  /* 0x000000060700720c */ /* 0x040fe20003fc4070 */
[----:B------:R-:W-:Y:S01]  /*44c0*/  @!P5 IMAD.IADD R2, R2, 0x1, -R7 ;  /* 0x000000010202d824 */ /* 0x000fe200078e0a07 */
[C---:B------:R-:W-:Y:S01]  /*44d0*/  ISETP.GT.U32.AND P5, PT, R7.reuse, R16, PT ;  /* 0x000000100700720c */ /* 0x040fe20003fa4070 */
[----:B------:R-:W-:Y:S02]  /*44e0*/  IMAD.MOV.U32 R20, RZ, RZ, R12 ;  /* 0x000000ffff147224 */ /* 0x000fe400078e000c */
[----:B------:R-:W-:Y:S02]  /*44f0*/  IMAD.MOV R10, RZ, RZ, -R13 ;  /* 0x000000ffff0a7224 */ /* 0x000fe400078e0a0d */
[----:B------:R-:W-:Y:S01]  /*4500*/  @!P1 IMAD.MOV R21, RZ, RZ, -R21 ;  /* 0x000000ffff159224 */ /* 0x000fe200078e0a15 */
[----:B------:R-:W-:Y:S01]  /*4510*/  ISETP.GT.U32.AND P1, PT, R7, R4, PT ;  /* 0x000000040700720c */ /* 0x000fe20003f24070 */
[----:B------:R-:W-:-:S02]  /*4520*/  VIADD R17, R3, 0x47 ;  /* 0x0000004703117836 */ /* 0x000fc40000000000 */
[----:B------:R-:W-:Y:S01]  /*4530*/  @!P3 IMAD.MOV R20, RZ, RZ, -R20 ;  /* 0x000000ffff14b224 */ /* 0x000fe200078e0a14 */
[----:B------:R-:W-:Y:S01]  /*4540*/  STL [R1+0x28], R21 ;  /* 0x0000281501007387 */ /* 0x000fe20000100800 */
[----:B------:R-:W-:Y:S01]  /*4550*/  IMAD R10, R7, R10, R9 ;  /* 0x0000000a070a7224 */ /* 0x000fe200078e0209 */
[----:B------:R-:W-:Y:S01]  /*4560*/  IABS R14, R17 ;  /* 0x00000011000e7213 */ /* 0x000fe20000000000 */
[----:B------:R-:W-:Y:S01]  /*4570*/  IMAD.HI.U32 R11, R8, R5, RZ ;  /* 0x00000005080b7227 */ /* 0x000fe200078e00ff */
[----:B------:R0:W-:Y:S01]  /*4580*/  STL [R1+0x24], R20 ;  /* 0x0000241401007387 */ /* 0x0001e20000100800 */
[----:B------:R-:W-:Y:S02]  /*4590*/  ISETP.GE.AND P3, PT, R19, RZ, PT ;  /* 0x000000ff1300720c */ /* 0x000fe40003f66270 */
[----:B------:R-:W-:Y:S02]  /*45a0*/  IMAD.MOV R12, RZ, RZ, -R11 ;  /* 0x000000ffff0c7224 */ /* 0x000fe400078e0a0b */
[--C-:B------:R-:W-:Y:S01]  /*45b0*/  @!P6 IMAD.IADD R6, R6, 0x1, -R7.reuse ;  /* 0x000000010606e824 */ /* 0x100fe200078e0a07 */
[----:B------:R-:W-:Y:S01]  /*45c0*/  ISETP.GT.U32.AND P6, PT, R7, R10, PT ;  /* 0x0000000a0700720c */ /* 0x000fe20003fc4070 */
[----:B------:R-:W-:-:S02]  /*45d0*/  @!P5 IMAD.IADD R16, R16, 0x1, -R7 ;  /* 0x000000011010d824 */ /* 0x000fc400078e0a07 */
[----:B------:R-:W-:-:S04]  /*45e0*/  IMAD.HI.U32 R9, R8, R14, RZ ;  /* 0x0000000e08097227 */ /* 0x000fc800078e00ff */
[----:B0-----:R-:W-:Y:S02]  /*45f0*/  IMAD.MOV.U32 R20, RZ, RZ, R2 ;  /* 0x000000ffff147224 */ /* 0x001fe400078e0002 */
[C---:B------:R-:W-:Y:S02]  /*4600*/  IMAD R12, R7.reuse, R12, R5 ;  /* 0x0000000c070c7224 */ /* 0x040fe400078e0205 */
[----:B------:R-:W-:Y:S01]  /*4610*/  @!P0 IMAD.MOV R20, RZ, RZ, -R20 ;  /* 0x000000ffff148224 */ /* 0x000fe200078e0a14 */
[----:B------:R-:W-:Y:S01]  /*4620*/  ISETP.GT.U32.AND P0, PT, R7, R16, PT ;  /* 0x000000100700720c */ /* 0x000fe20003f04070 */
[----:B------:R-:W-:Y:S02]  /*4630*/  VIADD R13, R3, 0x49 ;  /* 0x00000049030d7836 */ /* 0x000fe40000000000 */
[----:B------:R-:W-:Y:S01]  /*4640*/  IMAD.MOV R9, RZ, RZ, -R9 ;  /* 0x000000ffff097224 */ /* 0x000fe200078e0a09 */
[----:B------:R-:W-:Y:S01]  /*4650*/  STL [R1+0x7a8], R20 ;  /* 0x0007a81401007387 */ /* 0x000fe20000100800 */
[----:B------:R-:W-:Y:S01]  /*4660*/  @!P4 IMAD.MOV R6, RZ, RZ, -R6 ;  /* 0x000000ffff06c224 */ /* 0x000fe200078e0a06 */
[C---:B------:R-:W-:Y:S01]  /*4670*/  ISETP.GT.U32.AND P4, PT, R7.reuse, R12, PT ;  /* 0x0000000c0700720c */ /* 0x040fe20003f84070 */
[----:B------:R-:W-:Y:S01]  /*4680*/  IMAD R14, R7, R9, R14 ;  /* 0x00000009070e7224 */ /* 0x000fe200078e020e */
[----:B------:R-:W-:Y:S01]  /*4690*/  IABS R11, R13 ;  /* 0x0000000d000b7213 */ /* 0x000fe20000000000 */
[----:B------:R-:W-:Y:S01]  /*46a0*/  VIADD R9, R3, 0x4a ;  /* 0x0000004a03097836 */ /* 0x000fe20000000000 */
[----:B------:R0:W-:Y:S01]  /*46b0*/  STL [R1+0x7ac], R6 ;  /* 0x0007ac0601007387 */ /* 0x0001e20000100800 */
[----:B------:R-:W-:Y:S01]  /*46c0*/  @!P6 IMAD.IADD R10, R10, 0x1, -R7 ;  /* 0x000000010a0ae824 */ /* 0x000fe200078e0a07 */
[C---:B------:R-:W-:Y:S01]  /*46d0*/  ISETP.GT.U32.AND P5, PT, R7.reuse, R14, PT ;  /* 0x0000000e0700720c */ /* 0x040fe20003fa4070 */
[----:B------:R-:W-:Y:S01]  /*46e0*/  IMAD.MOV.U32 R5, RZ, RZ, R11 ;  /* 0x000000ffff057224 */ /* 0x000fe200078e000b */
[----:B------:R-:W-:Y:S01]  /*46f0*/  IABS R11, R9 ;  /* 0x00000009000b7213 */ /* 0x000fe20000000000 */
[--C-:B------:R-:W-:Y:S01]  /*4700*/  @!P1 IMAD.IADD R4, R4, 0x1, -R7.reuse ;  /* 0x0000000104049824 */ /* 0x100fe200078e0a07 */
[----:B------:R-:W-:Y:S01]  /*4710*/  ISETP.GT.U32.AND P6, PT, R7, R10, PT ;  /* 0x0000000a0700720c */ /* 0x000fe20003fc4070 */
[----:B------:R-:W-:Y:S01]  /*4720*/  @!P0 IMAD.IADD R16, R16, 0x1, -R7 ;  /* 0x0000000110108824 */ /* 0x000fe200078e0a07 */
[----:B------:R-:W-:Y:S01]  /*4730*/  ISETP.GE.AND P1, PT, R18, RZ, PT ;  /* 0x000000ff1200720c */ /* 0x000fe20003f26270 */
[----:B------:R-:W-:Y:S01]  /*4740*/  IMAD.HI.U32 R2, R8, R5, RZ ;  /* 0x0000000508027227 */ /* 0x000fe200078e00ff */
[----:B------:R-:W-:-:S03]  /*4750*/  ISETP.GE.AND P0, PT, R15, RZ, PT ;  /* 0x000000ff0f00720c */ /* 0x000fc60003f06270 */
[----:B------:R-:W-:Y:S01]  /*4760*/  @!P2 IMAD.MOV R4, RZ, RZ, -R4 ;  /* 0x000000ffff04a224 */ /* 0x000fe200078e0a04 */
[----:B------:R-:W-:Y:S01]  /*4770*/  ISETP.GE.AND P2, PT, R17, RZ, PT ;  /* 0x000000ff1100720c */ /* 0x000fe20003f46270 */
[----:B------:R-:W-:Y:S02]  /*4780*/  IMAD.MOV.U32 R18, RZ, RZ, R16 ;  /* 0x000000ffff127224 */ /* 0x000fe400078e0010 */
[----:B------:R-:W-:Y:S01]  /*4790*/  @!P4 IMAD.IADD R12, R12, 0x1, -R7 ;  /* 0x000000010c0cc824 */ /* 0x000fe200078e0a07 */
[----:B------:R1:W-:Y:S01]  /*47a0*/  STL [R1+0x7d0], R4 ;  /* 0x0007d00401007387 */ /* 0x0003e20000100800 */
[----:B------:R-:W-:Y:S01]  /*47b0*/  IMAD.MOV R2, RZ, RZ, -R2 ;  /* 0x000000ffff027224 */ /* 0x000fe200078e0a02 */
[----:B------:R-:W-:Y:S01]  /*47c0*/  ISETP.GE.AND P4, PT, R13, RZ, PT ;  /* 0x000000ff0d00720c */ /* 0x000fe20003f86270 */
[----:B0-----:R-:W-:Y:S02]  /*47d0*/  IMAD.MOV.U32 R6, RZ, RZ, R11 ;  /* 0x000000ffff067224 */ /* 0x001fe400078e000b */
[----:B------:R-:W-:Y:S01]  /*47e0*/  @!P3 IMAD.MOV R18, RZ, RZ, -R18 ;  /* 0x000000ffff12b224 */ /* 0x000fe200078e0a12 */
[----:B------:R-:W-:Y:S01]  /*47f0*/  ISETP.GT.U32.AND P3, PT, R7, R12, PT ;  /* 0x0000000c0700720c */ /* 0x000fe20003f64070 */
[----:B------:R-:W-:-:S02]  /*4800*/  @!P5 IMAD.IADD R14, R14, 0x1, -R7 ;  /* 0x000000010e0ed824 */ /* 0x000fc400078e0a07 */
[----:B------:R-:W-:Y:S01]  /*4810*/  @!P6 IMAD.IADD R10, R10, 0x1, -R7 ;  /* 0x000000010a0ae824 */ /* 0x000fe200078e0a07 */
[----:B------:R-:W-:Y:S01]  /*4820*/  STL [R1+0x7e4], R18 ;  /* 0x0007e41201007387 */ /* 0x000fe20000100800 */
[C---:B-1----:R-:W-:Y:S01]  /*4830*/  IMAD R4, R7.reuse, R2, R5 ;  /* 0x0000000207047224 */ /* 0x042fe200078e0205 */
[----:B------:R-:W-:Y:S01]  /*4840*/  ISETP.GT.U32.AND P5, PT, R7, R14, PT ;  /* 0x0000000e0700720c */ /* 0x000fe20003fa4070 */
[----:B------:R-:W-:-:S03]  /*4850*/  IMAD.HI.U32 R2, R8, R6, RZ ;  /* 0x0000000608027227 */ /* 0x000fc600078e00ff */
[C---:B------:R-:W-:Y:S01]  /*4860*/  ISETP.GT.U32.AND P6, PT, R7.reuse, R4, PT ;  /* 0x000000040700720c */ /* 0x040fe20003fc4070 */
[----:B------:R-:W-:Y:S02]  /*4870*/  IMAD.MOV R2, RZ, RZ, -R2 ;  /* 0x000000ffff027224 */ /* 0x000fe400078e0a02 */
[--C-:B------:R-:W-:Y:S02]  /*4880*/  @!P3 IMAD.IADD R12, R12, 0x1, -R7.reuse ;  /* 0x000000010c0cb824 */ /* 0x100fe400078e0a07 */
[C---:B------:R-:W-:Y:S02]  /*4890*/  IMAD R2, R7.reuse, R2, R6 ;  /* 0x0000000207027224 */ /* 0x040fe400078e0206 */
[----:B------:R-:W-:Y:S02]  /*48a0*/  IMAD.MOV.U32 R11, RZ, RZ, R10 ;  /* 0x000000ffff0b7224 */ /* 0x000fe400078e000a */
[----:B------:R-:W-:Y:S01]  /*48b0*/  @!P5 IMAD.IADD R14, R14, 0x1, -R7 ;  /* 0x000000010e0ed824 */ /* 0x000fe200078e0a07 */
[----:B------:R-:W-:Y:S01]  /*48c0*/  ISETP.GT.U32.AND P3, PT, R7, R2, PT ;  /* 0x000000020700720c */ /* 0x000fe20003f64070 */
[----:B------:R-:W-:Y:S01]  /*48d0*/  @!P1 IMAD.MOV R11, RZ, RZ, -R11 ;  /* 0x000000ffff0b9224 */ /* 0x000fe200078e0a0b */
[----:B------:R-:W-:Y:S01]  /*48e0*/  ISETP.GE.AND P5, PT, R9, RZ, PT ;  /* 0x000000ff0900720c */ /* 0x000fe20003fa6270 */
[----:B------:R-:W-:-:S02]  /*48f0*/  @!P6 IMAD.IADD R4, R4, 0x1, -R7 ;  /* 0x000000010404e824 */ /* 0x000fc400078e0a07 */
[----:B------:R-:W-:Y:S01]  /*4900*/  VIADD R6, R3, 0x4b ;  /* 0x0000004b03067836 */ /* 0x000fe20000000000 */
[----:B------:R0:W-:Y:S01]  /*4910*/  STL [R1+0x7ec], R11 ;  /* 0x0007ec0b01007387 */ /* 0x0001e20000100800 */
[----:B------:R-:W-:Y:S01]  /*4920*/  IMAD.MOV.U32 R13, RZ, RZ, R14 ;  /* 0x000000ffff0d7224 */ /* 0x000fe200078e000e */
[----:B------:R-:W-:Y:S01]  /*4930*/  ISETP.GT.U32.AND P6, PT, R7, R4, PT ;  /* 0x000000040700720c */ /* 0x000fe20003fc4070 */
[C---:B------:R-:W-:Y:S01]  /*4940*/  VIADD R9, R3.reuse, 0x4c ;  /* 0x0000004c03097836 */ /* 0x040fe20000000000 */
[----:B------:R-:W-:Y:S01]  /*4950*/  IABS R19, R6 ;  /* 0x0000000600137213 */ /* 0x000fe20000000000 */
[----:B------:R-:W-:Y:S01]  /*4960*/  @!P2 IMAD.MOV R13, RZ, RZ, -R13 ;  /* 0x000000ffff0da224 */ /* 0x000fe200078e0a0d */
[----:B------:R-:W-:Y:S01]  /*4970*/  ISETP.GE.AND P1, PT, R6, RZ, PT ;  /* 0x000000ff0600720c */ /* 0x000fe20003f26270 */
[----:B------:R-:W-:Y:S01]  /*4980*/  @!P3 IMAD.IADD R2, R2, 0x1, -R7 ;  /* 0x000000010202b824 */ /* 0x000fe200078e0a07 */
[----:B------:R-:W-:Y:S01]  /*4990*/  IABS R14, R9 ;  /* 0x00000009000e7213 */ /* 0x000fe20000000000 */
[----:B------:R-:W-:Y:S01]  /*49a0*/  VIADD R10, R3, 0x4d ;  /* 0x0000004d030a7836 */ /* 0x000fe20000000000 */
[----:B------:R-:W-:Y:S01]  /*49b0*/  STL [R1+0x7f4], R13 ;  /* 0x0007f40d01007387 */ /* 0x000fe20000100800 */
[----:B0-----:R-:W-:Y:S01]  /*49c0*/  IMAD.MOV.U32 R11, RZ, RZ, R12 ;  /* 0x000000ffff0b7224 */ /* 0x001fe200078e000c */
[----:B------:R-:W-:Y:S01]  /*49d0*/  ISETP.GT.U32.AND P3, PT, R7, R2, PT ;  /* 0x000000020700720c */ /* 0x000fe20003f64070 */
[----:B------:R-:W-:Y:S01]  /*49e0*/  IMAD.HI.U32 R6, R8, R19, RZ ;  /* 0x0000001308067227 */ /* 0x000fe200078e00ff */
[----:B------:R-:W-:-:S03]  /*49f0*/  ISETP.GE.AND P2, PT, R9, RZ, PT ;  /* 0x000000ff0900720c */ /* 0x000fc60003f46270 */
[----:B------:R-:W-:Y:S01]  /*4a00*/  @!P0 IMAD.MOV R11, RZ, RZ, -R11 ;  /* 0x000000ffff0b8224 */ /* 0x000fe200078e0a0b */
[----:B------:R-:W-:Y:S01]  /*4a10*/  ISETP.GE.AND P0, PT, R10, RZ, PT ;  /* 0x000000ff0a00720c */ /* 0x000fe20003f06270 */
[----:B------:R-:W-:Y:S02]  /*4a20*/  VIADD R5, R3, 0x4e ;  /* 0x0000004e03057836 */ /* 0x000fe40000000000 */
[----:B------:R-:W-:Y:S01]  /*4a30*/  @!P6 IMAD.IADD R4, R4, 0x1, -R7 ;  /* 0x000000010404e824 */ /* 0x000fe200078e0a07 */
[----:B------:R0:W-:Y:S01]  /*4a40*/  STL [R1+0x88], R11 ;  /* 0x0000880b01007387 */ /* 0x0001e20000100800 */
[----:B------:R-:W-:Y:S01]  /*4a50*/  IMAD.MOV R12, RZ, RZ, -R6 ;  /* 0x000000ffff0c7224 */ /* 0x000fe200078e0a06 */
[----:B------:R-:W-:Y:S01]  /*4a60*/  ISETP.GE.AND P6, PT, R5, RZ, PT ;  /* 0x000000ff0500720c */ /* 0x000fe20003fc6270 */
[----:B------:R-:W-:Y:S02]  /*4a70*/  IMAD.MOV.U32 R9, RZ, RZ, R4 ;  /* 0x000000ffff097224 */ /* 0x000fe400078e0004 */
[----:B------:R-:W-:-:S02]  /*4a80*/  IMAD R19, R7, R12, R19 ;  /* 0x0000000c07137224 */ /* 0x000fc400078e0213 */
[----:B------:R-:W-:Y:S02]  /*4a90*/  @!P4 IMAD.MOV R9, RZ, RZ, -R9 ;  /* 0x000000ffff09c224 */ /* 0x000fe400078e0a09 */
[----:B------:R-:W-:Y:S01]  /*4aa0*/  @!P3 IMAD.IADD R2, R2, 0x1, -R7 ;  /* 0x000000010202b824 */ /* 0x000fe200078e0a07 */
[----:B0-----:R-:W-:Y:S01]  /*4ab0*/  IABS R11, R10 ;  /* 0x0000000a000b7213 */ /* 0x001fe20000000000 */
[----:B------:R-:W-:Y:S01]  /*4ac0*/  VIADD R18, R3, 0x4f ;  /* 0x0000004f03127836 */ /* 0x000fe20000000000 */
[----:B------:R-:W-:Y:S01]  /*4ad0*/  IABS R10, R5 ;  /* 0x00000005000a7213 */ /* 0x000fe20000000000 */
[C---:B------:R-:W-:Y:S01]  /*4ae0*/  IMAD.HI.U32 R5, R8.reuse, R14, RZ ;  /* 0x0000000e08057227 */ /* 0x040fe200078e00ff */
[----:B------:R-:W-:Y:S01]  /*4af0*/  ISETP.GT.U32.AND P4, PT, R7, R19, PT ;  /* 0x000000130700720c */ /* 0x000fe20003f84070 */
[----:B------:R0:W-:Y:S01]  /*4b00*/  STL [R1+0x8c], R9 ;  /* 0x00008c0901007387 */ /* 0x0001e20000100800 */
[----:B------:R-:W-:Y:S01]  /*4b10*/  IABS R13, R18 ;  /* 0x00000012000d7213 */ /* 0x000fe20000000000 */
[----:B------:R-:W-:-:S04]  /*4b20*/  IMAD.HI.U32 R6, R8, R11, RZ ;  /* 0x0000000b08067227 */ /* 0x000fc800078e00ff */
[----:B------:R-:W-:Y:S02]  /*4b30*/  IMAD.MOV R5, RZ, RZ, -R5 ;  /* 0x000000ffff057224 */ /* 0x000fe400078e0a05 */
[----:B------:R-:W-:Y:S02]  /*4b40*/  IMAD.MOV R6, RZ, RZ, -R6 ;  /* 0x000000ffff067224 */ /* 0x000fe400078e0a06 */
[C---:B------:R-:W-:Y:S02]  /*4b50*/  IMAD R14, R7.reuse, R5, R14 ;  /* 0x00000005070e7224 */ /* 0x040fe400078e020e */
[C---:B------:R-:W-:Y:S02]  /*4b60*/  IMAD R11, R7.reuse, R6, R11 ;  /* 0x00000006070b7224 */ /* 0x040fe400078e020b */
[----:B------:R-:W-:Y:S01]  /*4b70*/  IMAD.MOV.U32 R12, RZ, RZ, R2 ;  /* 0x000000ffff0c7224 */ /* 0x000fe200078e0002 */
[----:B------:R-:W-:Y:S01]  /*4b80*/  ISETP.GT.U32.AND P3, PT, R7, R14, PT ;  /* 0x0000000e0700720c */ /* 0x000fe20003f64070 */
[----:B------:R-:W-:-:S02]  /*4b90*/  @!P4 IMAD.IADD R19, R19, 0x1, -R7 ;  /* 0x000000011313c824 */ /* 0x000fc400078e0a07 */
[----:B------:R-:W-:Y:S01]  /*4ba0*/  @!P5 IMAD.MOV R12, RZ, RZ, -R12 ;  /* 0x000000ffff0cd224 */ /* 0x000fe200078e0a0c */
[----:B------:R-:W-:Y:S01]  /*4bb0*/  ISETP.GT.U32.AND P5, PT, R7, R11, PT ;  /* 0x0000000b0700720c */ /* 0x000fe20003fa4070 */
[----:B0-----:R-:W-:Y:S01]  /*4bc0*/  VIADD R9, R3, 0x50 ;  /* 0x0000005003097836 */ /* 0x001fe20000000000 */
[----:B------:R-:W-:Y:S01]  /*4bd0*/  ISETP.GT.U32.AND P4, PT, R7, R19, PT ;  /* 0x000000130700720c */ /* 0x000fe20003f84070 */
[----:B------:R-:W-:Y:S01]  /*4be0*/  IMAD.HI.U32 R4, R8, R10, RZ ;  /* 0x0000000a08047227 */ /* 0x000fe200078e00ff */
[----:B------:R0:W-:Y:S02]  /*4bf0*/  STL [R1+0x7f8], R12 ;  /* 0x0007f80c01007387 */ /* 0x0001e40000100800 */
[----:B------:R-:W-:Y:S01]  /*4c00*/  IABS R17, R9 ;  /* 0x0000000900117213 */ /* 0x000fe20000000000 */
[----:B------:R-:W-:Y:S02]  /*4c10*/  IMAD.MOV R4, RZ, RZ, -R4 ;  /* 0x000000ffff047224 */ /* 0x000fe400078e0a04 */
[----:B------:R-:W-:-:S02]  /*4c20*/  @!P3 IMAD.IADD R14, R14, 0x1, -R7 ;  /* 0x000000010e0eb824 */ /* 0x000fc400078e0a07 */
[----:B------:R-:W-:Y:S02]  /*4c30*/  IMAD R10, R7, R4, R10 ;  /* 0x00000004070a7224 */ /* 0x000fe400078e020a */
[----:B------:R-:W-:Y:S01]  /*4c40*/  @!P5 IMAD.IADD R11, R11, 0x1, -R7 ;  /* 0x000000010b0bd824 */ /* 0x000fe200078e0a07 */
[----:B------:R-:W-:Y:S01]  /*4c50*/  ISETP.GT.U32.AND P3, PT, R7, R14, PT ;  /* 0x0000000e0700720c */ /* 0x000fe20003f64070 */
[----:B0-----:R-:W-:-:S03]  /*4c60*/  IMAD.HI.U32 R12, R8, R13, RZ ;  /* 0x0000000d080c7227 */ /* 0x001fc600078e00ff */
[----:B------:R-:W-:Y:S01]  /*4c70*/  ISETP.GT.U32.AND P5, PT, R7, R11, PT ;  /* 0x0000000b0700720c */ /* 0x000fe20003fa4070 */
[----:B------:R-:W-:-:S04]  /*4c80*/  IMAD.HI.U32 R6, R8, R17, RZ ;  /* 0x0000001108067227 */ /* 0x000fc800078e00ff */
[----:B------:R-:W-:Y:S02]  /*4c90*/  IMAD.MOV R12, RZ, RZ, -R12 ;  /* 0x000000ffff0c7224 */ /* 0x000fe400078e0a0c */
[----:B------:R-:W-:Y:S02]  /*4ca0*/  IMAD.MOV R6, RZ, RZ, -R6 ;  /* 0x000000ffff067224 */ /* 0x000fe400078e0a06 */
[----:B------:R-:W-:Y:S01]  /*4cb0*/  @!P4 IMAD.IADD R19, R19, 0x1, -R7 ;  /* 0x000000011313c824 */ /* 0x000fe200078e0a07 */
[C---:B------:R-:W-:Y:S01]  /*4cc0*/  ISETP.GT.U32.AND P4, PT, R7.reuse, R10, PT ;  /* 0x0000000a0700720c */ /* 0x040fe20003f84070 */
[C---:B------:R-:W-:Y:S02]  /*4cd0*/  IMAD R13, R7.reuse, R12, R13 ;  /* 0x0000000c070d7224 */ /* 0x040fe400078e020d */
[C---:B------:R-:W-:Y:S02]  /*4ce0*/  IMAD R17, R7.reuse, R6, R17 ;  /* 0x0000000607117224 */ /* 0x040fe400078e0211 */
[--C-:B------:R-:W-:Y:S01]  /*4cf0*/  @!P3 IMAD.IADD R14, R14, 0x1, -R7.reuse ;  /* 0x000000010e0eb824 */ /* 0x100fe200078e0a07 */
[----:B------:R-:W-:Y:S01]  /*4d00*/  ISETP.GT.U32.AND P3, PT, R7, R13, PT ;  /* 0x0000000d0700720c */ /* 0x000fe20003f64070 */
[----:B------:R-:W-:Y:S01]  /*4d10*/  @!P5 IMAD.IADD R11, R11, 0x1, -R7 ;  /* 0x000000010b0bd824 */ /* 0x000fe200078e0a07 */
[----:B------:R-:W-:Y:S01]  /*4d20*/  ISETP.GT.U32.AND P5, PT, R7, R17, PT ;  /* 0x000000110700720c */ /* 0x000fe20003fa4070 */
[----:B------:R-:W-:-:S02]  /*4d30*/  VIADD R2, R3, 0x52 ;  /* 0x0000005203027836 */ /* 0x000fc40000000000 */
[C---:B------:R-:W-:Y:S02]  /*4d40*/  VIADD R5, R3.reuse, 0x51 ;  /* 0x0000005103057836 */ /* 0x040fe40000000000 */
[----:B------:R-:W-:Y:S01]  /*4d50*/  VIADD R6, R3, 0x53 ;  /* 0x0000005303067836 */ /* 0x000fe20000000000 */
[----:B------:R-:W-:Y:S01]  /*4d60*/  IABS R4, R2 ;  /* 0x0000000200047213 */ /* 0x000fe20000000000 */
[----:B------:R-:W-:Y:S01]  /*4d70*/  IMAD.MOV.U32 R20, RZ, RZ, R19 ;  /* 0x000000ffff147224 */ /* 0x000fe200078e0013 */
[----:B------:R-:W-:Y:S01]  /*4d80*/  IABS R15, R5 ;  /* 0x00000005000f7213 */ /* 0x000fe20000000000 */
[----:B------:R-:W-:Y:S01]  /*4d90*/  @!P4 IMAD.IADD R10, R10, 0x1, -R7 ;  /* 0x000000010a0ac824 */ /* 0x000fe200078e0a07 */
[----:B------:R-:W-:Y:S01]  /*4da0*/  ISETP.GE.AND P4, PT, R18, RZ, PT ;  /* 0x000000ff1200720c */ /* 0x000fe20003f86270 */
[----:B------:R-:W-:Y:S01]  /*4db0*/  @!P1 IMAD.MOV R20, RZ, RZ, -R20 ;  /* 0x000000ffff149224 */ /* 0x000fe200078e0a14 */
[----:B------:R-:W-:Y:S01]  /*4dc0*/  IABS R18, R6 ;  /* 0x0000000600127213 */ /* 0x000fe20000000000 */
[----:B------:R-:W-:Y:S01]  /*4dd0*/  IMAD.HI.U32 R12, R8, R4, RZ ;  /* 0x00000004080c7227 */ /* 0x000fe200078e00ff */
[----:B------:R-:W-:-:S02]  /*4de0*/  ISETP.GT.U32.AND P1, PT, R7, R10, PT ;  /* 0x0000000a0700720c */ /* 0x000fc40003f24070 */
[----:B------:R-:W-:Y:S01]  /*4df0*/  STL [R1+0x814], R20 ;  /* 0x0008141401007387 */ /* 0x000fe20000100800 */
[--C-:B------:R-:W-:Y:S01]  /*4e00*/  @!P3 IMAD.IADD R13, R13, 0x1, -R7.reuse ;  /* 0x000000010d0db824 */ /* 0x100fe200078e0a07 */
[----:B------:R-:W-:Y:S01]  /*4e10*/  ISETP.GE.AND P3, PT, R9, RZ, PT ;  /* 0x000000ff0900720c */ /* 0x000fe20003f66270 */
[----:B------:R-:W-:Y:S02]  /*4e20*/  @!P5 IMAD.IADD R17, R17, 0x1, -R7 ;  /* 0x000000011111d824 */ /* 0x000fe400078e0a07 */
[----:B------:R-:W-:Y:S02]  /*4e30*/  IMAD.MOV R12, RZ, RZ, -R12 ;  /* 0x000000ffff0c7224 */ /* 0x000fe400078e0a0c */
[----:B------:R-:W-:Y:S01]  /*4e40*/  IMAD.HI.U32 R16, R8, R15, RZ ;  /* 0x0000000f08107227 */ /* 0x000fe200078e00ff */
[----:B------:R-:W-:-:S03]  /*4e50*/  ISETP.GT.U32.AND P5, PT, R7, R17, PT ;  /* 0x000000110700720c */ /* 0x000fc60003fa4070 */
[----:B------:R-:W-:Y:S02]  /*4e60*/  IMAD.MOV.U32 R9, RZ, RZ, R18 ;  /* 0x000000ffff097224 */ /* 0x000fe400078e0012 */
[----:B------:R-:W-:Y:S02]  /*4e70*/  IMAD R4, R7, R12, R4 ;  /* 0x0000000c07047224 */ /* 0x000fe400078e0204 */
[----:B------:R-:W-:Y:S02]  /*4e80*/  IMAD.MOV R16, RZ, RZ, -R16 ;  /* 0x000000ffff107224 */ /* 0x000fe400078e0a10 */
[----:B------:R-:W-:-:S04]  /*4e90*/  IMAD.HI.U32 R12, R8, R9, RZ ;  /* 0x00000009080c7227 */ /* 0x000fc800078e00ff */
[----:B------:R-:W-:Y:S01]  /*4ea0*/  @!P2 IMAD.MOV R14, RZ, RZ, -R14 ;  /* 0x000000ffff0ea224 */ /* 0x000fe200078e0a0e */
[C---:B------:R-:W-:Y:S01]  /*4eb0*/  ISETP.GT.U32.AND P2, PT, R7.reuse, R13, PT ;  /* 0x0000000d0700720c */ /* 0x040fe20003f44070 */
[C---:B------:R-:W-:Y:S02]  /*4ec0*/  IMAD R15, R7.reuse, R16, R15 ;  /* 0x00000010070f7224 */ /* 0x040fe400078e020f */
[----:B------:R-:W-:Y:S01]  /*4ed0*/  @!P1 IMAD.IADD R10, R10, 0x1, -R7 ;  /* 0x000000010a0a9824 */ /* 0x000fe200078e0a07 */
[----:B------:R0:W-:Y:S01]  /*4ee0*/  STL [R1+0x824], R14 ;  /* 0x0008240e01007387 */ /* 0x0001e20000100800 */
[----:B------:R-:W-:Y:S01]  /*4ef0*/  IMAD.MOV R12, RZ, RZ, -R12 ;  /* 0x000000ffff0c7224 */ /* 0x000fe200078e0a0c */
[----:B------:R-:W-:Y:S01]  /*4f00*/  ISETP.GT.U32.AND P1, PT, R7, R15, PT ;  /* 0x0000000f0700720c */ /* 0x000fe20003f24070 */
[----:B------:R-:W-:Y:S01]  /*4f10*/  @!P0 IMAD.MOV R11, RZ, RZ, -R11 ;  /* 0x000000ffff0b8224 */ /* 0x000fe200078e0a0b */
[----:B------:R-:W-:Y:S01]  /*4f20*/  ISETP.GE.AND P0, PT, R5, RZ, PT ;  /* 0x000000ff0500720c */ /* 0x000fe20003f06270 */
[----:B------:R-:W-:-:S02]  /*4f30*/  IMAD R5, R7, R12, R9 ;  /* 0x0000000c07057224 */ /* 0x000fc400078e0209 */
[--C-:B------:R-:W-:Y:S01]  /*4f40*/  @!P5 IMAD.IADD R17, R17, 0x1, -R7.reuse ;  /* 0x000000011111d824 */ /* 0x100fe200078e0a07 */
[----:B------:R1:W-:Y:S01]  /*4f50*/  STL [R1+0x828], R11 ;  /* 0x0008280b01007387 */ /* 0x0003e20000100800 */
[--C-:B------:R-:W-:Y:S01]  /*4f60*/  @!P2 IMAD.IADD R13, R13, 0x1, -R7.reuse ;  /* 0x000000010d0da824 */ /* 0x100fe200078e0a07 */
[----:B------:R-:W-:Y:S01]  /*4f70*/  ISETP.GT.U32.AND P5, PT, R7, R5, PT ;  /* 0x000000050700720c */ /* 0x000fe20003fa4070 */
[----:B0-----:R-:W-:Y:S01]  /*4f80*/  IMAD.MOV.U32 R14, RZ, RZ, R10 ;  /* 0x000000ffff0e7224 */ /* 0x001fe200078e000a */
[----:B------:R-:W-:Y:S01]  /*4f90*/  ISETP.GE.AND P2, PT, R2, RZ, PT ;  /* 0x000000ff0200720c */ /* 0x000fe20003f46270 */
[----:B------:R-:W-:Y:S02]  /*4fa0*/  VIADD R2, R3, 0x55 ;  /* 0x0000005503027836 */ /* 0x000fe40000000000 */
[----:B------:R-:W-:Y:S01]  /*4fb0*/  @!P6 IMAD.MOV R14, RZ, RZ, -R14 ;  /* 0x000000ffff0ee224 */ /* 0x000fe200078e0a0e */
[----:B------:R-:W-:Y:S01]  /*4fc0*/  ISETP.GT.U32.AND P6, PT, R7, R4, PT ;  /* 0x000000040700720c */ /* 0x000fe20003fc4070 */
[----:B------:R-:W-:Y:S01]  /*4fd0*/  @!P1 IMAD.IADD R15, R15, 0x1, -R7 ;  /* 0x000000010f0f9824 */ /* 0x000fe200078e0a07 */
[----:B------:R-:W-:Y:S01]  /*4fe0*/  ISETP.GE.AND P1, PT, R6, RZ, PT ;  /* 0x000000ff0600720c */ /* 0x000fe20003f26270 */
[C---:B-1----:R-:W-:Y:S01]  /*4ff0*/  VIADD R11, R3.reuse, 0x54 ;  /* 0x00000054030b7836 */ /* 0x042fe20000000000 */
[----:B------:R0:W-:Y:S01]  /*5000*/  STL [R1+0x82c], R14 ;  /* 0x00082c0e01007387 */ /* 0x0001e20000100800 */
[----:B------:R-:W-:Y:S01]  /*5010*/  IABS R6, R2 ;  /* 0x0000000200067213 */ /* 0x000fe20000000000 */
[----:B------:R-:W-:-:S02]  /*5020*/  VIADD R12, R3, 0x56 ;  /* 0x00000056030c7836 */ /* 0x000fc40000000000 */
[----:B------:R-:W-:Y:S01]  /*5030*/  IABS R10, R11 ;  /* 0x0000000b000a7213 */ /* 0x000fe20000000000 */
[----:B------:R-:W-:Y:S02]  /*5040*/  @!P5 IMAD.IADD R5, R5, 0x1, -R7 ;  /* 0x000000010505d824 */ /* 0x000fe400078e0a07 */
[----:B------:R-:W-:Y:S02]  /*5050*/  @!P3 IMAD.MOV R17, RZ, RZ, -R17 ;  /* 0x000000ffff11b224 */ /* 0x000fe400078e0a11 */
[----:B------:R-:W-:Y:S01]  /*5060*/  @!P6 IMAD.IADD R4, R4, 0x1, -R7 ;  /* 0x000000010404e824 */ /* 0x000fe200078e0a07 */
[C---:B------:R-:W-:Y:S01]  /*5070*/  ISETP.GT.U32.AND P6, PT, R7.reuse, R15, PT ;  /* 0x0000000f0700720c */ /* 0x040fe20003fc4070 */
[----:B0-----:R-:W-:Y:S02]  /*5080*/  IMAD.MOV.U32 R14, RZ, RZ, R13 ;  /* 0x000000ffff0e7224 */ /* 0x001fe400078e000d */
[----:B------:R-:W-:Y:S01]  /*5090*/  IMAD.HI.U32 R9, R8, R10, RZ ;  /* 0x0000000a08097227 */ /* 0x000fe200078e00ff */
[----:B------:R-:W-:-:S03]  /*50a0*/  ISETP.GT.U32.AND P5, PT, R7, R4, PT ;  /* 0x000000040700720c */ /* 0x000fc60003fa4070 */
[----:B------:R-:W-:Y:S01]  /*50b0*/  @!P4 IMAD.MOV R14, RZ, RZ, -R14 ;  /* 0x000000ffff0ec224 */ /* 0x000fe200078e0a0e */
[----:B------:R-:W-:Y:S01]  /*50c0*/  ISETP.GT.U32.AND P4, PT, R7, R5, PT ;  /* 0x000000050700720c */ /* 0x000fe20003f84070 */
[----:B------:R-:W-:Y:S02]  /*50d0*/  IMAD.MOV R9, RZ, RZ, -R9 ;  /* 0x000000ffff097224 */ /* 0x000fe400078e0a09 */
[----:B------:R-:W-:Y:S01]  /*50e0*/  VIADD R13, R3, 0x57 ;  /* 0x00000057030d7836 */ /* 0x000fe20000000000 */
[----:B------:R0:W-:Y:S01]  /*50f0*/  STL [R1+0x834], R14 ;  /* 0x0008340e01007387 */ /* 0x0001e20000100800 */
[----:B------:R-:W-:Y:S01]  /*5100*/  IMAD R10, R7, R9, R10 ;  /* 0x00000009070a7224 */ /* 0x000fe200078e020a */
[----:B------:R-:W-:Y:S01]  /*5110*/  IABS R9, R12 ;  /* 0x0000000c00097213 */ /* 0x000fe20000000000 */
[--C-:B------:R-:W-:Y:S01]  /*5120*/  @!P6 IMAD.IADD R15, R15, 0x1, -R7.reuse ;  /* 0x000000010f0fe824 */ /* 0x100fe200078e0a07 */
[----:B------:R-:W-:Y:S01]  /*5130*/  IABS R19, R13 ;  /* 0x0000000d00137213 */ /* 0x000fe20000000000 */
[----:B------:R-:W-:Y:S01]  /*5140*/  @!P5 IMAD.IADD R4, R4, 0x1, -R7 ;  /* 0x000000010404d824 */ /* 0x000fe200078e0a07 */
[----:B------:R-:W-:Y:S01]  /*5150*/  ISETP.GT.U32.AND P6, PT, R7, R10, PT ;  /* 0x0000000a0700720c */ /* 0x000fe20003fc4070 */
[C---:B------:R-:W-:Y:S01]  /*5160*/  IMAD.HI.U32 R16, R8.reuse, R9, RZ ;  /* 0x0000000908107227 */ /* 0x040fe200078e00ff */
[----:B------:R-:W-:Y:S01]  /*5170*/  ISETP.GE.AND P5, PT, R11, RZ, PT ;  /* 0x000000ff0b00720c */ /* 0x000fe20003fa6270 */
[----:B------:R1:W-:Y:S02]  /*5180*/  STL [R1+0x90], R17 ;  /* 0x0000901101007387 */ /* 0x0003e40000100800 */
[----:B0-----:R-:W-:-:S04]  /*5190*/  IMAD.HI.U32 R14, R8, R6, RZ ;  /* 0x00000006080e7227 */ /* 0x001fc800078e00ff */
[----:B------:R-:W-:Y:S02]  /*51a0*/  IMAD.MOV R14, RZ, RZ, -R14 ;  /* 0x000000ffff0e7224 */ /* 0x000fe400078e0a0e */
[--C-:B------:R-:W-:Y:S02]  /*51b0*/  @!P4 IMAD.IADD R5, R5, 0x1, -R7.reuse ;  /* 0x000000010505c824 */ /* 0x100fe400078e0a07 */
[C---:B------:R-:W-:Y:S02]  /*51c0*/  IMAD R6, R7.reuse, R14, R6 ;  /* 0x0000000e07067224 */ /* 0x040fe400078e0206 */
[----:B------:R-:W-:Y:S01]  /*51d0*/  @!P6 IMAD.IADD R10, R10, 0x1, -R7 ;  /* 0x000000010a0ae824 */ /* 0x000fe200078e0a07 */
[----:B------:R-:W-:Y:S01]  /*51e0*/  ISETP.GE.AND P6, PT, R2, RZ, PT ;  /* 0x000000ff0200720c */ /* 0x000fe20003fc6270 */
[----:B------:R-:W-:Y:S01]  /*51f0*/  IMAD.MOV R16, RZ, RZ, -R16 ;  /* 0x000000ffff107224 */ /* 0x000fe200078e0a10 */
[C---:B------:R-:W-:Y:S01]  /*5200*/  ISETP.GT.U32.AND P4, PT, R7.reuse, R6, PT ;  /* 0x000000060700720c */ /* 0x040fe20003f84070 */
[----:B------:R-:W-:Y:S01]  /*5210*/  IMAD.HI.U32 R11, R8, R19, RZ ;  /* 0x00000013080b7227 */ /* 0x000fe200078e00ff */
[----:B------:R-:W-:-:S03]  /*5220*/  ISETP.GT.U32.AND P3, PT, R7, R10, PT ;  /* 0x0000000a0700720c */ /* 0x000fc60003f64070 */
[----:B------:R-:W-:Y:S02]  /*5230*/  VIADD R14, R3, 0x58 ;  /* 0x00000058030e7836 */ /* 0x000fe40000000000 */
[----:B------:R-:W-:Y:S02]  /*5240*/  IMAD R9, R7, R16, R9 ;  /* 0x0000001007097224 */ /* 0x000fe400078e0209 */
[----:B------:R-:W-:Y:S01]  /*5250*/  IMAD.MOV.U32 R18, RZ, RZ, R15 ;  /* 0x000000ffff127224 */ /* 0x000fe200078e000f */
[----:B------:R-:W-:Y:S01]  /*5260*/  IABS R16, R14 ;  /* 0x0000000e00107213 */ /* 0x000fe20000000000 */
[----:B------:R-:W-:Y:S02]  /*5270*/  IMAD.MOV R11, RZ, RZ, -R11 ;  /* 0x000000ffff0b7224 */ /* 0x000fe400078e0a0b */
[----:B------:R-:W-:Y:S02]  /*5280*/  @!P4 IMAD.IADD R6, R6, 0x1, -R7 ;  /* 0x000000010606c824 */ /* 0x000fe400078e0a07 */
[----:B------:R-:W-:-:S02]  /*5290*/  VIADD R2, R3, 0x59 ;  /* 0x0000005903027836 */ /* 0x000fc40000000000 */
[----:B------:R-:W-:Y:S01]  /*52a0*/  @!P0 IMAD.MOV R18, RZ, RZ, -R18 ;  /* 0x000000ffff128224 */ /* 0x000fe200078e0a12 */
[C---:B------:R-:W-:Y:S01]  /*52b0*/  ISETP.GT.U32.AND P4, PT, R7.reuse, R6, PT ;  /* 0x000000060700720c */ /* 0x040fe20003f84070 */
[C---:B------:R-:W-:Y:S01]  /*52c0*/  IMAD R19, R7.reuse, R11, R19 ;  /* 0x0000000b07137224 */ /* 0x040fe200078e0213 */
[C---:B------:R-:W-:Y:S01]  /*52d0*/  ISETP.GT.U32.AND P0, PT, R7.reuse, R9, PT ;  /* 0x000000090700720c */ /* 0x040fe20003f04070 */
[----:B-1----:R-:W-:Y:S01]  /*52e0*/  IMAD.MOV.U32 R17, RZ, RZ, R4 ;  /* 0x000000ffff117224 */ /* 0x002fe200078e0004 */
[----:B------:R-:W-:Y:S01]  /*52f0*/  IABS R11, R2 ;  /* 0x00000002000b7213 */ /* 0x000fe20000000000 */
[C---:B------:R-:W-:Y:S01]  /*5300*/  IMAD.HI.U32 R15, R8.reuse, R16, RZ ;  /* 0x00000010080f7227 */ /* 0x040fe200078e00ff */
[----:B------:R0:W-:Y:S03]  /*5310*/  STL [R1+0x94], R18 ;  /* 0x0000941201007387 */ /* 0x0001e60000100800 */
[----:B------:R-:W-:Y:S01]  /*5320*/  @!P2 IMAD.MOV R17, RZ, RZ, -R17 ;  /* 0x000000ffff11a224 */ /* 0x000fe200078e0a11 */
[----:B------:R-:W-:Y:S01]  /*5330*/  ISETP.GT.U32.AND P2, PT, R7, R19, PT ;  /* 0x000000130700720c */ /* 0x000fe20003f44070 */
[----:B------:R-:W-:-:S03]  /*5340*/  IMAD.HI.U32 R4, R8, R11, RZ ;  /* 0x0000000b08047227 */ /* 0x000fc600078e00ff */
[----:B------:R1:W-:Y:S01]  /*5350*/  STL [R1+0x81c], R17 ;  /* 0x00081c1101007387 */ /* 0x0003e20000100800 */
[----:B------:R-:W-:Y:S01]  /*5360*/  @!P3 IMAD.IADD R10, R10, 0x1, -R7 ;  /* 0x000000010a0ab824 */ /* 0x000fe200078e0a07 */
[----:B------:R-:W-:Y:S01]  /*5370*/  ISETP.GE.AND P3, PT, R13, RZ, PT ;  /* 0x000000ff0d00720c */ /* 0x000fe20003f66270 */
[----:B------:R-:W-:Y:S02]  /*5380*/  IMAD.MOV R15, RZ, RZ, -R15 ;  /* 0x000000ffff0f7224 */ /* 0x000fe400078e0a0f */
[----:B------:R-:W-:Y:S02]  /*5390*/  IMAD.MOV R4, RZ, RZ, -R4 ;  /* 0x000000ffff047224 */ /* 0x000fe400078e0a04 */
[----:B------:R-:W-:Y:S01]  /*53a0*/  @!P4 IMAD.IADD R6, R6, 0x1, -R7 ;  /* 0x000000010606c824 */ /* 0x000fe200078e0a07 */
[----:B------:R-:W-:Y:S01]  /*53b0*/  ISETP.GE.AND P4, PT, R14, RZ, PT ;  /* 0x000000ff0e00720c */ /* 0x000fe20003f86270 */
[----:B------:R-:W-:Y:S02]  /*53c0*/  IMAD R16, R7, R15, R16 ;  /* 0x0000000f07107224 */ /* 0x000fe400078e0210 */
[----:B0-----:R-:W-:-:S02]  /*53d0*/  IMAD.MOV.U32 R18, RZ, RZ, R10 ;  /* 0x000000ffff127224 */ /* 0x001fc400078e000a */
[----:B------:R-:W-:Y:S02]  /*53e0*/  @!P0 IMAD.IADD R9, R9, 0x1, -R7 ;  /* 0x0000000109098824 */ /* 0x000fe400078e0a07 */
[C---:B------:R-:W-:Y:S02]  /*53f0*/  IMAD R11, R7.reuse, R4, R11 ;  /* 0x00000004070b7224 */ /* 0x040fe400078e020b */
[----:B-1----:R-:W-:Y:S01]  /*5400*/  IMAD.MOV.U32 R17, RZ, RZ, R6 ;  /* 0x000000ffff117224 */ /* 0x002fe200078e0006 */
[C---:B------:R-:W-:Y:S01]  /*5410*/  ISETP.GT.U32.AND P0, PT, R7.reuse, R9, PT ;  /* 0x000000090700720c */ /* 0x040fe20003f04070 */
[----:B------:R-:W-:Y:S01]  /*5420*/  @!P5 IMAD.MOV R18, RZ, RZ, -R18 ;  /* 0x000000ffff12d224 */ /* 0x000fe200078e0a12 */
[----:B------:R-:W-:Y:S01]  /*5430*/  ISETP.GT.U32.AND P5, PT, R7, R16, PT ;  /* 0x000000100700720c */ /* 0x000fe20003fa4070 */
[----:B------:R-:W-:Y:S01]  /*5440*/  @!P1 IMAD.MOV R5, RZ, RZ, -R5 ;  /* 0x000000ffff059224 */ /* 0x000fe200078e0a05 */
[----:B------:R-:W-:Y:S01]  /*5450*/  ISETP.GE.AND P1, PT, R12, RZ, PT ;  /* 0x000000ff0c00720c */ /* 0x000fe20003f26270 */
[----:B------:R-:W-:-:S02]  /*5460*/  @!P2 IMAD.IADD R19, R19, 0x1, -R7 ;  /* 0x000000011313a824 */ /* 0x000fc400078e0a07 */
[----:B------:R-:W-:Y:S01]  /*5470*/  @!P6 IMAD.MOV R17, RZ, RZ, -R17 ;  /* 0x000000ffff11e224 */ /* 0x000fe200078e0a11 */
[C---:B------:R-:W-:Y:S01]  /*5480*/  ISETP.GT.U32.AND P6, PT, R7.reuse, R11, PT ;  /* 0x0000000b0700720c */ /* 0x040fe20003fc4070 */
[----:B------:R0:W-:Y:S01]  /*5490*/  STL [R1+0x818], R5 ;  /* 0x0008180501007387 */ /* 0x0001e20000100800 */
[----:B------:R-:W-:Y:S01]  /*54a0*/  ISETP.GT.U32.AND P2, PT, R7, R19, PT ;  /* 0x000000130700720c */ /* 0x000fe20003f44070 */
[----:B------:R-:W-:Y:S02]  /*54b0*/  VIADD R4, R3, 0x5a ;  /* 0x0000005a03047836 */ /* 0x000fe40000000000 */
[--C-:B------:R-:W-:Y:S01]  /*54c0*/  @!P0 IMAD.IADD R9, R9, 0x1, -R7.reuse ;  /* 0x0000000109098824 */ /* 0x100fe200078e0a07 */
[----:B------:R-:W-:Y:S01]  /*54d0*/  ISETP.GE.AND P0, PT, R2, RZ, PT ;  /* 0x000000ff0200720c */ /* 0x000fe20003f06270 */
[--C-:B------:R-:W-:Y:S01]  /*54e0*/  @!P5 IMAD.IADD R16, R16, 0x1, -R7.reuse ;  /* 0x000000011010d824 */ /* 0x100fe200078e0a07 */
[----:B------:R-:W-:Y:S01]  /*54f0*/  IABS R10, R4 ;  /* 0x00000004000a7213 */ /* 0x000fe20000000000 */
[C---:B------:R-:W-:Y:S01]  /*5500*/  VIADD R14, R3.reuse, 0x5c ;  /* 0x0000005c030e7836 */ /* 0x040fe20000000000 */
[----:B------:R1:W-:Y:S01]  /*5510*/  STL [R1+0x804], R18 ;  /* 0x0008041201007387 */ /* 0x0003e20000100800 */
[----:B0-----:R-:W-:Y:S01]  /*5520*/  VIADD R5, R3, 0x5b ;  /* 0x0000005b03057836 */ /* 0x001fe20000000000 */
[----:B------:R-:W-:Y:S01]  /*5530*/  ISETP.GT.U32.AND P5, PT, R7, R16, PT ;  /* 0x000000100700720c */ /* 0x000fe20003fa4070 */
[--C-:B------:R-:W-:Y:S01]  /*5540*/  @!P6 IMAD.IADD R11, R11, 0x1, -R7.reuse ;  /* 0x000000010b0be824 */ /* 0x100fe200078e0a07 */
[----:B------:R-:W-:Y:S01]  /*5550*/  STL [R1+0x808], R17 ;  /* 0x0008081101007387 */ /* 0x000fe20000100800 */
[----:B------:R-:W-:Y:S01]  /*5560*/  @!P2 IMAD.IADD R19, R19, 0x1, -R7 ;  /* 0x000000011313a824 */ /* 0x000fe200078e0a07 */
[----:B------:R-:W-:Y:S01]  /*5570*/  IABS R6, R5 ;  /* 0x0000000500067213 */ /* 0x000fe20000000000 */
[----:B------:R-:W-:Y:S01]  /*5580*/  IMAD.MOV.U32 R12, RZ, RZ, R9 ;  /* 0x000000ffff0c7224 */ /* 0x000fe200078e0009 */
[----:B------:R-:W-:Y:S01]  /*5590*/  ISETP.GE.AND P2, PT, R4, RZ, PT ;  /* 0x000000ff0400720c */ /* 0x000fe20003f46270 */
[----:B------:R-:W-:Y:S01]  /*55a0*/  @!P3 IMAD.MOV R19, RZ, RZ, -R19 ;  /* 0x000000ffff13b224 */ /* 0x000fe200078e0a13 */
[----:B------:R-:W-:Y:S01]  /*55b0*/  ISETP.GT.U32.AND P6, PT, R7, R11, PT ;  /* 0x0000000b0700720c */ /* 0x000fe20003fc4070 */
[----:B------:R-:W-:Y:S01]  /*55c0*/  IMAD.MOV.U32 R2, RZ, RZ, R6 ;  /* 0x000000ffff027224 */ /* 0x000fe200078e0006 */
[----:B-1----:R-:W-:Y:S01]  /*55d0*/  IABS R18, R14 ;  /* 0x0000000e00127213 */ /* 0x002fe20000000000 */
[----:B------:R-:W-:Y:S01]  /*55e0*/  IMAD.HI.U32 R6, R8, R10, RZ ;  /* 0x0000000a08067227 */ /* 0x000fe200078e00ff */
[----:B------:R-:W-:-:S03]  /*55f0*/  ISETP.GE.AND P3, PT, R14, RZ, PT ;  /* 0x000000ff0e00720c */ /* 0x000fc60003f66270 */
[----:B------:R-:W-:-:S04]  /*5600*/  IMAD.HI.U32 R4, R8, R2, RZ ;  /* 0x0000000208047227 */ /* 0x000fc800078e00ff */
[----:B------:R-:W-:Y:S02]  /*5610*/  IMAD.MOV R6, RZ, RZ, -R6 ;  /* 0x000000ffff067224 */ /* 0x000fe400078e0a06 */
[----:B------:R-:W-:Y:S02]  /*5620*/  IMAD.MOV R4, RZ, RZ, -R4 ;  /* 0x000000ffff047224 */ /* 0x000fe400078e0a04 */
[C---:B------:R-:W-:Y:S02]  /*5630*/  IMAD R10, R7.reuse, R6, R10 ;  /* 0x00000006070a7224 */ /* 0x040fe400078e020a */
[C---:B------:R-:W-:Y:S02]  /*5640*/  IMAD R2, R7.reuse, R4, R2 ;  /* 0x0000000407027224 */ /* 0x040fe400078e0202 */
[--C-:B------:R-:W-:Y:S01]  /*5650*/  @!P5 IMAD.IADD R16, R16, 0x1, -R7.reuse ;  /* 0x000000011010d824 */ /* 0x100fe200078e0a07 */
[----:B------:R-:W-:Y:S01]  /*5660*/  ISETP.GT.U32.AND P5, PT, R7, R10, PT ;  /* 0x0000000a0700720c */ /* 0x000fe20003fa4070 */
[----:B------:R-:W-:Y:S01]  /*5670*/  @!P6 IMAD.IADD R11, R11, 0x1, -R7 ;  /* 0x000000010b0be824 */ /* 0x000fe200078e0a07 */
[----:B------:R-:W-:Y:S01]  /*5680*/  ISETP.GT.U32.AND P6, PT, R7, R2, PT ;  /* 0x000000020700720c */ /* 0x000fe20003fc4070 */
[----:B------:R-:W-:Y:S01]  /*5690*/  @!P1 IMAD.MOV R12, RZ, RZ, -R12 ;  /* 0x000000ffff0c9224 */ /* 0x000fe200078e0a0c */
[----:B------:R-:W-:Y:S01]  /*56a0*/  ISETP.GE.AND P1, PT, R5, RZ, PT ;  /* 0x000000ff0500720c */ /* 0x000fe20003f26270 */
[----:B------:R-:W-:-:S02]  /*56b0*/  VIADD R5, R3, 0x5d ;  /* 0x0000005d03057836 */ /* 0x000fc40000000000 */
[----:B------:R-:W-:Y:S01]  /*56c0*/  IMAD.HI.U32 R6, R8, R18, RZ ;  /* 0x0000001208067227 */ /* 0x000fe200078e00ff */
[----:B------:R0:W-:Y:S02]  /*56d0*/  STL [R1+0x80c], R12 ;  /* 0x00080c0c01007387 */ /* 0x0001e40000100800 */
[----:B------:R-:W-:Y:S01]  /*56e0*/  IABS R15, R5 ;  /* 0x00000005000f7213 */ /* 0x000fe20000000000 */
[----:B------:R-:W-:Y:S01]  /*56f0*/  IMAD.MOV R6, RZ, RZ, -R6 ;  /* 0x000000ffff067224 */ /* 0x000fe200078e0a06 */
[----:B------:R1:W-:Y:S01]  /*5700*/  STL [R1+0x7fc], R19 ;  /* 0x0007fc1301007387 */ /* 0x0003e20000100800 */
[--C-:B------:R-:W-:Y:S02]  /*5710*/  @!P5 IMAD.IADD R10, R10, 0x1, -R7.reuse ;  /* 0x000000010a0ad824 */ /* 0x100fe400078e0a07 */
[C---:B------:R-:W-:Y:S02]  /*5720*/  IMAD R18, R7.reuse, R6, R18 ;  /* 0x0000000607127224 */ /* 0x040fe400078e0212 */
[----:B------:R-:W-:Y:S01]  /*5730*/  @!P6 IMAD.IADD R2, R2, 0x1, -R7 ;  /* 0x000000010202e824 */ /* 0x000fe200078e0a07 */
[C---:B------:R-:W-:Y:S01]  /*5740*/  ISETP.GT.U32.AND P6, PT, R7.reuse, R10, PT ;  /* 0x0000000a0700720c */ /* 0x040fe20003fc4070 */
[----:B------:R-:W-:Y:S01]  /*5750*/  IMAD.HI.U32 R20, R8, R15, RZ ;  /* 0x0000000f08147227 */ /* 0x000fe200078e00ff */
[----:B------:R-:W-:-:S03]  /*5760*/  ISETP.GT.U32.AND P5, PT, R7, R18, PT ;  /* 0x000000120700720c */ /* 0x000fc60003fa4070 */
[C---:B------:R-:W-:Y:S02]  /*5770*/  VIADD R4, R3.reuse, 0x5f ;  /* 0x0000005f03047836 */ /* 0x040fe40000000000 */
[----:B------:R-:W-:Y:S02]  /*5780*/  IMAD.MOV R20, RZ, RZ, -R20 ;  /* 0x000000ffff147224 */ /* 0x000fe400078e0a14 */
[----:B------:R-:W-:Y:S01]  /*5790*/  VIADD R9, R3, 0x5e ;  /* 0x0000005e03097836 */ /* 0x000fe20000000000 */
[----:B0-----:R-:W-:Y:S01]  /*57a0*/  IABS R12, R4 ;  /* 0x00000004000c7213 */ /* 0x001fe20000000000 */
[C---:B------:R-:W-:Y:S02]  /*57b0*/  IMAD R14, R7.reuse, R20, R15 ;  /* 0x00000014070e7224 */ /* 0x040fe400078e020f */
[----:B------:R-:W-:Y:S01]  /*57c0*/  @!P6 IMAD.IADD R10, R10, 0x1, -R7 ;  /* 0x000000010a0ae824 */ /* 0x000fe200078e0a07 */
[----:B------:R-:W-:Y:S01]  /*57d0*/  IABS R13, R9 ;  /* 0x00000009000d7213 */ /* 0x000fe20000000000 */
[----:B-1----:R-:W-:Y:S01]  /*57e0*/  IMAD.MOV.U32 R19, RZ, RZ, R16 ;  /* 0x000000ffff137224 */ /* 0x002fe200078e0010 */
[----:B------:R-:W-:Y:S01]  /*57f0*/  ISETP.GT.U32.AND P6, PT, R7, R14, PT ;  /* 0x0000000e0700720c */ /* 0x000fe20003fc4070 */
[----:B------:R-:W-:-:S04]  /*5800*/  IMAD.HI.U32 R16, R8, R12, RZ ;  /* 0x0000000c08107227 */ /* 0x000fc800078e00ff */
[----:B------:R-:W-:Y:S02]  /*5810*/  @!P5 IMAD.IADD R18, R18, 0x1, -R7 ;  /* 0x000000011212d824 */ /* 0x000fe400078e0a07 */
[----:B------:R-:W-:Y:S01]  /*5820*/  @!P4 IMAD.MOV R19, RZ, RZ, -R19 ;  /* 0x000000ffff13c224 */ /* 0x000fe200078e0a13 */
[C---:B------:R-:W-:Y:S01]  /*5830*/  ISETP.GT.U32.AND P4, PT, R7.reuse, R2, PT ;  /* 0x000000020700720c */ /* 0x040fe20003f84070 */
[----:B------:R-:W-:Y:S01]  /*5840*/  IMAD.MOV R16, RZ, RZ, -R16 ;  /* 0x000000ffff107224 */ /* 0x000fe200078e0a10 */
[C---:B------:R-:W-:Y:S01]  /*5850*/  ISETP.GT.U32.AND P5, PT, R7.reuse, R18, PT ;  /* 0x000000120700720c */ /* 0x040fe20003fa4070 */
[----:B------:R-:W-:Y:S01]  /*5860*/  IMAD.HI.U32 R17, R8, R13, RZ ;  /* 0x0000000d08117227 */ /* 0x000fe200078e00ff */
[----:B------:R0:W-:Y:S03]  /*5870*/  STL [R1+0x98], R19 ;  /* 0x0000981301007387 */ /* 0x0001e60000100800 */
[----:B------:R-:W-:-:S02]  /*5880*/  IMAD R12, R7, R16, R12 ;  /* 0x00000010070c7224 */ /* 0x000fc400078e020c */
[----:B------:R-:W-:Y:S02]  /*5890*/  @!P6 IMAD.IADD R14, R14, 0x1, -R7 ;  /* 0x000000010e0ee824 */ /* 0x000fe400078e0a07 */
[----:B------:R-:W-:Y:S01]  /*58a0*/  IMAD.MOV R17, RZ, RZ, -R17 ;  /* 0x000000ffff117224 */ /* 0x000fe200078e0a11 */
[----:B------:R-:W-:Y:S01]  /*58b0*/  ISETP.GT.U32.AND P6, PT, R7, R12, PT ;  /* 0x0000000c0700720c */ /* 0x000fe20003fc4070 */
[----:B------:R-:W-:Y:S02]  /*58c0*/  VIADD R6, R3, 0x60 ;  /* 0x0000006003067836 */ /* 0x000fe40000000000 */
[----:B0-----:R-:W-:Y:S02]  /*58d0*/  IMAD.MOV.U32 R19, RZ, RZ, R11 ;  /* 0x000000ffff137224 */ /* 0x001fe400078e000b */
[----:B------:R-:W-:Y:S01]  /*58e0*/  IMAD R13, R7, R17, R13 ;  /* 0x00000011070d7224 */ /* 0x000fe200078e020d */
[----:B------:R-:W-:Y:S01]  /*58f0*/  IABS R15, R6 ;  /* 0x00000006000f7213 */ /* 0x000fe20000000000 */
[----:B------:R-:W-:-:S02]  /*5900*/  IMAD.MOV.U32 R17, RZ, RZ, R10 ;  /* 0x000000ffff117224 */ /* 0x000fc400078e000a */
[----:B------:R-:W-:Y:S01]  /*5910*/  @!P4 IMAD.IADD R2, R2, 0x1, -R7 ;  /* 0x000000010202c824 */ /* 0x000fe200078e0a07 */
[----:B------:R-:W-:Y:S01]  /*5920*/  ISETP.GE.AND P4, PT, R9, RZ, PT ;  /* 0x000000ff0900720c */ /* 0x000fe20003f86270 */
[----:B------:R-:W-:Y:S01]  /*5930*/  @!P0 IMAD.MOV R19, RZ, RZ, -R19 ;  /* 0x000000ffff138224 */ /* 0x000fe200078e0a13 */
[----:B------:R-:W-:Y:S01]  /*5940*/  ISETP.GE.AND P0, PT, R5, RZ, PT ;  /* 0x000000ff0500720c */ /* 0x000fe20003f06270 */
[----:B------:R-:W-:Y:S01]  /*5950*/  @!P5 IMAD.IADD R18, R18, 0x1, -R7 ;  /* 0x000000011212d824 */ /* 0x000fe200078e0a07 */
[----:B------:R-:W-:Y:S01]  /*5960*/  ISETP.GE.AND P5, PT, R4, RZ, PT ;  /* 0x000000ff0400720c */ /* 0x000fe20003fa6270 */
[----:B------:R-:W-:Y:S01]  /*5970*/  @!P2 IMAD.MOV R17, RZ, RZ, -R17 ;  /* 0x000000ffff11a224 */ /* 0x000fe200078e0a11 */
[----:B------:R-:W-:Y:S01]  /*5980*/  ISETP.GT.U32.AND P2, PT, R7, R13, PT ;  /* 0x0000000d0700720c */ /* 0x000fe20003f44070 */
[----:B------:R-:W-:Y:S01]  /*5990*/  VIADD R4, R3, 0x61 ;  /* 0x0000006103047836 */ /* 0x000fe20000000000 */
[----:B------:R-:W-:Y:S01]  /*59a0*/  STL [R1+0x9c], R19 ;  /* 0x00009c1301007387 */ /* 0x000fe20000100800 */
[----:B------:R-:W-:-:S02]  /*59b0*/  IMAD.MOV.U32 R5, RZ, RZ, R2 ;  /* 0x000000ffff057224 */ /* 0x000fc400078e0002 */
[----:B------:R-:W-:Y:S01]  /*59c0*/  @!P6 IMAD.IADD R12, R12, 0x1, -R7 ;  /* 0x000000010c0ce824 */ /* 0x000fe200078e0a07 */
[----:B------:R-:W-:Y:S01]  /*59d0*/  IABS R9, R4 ;  /* 0x0000000400097213 */ /* 0x000fe20000000000 */
[----:B------:R-:W-:Y:S01]  /*59e0*/  @!P1 IMAD.MOV R5, RZ, RZ, -R5 ;  /* 0x000000ffff059224 */ /* 0x000fe200078e0a05 */
[C---:B------:R-:W-:Y:S01]  /*59f0*/  ISETP.GT.U32.AND P1, PT, R7.reuse, R14, PT ;  /* 0x0000000e0700720c */ /* 0x040fe20003f24070 */
[C---:B------:R-:W-:Y:S01]  /*5a00*/  IMAD.HI.U32 R11, R8.reuse, R15, RZ ;  /* 0x0000000f080b7227 */ /* 0x040fe200078e00ff */
[C---:B------:R-:W-:Y:S01]  /*5a10*/  ISETP.GT.U32.AND P6, PT, R7.reuse, R12, PT ;  /* 0x0000000c0700720c */ /* 0x040fe20003fc4070 */
[----:B------:R0:W-:Y:S02]  /*5a20*/  STL [R1+0x7f0], R17 ;  /* 0x0007f01101007387 */ /* 0x0001e40000100800 */
[----:B------:R-:W-:Y:S02]  /*5a30*/  IMAD.MOV R11, RZ, RZ, -R11 ;  /* 0x000000ffff0b7224 */ /* 0x000fe400078e0a0b */
[----:B------:R-:W-:Y:S01]  /*5a40*/  IMAD.HI.U32 R10, R8, R9, RZ ;  /* 0x00000009080a7227 */ /* 0x000fe200078e00ff */
[----:B------:R1:W-:Y:S03]  /*5a50*/  STL [R1+0x7e8], R5 ;  /* 0x0007e80501007387 */ /* 0x0003e60000100800 */
[----:B------:R-:W-:-:S02]  /*5a60*/  IMAD R11, R7, R11, R15 ;  /* 0x0000000b070b7224 */ /* 0x000fc400078e020f */
[--C-:B------:R-:W-:Y:S02]  /*5a70*/  @!P2 IMAD.IADD R13, R13, 0x1, -R7.reuse ;  /* 0x000000010d0da824 */ /* 0x100fe400078e0a07 */
[----:B------:R-:W-:Y:S02]  /*5a80*/  IMAD.MOV R10, RZ, RZ, -R10 ;  /* 0x000000ffff0a7224 */ /* 0x000fe400078e0a0a */
[----:B------:R-:W-:Y:S01]  /*5a90*/  @!P1 IMAD.IADD R14, R14, 0x1, -R7 ;  /* 0x000000010e0e9824 */ /* 0x000fe200078e0a07 */
[C---:B------:R-:W-:Y:S01]  /*5aa0*/  ISETP.GT.U32.AND P2, PT, R7.reuse, R13, PT ;  /* 0x0000000d0700720c */ /* 0x040fe20003f44070 */
[C---:B------:R-:W-:Y:S01]  /*5ab0*/  IMAD R9, R7.reuse, R10, R9 ;  /* 0x0000000a07097224 */ /* 0x040fe200078e0209 */
[----:B------:R-:W-:Y:S01]  /*5ac0*/  ISETP.GT.U32.AND P1, PT, R7, R11, PT ;  /* 0x0000000b0700720c */ /* 0x000fe20003f24070 */
[----:B------:R-:W-:Y:S02]  /*5ad0*/  @!P6 IMAD.IADD R12, R12, 0x1, -R7 ;  /* 0x000000010c0ce824 */ /* 0x000fe400078e0a07 */
[----:B0-----:R-:W-:Y:S01]  /*5ae0*/  VIADD R17, R3, 0x62 ;  /* 0x0000006203117836 */ /* 0x001fe20000000000 */
[----:B------:R-:W-:Y:S01]  /*5af0*/  ISETP.GT.U32.AND P6, PT, R7, R9, PT ;  /* 0x000000090700720c */ /* 0x000fe20003fc4070 */
[----:B------:R-:W-:-:S02]  /*5b00*/  VIADD R15, R3, 0x63 ;  /* 0x00000063030f7836 */ /* 0x000fc40000000000 */
[----:B------:R-:W-:Y:S01]  /*5b10*/  VIADD R16, R3, 0x64 ;  /* 0x0000006403107836 */ /* 0x000fe20000000000 */
[----:B------:R-:W-:Y:S01]  /*5b20*/  IABS R19, R17 ;  /* 0x0000001100137213 */ /* 0x000fe20000000000 */
[----:B------:R-:W-:Y:S01]  /*5b30*/  IMAD.MOV.U32 R22, RZ, RZ, R18 ;  /* 0x000000ffff167224 */ /* 0x000fe200078e0012 */
[----:B------:R-:W-:Y:S01]  /*5b40*/  IABS R2, R15 ;  /* 0x0000000f00027213 */ /* 0x000fe20000000000 */
[--C-:B------:R-:W-:Y:S01]  /*5b50*/  @!P2 IMAD.IADD R13, R13, 0x1, -R7.reuse ;  /* 0x000000010d0da824 */ /* 0x100fe200078e0a07 */
[----:B-1----:R-:W-:Y:S01]  /*5b60*/  IABS R5, R16 ;  /* 0x0000001000057213 */ /* 0x002fe20000000000 */
[----:B------:R-:W-:Y:S01]  /*5b70*/  @!P1 IMAD.IADD R11, R11, 0x1, -R7 ;  /* 0x000000010b0b9824 */ /* 0x000fe200078e0a07 */
[----:B------:R-:W-:Y:S01]  /*5b80*/  ISETP.GE.AND P2, PT, R6, RZ, PT ;  /* 0x000000ff0600720c */ /* 0x000fe20003f46270 */
[----:B------:R-:W-:Y:S01]  /*5b90*/  IMAD.HI.U32 R20, R8, R19, RZ ;  /* 0x0000001308147227 */ /* 0x000fe200078e00ff */
[----:B------:R-:W-:-:S03]  /*5ba0*/  ISETP.GE.AND P1, PT, R4, RZ, PT ;  /* 0x000000ff0400720c */ /* 0x000fc60003f26270 */
[----:B------:R-:W-:-:S04]  /*5bb0*/  IMAD.HI.U32 R6, R8, R2, RZ ;  /* 0x0000000208067227 */ /* 0x000fc800078e00ff */
[----:B------:R-:W-:Y:S01]  /*5bc0*/  @!P6 IMAD.IADD R9, R9, 0x1, -R7 ;  /* 0x000000010909e824 */ /* 0x000fe200078e0a07 */
[----:B------:R-:W-:Y:S01]  /*5bd0*/  ISETP.GT.U32.AND P6, PT, R7, R11, PT ;  /* 0x0000000b0700720c */ /* 0x000fe20003fc4070 */
[----:B------:R-:W-:-:S04]  /*5be0*/  IMAD.HI.U32 R10, R8, R5, RZ ;  /* 0x00000005080a7227 */ /* 0x000fc800078e00ff */
[----:B------:R-:W-:Y:S02]  /*5bf0*/  IMAD.MOV R20, RZ, RZ, -R20 ;  /* 0x000000ffff147224 */ /* 0x000fe400078e0a14 */
[----:B------:R-:W-:Y:S02]  /*5c00*/  IMAD.MOV R6, RZ, RZ, -R6 ;  /* 0x000000ffff067224 */ /* 0x000fe400078e0a06 */
[----:B------:R-:W-:Y:S02]  /*5c10*/  IMAD.MOV R10, RZ, RZ, -R10 ;  /* 0x000000ffff0a7224 */ /* 0x000fe400078e0a0a */
[C---:B------:R-:W-:Y:S02]  /*5c20*/  IMAD R4, R7.reuse, R20, R19 ;  /* 0x0000001407047224 */ /* 0x040fe400078e0213 */
[----:B------:R-:W-:Y:S02]  /*5c30*/  IMAD R2, R7, R6, R2 ;  /* 0x0000000607027224 */ /* 0x000fe400078e0202 */
[----:B------:R-:W-:-:S02]  /*5c40*/  IMAD.MOV.U32 R21, RZ, RZ, R14 ;  /* 0x000000ffff157224 */ /* 0x000fc400078e000e */
[----:B------:R-:W-:Y:S02]  /*5c50*/  VIADD R6, R3, 0x65 ;  /* 0x0000006503067836 */ /* 0x000fe40000000000 */
[C---:B------:R-:W-:Y:S02]  /*5c60*/  IMAD R5, R7.reuse, R10, R5 ;  /* 0x0000000a07057224 */ /* 0x040fe400078e0205 */
[----:B------:R-:W-:Y:S01]  /*5c70*/  @!P3 IMAD.MOV R22, RZ, RZ, -R22 ;  /* 0x000000ffff16b224 */ /* 0x000fe200078e0a16 */
[C---:B------:R-:W-:Y:S01]  /*5c80*/  ISETP.GT.U32.AND P3, PT, R7.reuse, R4, PT ;  /* 0x000000040700720c */ /* 0x040fe20003f64070 */
[----:B------:R-:W-:Y:S01]  /*5c90*/  @!P0 IMAD.MOV R21, RZ, RZ, -R21 ;  /* 0x000000ffff158224 */ /* 0x000fe200078e0a15 */
[C---:B------:R-:W-:Y:S01]  /*5ca0*/  ISETP.GT.U32.AND P0, PT, R7.reuse, R9, PT ;  /* 0x000000090700720c */ /* 0x040fe20003f04070 */
[----:B------:R-:W-:Y:S01]  /*5cb0*/  @!P4 IMAD.MOV R13, RZ, RZ, -R13 ;  /* 0x000000ffff0dc224 */ /* 0x000fe200078e0a0d */
[----:B------:R-:W-:Y:S01]  /*5cc0*/  ISETP.GT.U32.AND P4, PT, R7, R2, PT ;  /* 0x000000020700720c */ /* 0x000fe20003f84070 */
[----:B------:R-:W-:Y:S01]  /*5cd0*/  @!P6 IMAD.IADD R11, R11, 0x1, -R7 ;  /* 0x000000010b0be824 */ /* 0x000fe200078e0a07 */
[----:B------:R-:W-:Y:S01]  /*5ce0*/  IABS R18, R6 ;  /* 0x0000000600127213 */ /* 0x000fe20000000000 */
[----:B------:R-:W-:Y:S01]  /*5cf0*/  VIADD R10, R3, 0x66 ;  /* 0x00000066030a7836 */ /* 0x000fe20000000000 */
[----:B------:R-:W-:Y:S01]  /*5d00*/  ISETP.GT.U32.AND P6, PT, R7, R5, PT ;  /* 0x000000050700720c */ /* 0x000fe20003fc4070 */
[----:B------:R-:W-:Y:S01]  /*5d10*/  IMAD.MOV.U32 R19, RZ, RZ, R12 ;  /* 0x000000ffff137224 */ /* 0x000fe200078e000c */
[----:B------:R-:W-:Y:S01]  /*5d20*/  STL [R1+0x7e0], R22 ;  /* 0x0007e01601007387 */ /* 0x000fe20000100800 */
[----:B------:R-:W-:Y:S01]  /*5d30*/  IMAD.HI.U32 R12, R8, R18, RZ ;  /* 0x00000012080c7227 */ /* 0x000fe200078e00ff */
[----:B------:R-:W-:-:S02]  /*5d40*/  IABS R14, R10 ;  /* 0x0000000a000e7213 */ /* 0x000fc40000000000 */
[----:B------:R-:W-:Y:S01]  /*5d50*/  STL [R1+0x7dc], R21 ;  /* 0x0007dc1501007387 */ /* 0x000fe20000100800 */
[----:B------:R-:W-:Y:S02]  /*5d60*/  IMAD.MOV R12, RZ, RZ, -R12 ;  /* 0x000000ffff0c7224 */ /* 0x000fe400078e0a0c */
[--C-:B------:R-:W-:Y:S01]  /*5d70*/  @!P0 IMAD.IADD R9, R9, 0x1, -R7.reuse ;  /* 0x0000000109098824 */ /* 0x100fe200078e0a07 */
[----:B------:R0:W-:Y:S01]  /*5d80*/  STL [R1+0x7d8], R13 ;  /* 0x0007d80d01007387 */ /* 0x0001e20000100800 */
[--C-:B------:R-:W-:Y:S01]  /*5d90*/  @!P3 IMAD.IADD R4, R4, 0x1, -R7.reuse ;  /* 0x000000010404b824 */ /* 0x100fe200078e0a07 */
[----:B------:R-:W-:Y:S01]  /*5da0*/  ISETP.GE.AND P3, PT, R16, RZ, PT ;  /* 0x000000ff1000720c */ /* 0x000fe20003f66270 */
[----:B------:R-:W-:Y:S01]  /*5db0*/  @!P4 IMAD.IADD R2, R2, 0x1, -R7 ;  /* 0x000000010202c824 */ /* 0x000fe200078e0a07 */
[----:B------:R-:W-:Y:S01]  /*5dc0*/  ISETP.GE.AND P0, PT, R15, RZ, PT ;  /* 0x000000ff0f00720c */ /* 0x000fe20003f06270 */
[----:B------:R-:W-:Y:S01]  /*5dd0*/  @!P5 IMAD.MOV R19, RZ, RZ, -R19 ;  /* 0x000000ffff13d224 */ /* 0x000fe200078e0a13 */
[C---:B------:R-:W-:Y:S01]  /*5de0*/  ISETP.GT.U32.AND P4, PT, R7.reuse, R4, PT ;  /* 0x000000040700720c */ /* 0x040fe20003f84070 */
[----:B------:R-:W-:Y:S01]  /*5df0*/  IMAD R12, R7, R12, R18 ;  /* 0x0000000c070c7224 */ /* 0x000fe200078e0212 */
[----:B------:R-:W-:Y:S01]  /*5e00*/  ISETP.GE.AND P5, PT, R17, RZ, PT ;  /* 0x000000ff1100720c */ /* 0x000fe20003fa6270 */
[----:B------:R-:W-:Y:S01]  /*5e10*/  @!P6 IMAD.IADD R5, R5, 0x1, -R7 ;  /* 0x000000010505e824 */ /* 0x000fe200078e0a07 */
[----:B------:R-:W-:Y:S01]  /*5e20*/  ISETP.GT.U32.AND P6, PT, R7, R2, PT ;  /* 0x000000020700720c */ /* 0x000fe20003fc4070 */
[----:B------:R-:W-:Y:S01]  /*5e30*/  IMAD.MOV.U32 R16, RZ, RZ, R9 ;  /* 0x000000ffff107224 */ /* 0x000fe200078e0009 */
[----:B------:R1:W-:Y:S01]  /*5e40*/  STL [R1+0x7d4], R19 ;  /* 0x0007d41301007387 */ /* 0x0003e20000100800 */
[----:B0-----:R-:W-:-:S04]  /*5e50*/  IMAD.HI.U32 R13, R8, R14, RZ ;  /* 0x0000000e080d7227 */ /* 0x001fc800078e00ff */
[----:B------:R-:W-:Y:S01]  /*5e60*/  @!P1 IMAD.MOV R16, RZ, RZ, -R16 ;  /* 0x000000ffff109224 */ /* 0x000fe200078e0a10 */
[----:B------:R-:W-:Y:S01]  /*5e70*/  ISETP.GT.U32.AND P1, PT, R7, R12, PT ;  /* 0x0000000c0700720c */ /* 0x000fe20003f24070 */
[----:B------:R-:W-:Y:S01]  /*5e80*/  @!P4 IMAD.IADD R4, R4, 0x1, -R7 ;  /* 0x000000010404c824 */ /* 0x000fe200078e0a07 */
[----:B------:R-:W-:Y:S01]  /*5e90*/  ISETP.GE.AND P4, PT, R6, RZ, PT ;  /* 0x000000ff0600720c */ /* 0x000fe20003f86270 */
[C---:B------:R-:W-:Y:S02]  /*5ea0*/  VIADD R6, R3.reuse, 0x69 ;  /* 0x0000006903067836 */ /* 0x040fe40000000000 */
[----:B-1----:R-:W-:Y:S02]  /*5eb0*/  IMAD.MOV.U32 R19, RZ, RZ, R11 ;  /* 0x000000ffff137224 */ /* 0x002fe400078e000b */
[----:B------:R-:W-:Y:S02]  /*5ec0*/  IMAD.MOV R11, RZ, RZ, -R13 ;  /* 0x000000ffff0b7224 */ /* 0x000fe400078e0a0d */
[----:B------:R-:W-:-:S02]  /*5ed0*/  VIADD R13, R3, 0x67 ;  /* 0x00000067030d7836 */ /* 0x000fc40000000000 */
[----:B------:R-:W-:Y:S01]  /*5ee0*/  @!P2 IMAD.MOV R19, RZ, RZ, -R19 ;  /* 0x000000ffff13a224 */ /* 0x000fe200078e0a13 */
[C---:B------:R-:W-:Y:S01]  /*5ef0*/  ISETP.GT.U32.AND P2, PT, R7.reuse, R5, PT ;  /* 0x000000050700720c */ /* 0x040fe20003f44070 */
[C---:B------:R-:W-:Y:S01]  /*5f00*/  IMAD R9, R7.reuse, R11, R14 ;  /* 0x0000000b07097224 */ /* 0x040fe200078e020e */
[----:B------:R-:W-:Y:S01]  /*5f10*/  IABS R15, R13 ;  /* 0x0000000d000f7213 */ /* 0x000fe20000000000 */
[--C-:B------:R-:W-:Y:S01]  /*5f20*/  @!P6 IMAD.IADD R2, R2, 0x1, -R7.reuse ;  /* 0x000000010202e824 */ /* 0x100fe200078e0a07 */
[----:B------:R-:W-:Y:S01]  /*5f30*/  STL [R1+0xa0], R19 ;  /* 0x0000a01301007387 */ /* 0x000fe20000100800 */
[----:B------:R-:W-:Y:S01]  /*5f40*/  @!P1 IMAD.IADD R12, R12, 0x1, -R7 ;  /* 0x000000010c0c9824 */ /* 0x000fe200078e0a07 */
[----:B------:R-:W-:Y:S01]  /*5f50*/  ISETP.GT.U32.AND P6, PT, R7, R9, PT ;  /* 0x000000090700720c */ /* 0x000fe20003fc4070 */
[----:B------:R-:W-:Y:S01]  /*5f60*/  IMAD.MOV.U32 R17, RZ, RZ, R4 ;  /* 0x000000ffff117224 */ /* 0x000fe200078e0004 */
[----:B------:R0:W-:Y:S01]  /*5f70*/  STL [R1+0xa4], R16 ;  /* 0x0000a41001007387 */ /* 0x0001e20000100800 */
[----:B------:R-:W-:Y:S01]  /*5f80*/  VIADD R11, R3, 0x68 ;  /* 0x00000068030b7836 */ /* 0x000fe20000000000 */
[----:B------:R-:W-:Y:S01]  /*5f90*/  ISETP.GE.AND P1, PT, R13, RZ, PT ;  /* 0x000000ff0d00720c */ /* 0x000fe20003f26270 */
[----:B------:R-:W-:Y:S01]  /*5fa0*/  @!P5 IMAD.MOV R17, RZ, RZ, -R17 ;  /* 0x000000ffff11d224 */ /* 0x000fe200078e0a11 */
[----:B------:R-:W-:Y:S01]  /*5fb0*/  ISETP.GT.U32.AND P5, PT, R7, R12, PT ;  /* 0x0000000c0700720c */ /* 0x000fe20003fa4070 */
[----:B------:R-:W-:Y:S01]  /*5fc0*/  IMAD.MOV.U32 R18, RZ, RZ, R2 ;  /* 0x000000ffff127224 */ /* 0x000fe200078e0002 */
[----:B------:R-:W-:Y:S01]  /*5fd0*/  IABS R14, R11 ;  /* 0x0000000b000e7213 */ /* 0x000fe20000000000 */
[----:B------:R-:W-:Y:S01]  /*5fe0*/  @!P2 IMAD.IADD R5, R5, 0x1, -R7 ;  /* 0x000000010505a824 */ /* 0x000fe200078e0a07 */
[----:B------:R-:W-:Y:S01]  /*5ff0*/  IABS R13, R6 ;  /* 0x00000006000d7213 */ /* 0x000fe20000000000 */
[----:B------:R-:W-:Y:S01]  /*6000*/  @!P0 IMAD.MOV R18, RZ, RZ, -R18 ;  /* 0x000000ffff128224 */ /* 0x000fe200078e0a12 */
[----:B------:R1:W-:Y:S01]  /*6010*/  STL [R1+0x7b8], R17 ;  /* 0x0007b81101007387 */ /* 0x0003e20000100800 */
[----:B0-----:R-:W-:Y:S01]  /*6020*/  IMAD.HI.U32 R16, R8, R15, RZ ;  /* 0x0000000f08107227 */ /* 0x001fe200078e00ff */
[----:B------:R-:W-:-:S02]  /*6030*/  ISETP.GE.AND P2, PT, R10, RZ, PT ;  /* 0x000000ff0a00720c */ /* 0x000fc40003f46270 */
[----:B------:R-:W-:Y:S01]  /*6040*/  STL [R1+0x7bc], R18 ;  /* 0x0007bc1201007387 */ /* 0x000fe20000100800 */
[----:B------:R-:W-:Y:S02]  /*6050*/  IMAD.MOV R16, RZ, RZ, -R16 ;  /* 0x000000ffff107224 */ /* 0x000fe400078e0a10 */
[----:B------:R-:W-:Y:S02]  /*6060*/  @!P6 IMAD.IADD R9, R9, 0x1, -R7 ;  /* 0x000000010909e824 */ /* 0x000fe400078e0a07 */
[C---:B------:R-:W-:Y:S02]  /*6070*/  IMAD R4, R7.reuse, R16, R15 ;  /* 0x0000001007047224 */ /* 0x040fe400078e020f */
[----:B-1----:R-:W-:Y:S01]  /*6080*/  IMAD.MOV.U32 R17, RZ, RZ, R5 ;  /* 0x000000ffff117224 */ /* 0x002fe200078e0005 */
[C---:B------:R-:W-:Y:S01]  /*6090*/  ISETP.GT.U32.AND P6, PT, R7.reuse, R9, PT ;  /* 0x000000090700720c */ /* 0x040fe20003fc4070 */
[----:B------:R-:W-:Y:S01]  /*60a0*/  IMAD.HI.U32 R10, R8, R14, RZ ;  /* 0x0000000e080a7227 */ /* 0x000fe200078e00ff */
[----:B------:R-:W-:-:S03]  /*60b0*/  ISETP.GT.U32.AND P0, PT, R7, R4, PT ;  /* 0x000000040700720c */ /* 0x000fc60003f04070 */
[----:B------:R-:W-:-:S04]  /*60c0*/  IMAD.HI.U32 R5, R8, R13, RZ ;  /* 0x0000000d08057227 */ /* 0x000fc800078e00ff */
[----:B------:R-:W-:Y:S02]  /*60d0*/  IMAD.MOV R10, RZ, RZ, -R10 ;  /* 0x000000ffff0a7224 */ /* 0x000fe400078e0a0a */
[----:B------:R-:W-:Y:S02]  /*60e0*/  IMAD.MOV R5, RZ, RZ, -R5 ;  /* 0x000000ffff057224 */ /* 0x000fe400078e0a05 */
[----:B------:R-:W-:Y:S02]  /*60f0*/  @!P5 IMAD.IADD R12, R12, 0x1, -R7 ;  /* 0x000000010c0cd824 */ /* 0x000fe400078e0a07 */
[C---:B------:R-:W-:Y:S02]  /*6100*/  IMAD R2, R7.reuse, R10, R14 ;  /* 0x0000000a07027224 */ /* 0x040fe400078e020e */
[C---:B------:R-:W-:Y:S02]  /*6110*/  IMAD R13, R7.reuse, R5, R13 ;  /* 0x00000005070d7224 */ /* 0x040fe400078e020d */
[----:B------:R-:W-:Y:S01]  /*6120*/  IMAD.MOV.U32 R15, RZ, RZ, R12 ;  /* 0x000000ffff0f7224 */ /* 0x000fe200078e000c */
[----:B------:R-:W-:Y:S01]  /*6130*/  ISETP.GT.U32.AND P5, PT, R7, R2, PT ;  /* 0x000000020700720c */ /* 0x000fe20003fa4070 */
[----:B------:R-:W-:-:S02]  /*6140*/  @!P0 IMAD.IADD R4, R4, 0x1, -R7 ;  /* 0x0000000104048824 */ /* 0x000fc400078e0a07 */
[----:B------:R-:W-:Y:S01]  /*6150*/  @!P4 IMAD.MOV R15, RZ, RZ, -R15 ;  /* 0x000000ffff0fc224 */ /* 0x000fe200078e0a0f */
[----:B------:R-:W-:Y:S01]  /*6160*/  ISETP.GT.U32.AND P4, PT, R7, R13, PT ;  /* 0x0000000d0700720c */ /* 0x000fe20003f84070 */
[----:B------:R-:W-:Y:S01]  /*6170*/  @!P6 IMAD.IADD R9, R9, 0x1, -R7 ;  /* 0x000000010909e824 */ /* 0x000fe200078e0a07 */
[----:B------:R-:W-:Y:S01]  /*6180*/  ISETP.GE.AND P6, PT, R6, RZ, PT ;  /* 0x000000ff0600720c */ /* 0x000fe20003fc6270 */
[----:B------:R-:W-:Y:S01]  /*6190*/  VIADD R6, R3, 0x6a ;  /* 0x0000006a03067836 */ /* 0x000fe20000000000 */
[----:B------:R-:W-:Y:S01]  /*61a0*/  ISETP.GT.U32.AND P0, PT, R7, R4, PT ;  /* 0x000000040700720c */ /* 0x000fe20003f04070 */
[----:B------:R-:W-:Y:S01]  /*61b0*/  @!P3 IMAD.MOV R17, RZ, RZ, -R17 ;  /* 0x000000ffff11b224 */ /* 0x000fe200078e0a11 */
[----:B------:R-:W-:Y:S01]  /*61c0*/  ISETP.GE.AND P3, PT, R11, RZ, PT ;  /* 0x000000ff0b00720c */ /* 0x000fe20003f66270 */
[----:B------:R-:W-:Y:S01]  /*61d0*/  VIADD R11, R3, 0x6b ;  /* 0x0000006b030b7836 */ /* 0x000fe20000000000 */
[----:B------:R-:W-:Y:S01]  /*61e0*/  IABS R21, R6 ;  /* 0x0000000600157213 */ /* 0x000fe20000000000 */
[----:B------:R-:W-:Y:S01]  /*61f0*/  @!P5 IMAD.IADD R2, R2, 0x1, -R7 ;  /* 0x000000010202d824 */ /* 0x000fe200078e0a07 */
[----:B------:R-:W-:Y:S01]  /*6200*/  STL [R1+0x7c0], R17 ;  /* 0x0007c01101007387 */ /* 0x000fe20000100800 */
[----:B------:R-:W-:Y:S01]  /*6210*/  IMAD.MOV.U32 R14, RZ, RZ, R9 ;  /* 0x000000ffff0e7224 */ /* 0x000fe200078e0009 */
[----:B------:R-:W-:Y:S01]  /*6220*/  IABS R20, R11 ;  /* 0x0000000b00147213 */ /* 0x000fe20000000000 */
[----:B------:R-:W-:Y:S01]  /*6230*/  IMAD.HI.U32 R12, R8, R21, RZ ;  /* 0x00000015080c7227 */ /* 0x000fe200078e00ff */
[----:B------:R-:W-:Y:S01]  /*6240*/  ISETP.GT.U32.AND P5, PT, R7, R2, PT ;  /* 0x000000020700720c */ /* 0x000fe20003fa4070 */
[----:B------:R0:W-:Y:S02]  /*6250*/  STL [R1+0x7c8], R15 ;  /* 0x0007c80f01007387 */ /* 0x0001e40000100800 */
[----:B------:R-:W-:-:S02]  /*6260*/  @!P4 IMAD.IADD R13, R13, 0x1, -R7 ;  /* 0x000000010d0dc824 */ /* 0x000fc400078e0a07 */
[----:B------:R-:W-:Y:S01]  /*6270*/  @!P0 IMAD.IADD R4, R4, 0x1, -R7 ;  /* 0x0000000104048824 */ /* 0x000fe200078e0a07 */
[----:B------:R-:W-:Y:S01]  /*6280*/  ISETP.GE.AND P0, PT, R11, RZ, PT ;  /* 0x000000ff0b00720c */ /* 0x000fe20003f06270 */
[----:B------:R-:W-:Y:S01]  /*6290*/  IMAD.MOV R11, RZ, RZ, -R12 ;  /* 0x000000ffff0b7224 */ /* 0x000fe200078e0a0c */
[----:B------:R-:W-:Y:S01]  /*62a0*/  ISETP.GT.U32.AND P4, PT, R7, R13, PT ;  /* 0x0000000d0700720c */ /* 0x000fe20003f84070 */
[----:B------:R-:W-:-:S04]  /*62b0*/  IMAD.HI.U32 R9, R8, R20, RZ ;  /* 0x0000001408097227 */ /* 0x000fc800078e00ff */
[----:B------:R-:W-:Y:S02]  /*62c0*/  IMAD R21, R7, R11, R21 ;  /* 0x0000000b07157224 */ /* 0x000fe400078e0215 */
[----:B0-----:R-:W-:Y:S02]  /*62d0*/  IMAD.MOV.U32 R15, RZ, RZ, R4 ;  /* 0x000000ffff0f7224 */ /* 0x001fe400078e0004 */
[----:B------:R-:W-:Y:S02]  /*62e0*/  VIADD R10, R3, 0x6c ;  /* 0x0000006c030a7836 */ /* 0x000fe40000000000 */
[----:B------:R-:W-:Y:S02]  /*62f0*/  IMAD.MOV R9, RZ, RZ, -R9 ;  /* 0x000000ffff097224 */ /* 0x000fe400078e0a09 */
[----:B------:R-:W-:Y:S01]  /*6300*/  @!P1 IMAD.MOV R15, RZ, RZ, -R15 ;  /* 0x000000ffff0f9224 */ /* 0x000fe200078e0a0f */
[C---:B------:R-:W-:Y:S01]  /*6310*/  ISETP.GT.U32.AND P1, PT, R7.reuse, R21, PT ;  /* 0x000000150700720c */ /* 0x040fe20003f24070 */
[----:B------:R-:W-:Y:S01]  /*6320*/  IMAD R20, R7, R9, R20 ;  /* 0x0000000907147224 */ /* 0x000fe200078e0214 */
[----:B------:R-:W-:Y:S01]  /*6330*/  IABS R5, R10 ;  /* 0x0000000a00057213 */ /* 0x000fe20000000000 */
[----:B------:R-:W-:Y:S01]  /*6340*/  @!P2 IMAD.MOV R14, RZ, RZ, -R14 ;  /* 0x000000ffff0ea224 */ /* 0x000fe200078e0a0e */
[----:B------:R-:W-:Y:S01]  /*6350*/  ISETP.GE.AND P2, PT, R6, RZ, PT ;  /* 0x000000ff0600720c */ /* 0x000fe20003f46270 */
[--C-:B------:R-:W-:Y:S01]  /*6360*/  @!P5 IMAD.IADD R2, R2, 0x1, -R7.reuse ;  /* 0x000000010202d824 */ /* 0x100fe200078e0a07 */
[----:B------:R-:W-:Y:S01]  /*6370*/  ISETP.GE.AND P5, PT, R10, RZ, PT ;  /* 0x000000ff0a00720c */ /* 0x000fe20003fa6270 */
[--C-:B------:R-:W-:Y:S01]  /*6380*/  @!P4 IMAD.IADD R13, R13, 0x1, -R7.reuse ;  /* 0x000000010d0dc824 */ /* 0x100fe200078e0a07 */
[----:B------:R-:W-:Y:S01]  /*6390*/  ISETP.GT.U32.AND P4, PT, R7, R20, PT ;  /* 0x000000140700720c */ /* 0x000fe20003f84070 */
[----:B------:R-:W-:Y:S01]  /*63a0*/  IMAD.HI.U32 R6, R8, R5, RZ ;  /* 0x0000000508067227 */ /* 0x000fe200078e00ff */
[----:B------:R0:W-:Y:S03]  /*63b0*/  STL [R1+0x7cc], R14 ;  /* 0x0007cc0e01007387 */ /* 0x0001e60000100800 */
[----:B------:R-:W-:Y:S01]  /*63c0*/  IMAD.MOV R6, RZ, RZ, -R6 ;  /* 0x000000ffff067224 */ /* 0x000fe200078e0a06 */
[----:B------:R1:W-:Y:S01]  /*63d0*/  STL [R1+0x7c4], R15 ;  /* 0x0007c40f01007387 */ /* 0x0003e20000100800 */
[----:B------:R-:W-:-:S02]  /*63e0*/  @!P1 IMAD.IADD R21, R21, 0x1, -R7 ;  /* 0x0000000115159824 */ /* 0x000fc400078e0a07 */
[----:B------:R-:W-:Y:S02]  /*63f0*/  IMAD R5, R7, R6, R5 ;  /* 0x0000000607057224 */ /* 0x000fe400078e0205 */
[----:B------:R-:W-:Y:S01]  /*6400*/  VIADD R11, R3, 0x6d ;  /* 0x0000006d030b7836 */ /* 0x000fe20000000000 */
[----:B------:R-:W-:Y:S01]  /*6410*/  ISETP.GT.U32.AND P1, PT, R7, R21, PT ;  /* 0x000000150700720c */ /* 0x000fe20003f24070 */
[----:B0-----:R-:W-:Y:S02]  /*6420*/  IMAD.MOV.U32 R14, RZ, RZ, R2 ;  /* 0x000000ffff0e7224 */ /* 0x001fe400078e0002 */
[----:B------:R-:W-:Y:S02]  /*6430*/  VIADD R6, R3, 0x6e ;  /* 0x0000006e03067836 */ /* 0x000fe40000000000 */
[----:B------:R-:W-:Y:S01]  /*6440*/  @!P3 IMAD.MOV R14, RZ, RZ, -R14 ;  /* 0x000000ffff0eb224 */ /* 0x000fe200078e0a0e */
[----:B------:R-:W-:Y:S01]  /*6450*/  ISETP.GE.AND P3, PT, R11, RZ, PT ;  /* 0x000000ff0b00720c */ /* 0x000fe20003f66270 */
[----:B------:R-:W-:Y:S01]  /*6460*/  @!P4 IMAD.IADD R20, R20, 0x1, -R7 ;  /* 0x000000011414c824 */ /* 0x000fe200078e0a07 */
[----:B------:R-:W-:Y:S01]  /*6470*/  IABS R11, R11 ;  /* 0x0000000b000b7213 */ /* 0x000fe20000000000 */
[C---:B------:R-:W-:Y:S01]  /*6480*/  VIADD R16, R3.reuse, 0x70 ;  /* 0x0000007003107836 */ /* 0x040fe20000000000 */
[----:B------:R0:W-:Y:S01]  /*6490*/  STL [R1+0xb0], R14 ;  /* 0x0000b00e01007387 */ /* 0x0001e20000100800 */
[----:B------:R-:W-:Y:S01]  /*64a0*/  IABS R9, R6 ;  /* 0x0000000600097213 */ /* 0x000fe20000000000 */
[----:B------:R-:W-:Y:S01]  /*64b0*/  VIADD R18, R3, 0x6f ;  /* 0x0000006f03127836 */ /* 0x000fe20000000000 */
[----:B------:R-:W-:Y:S01]  /*64c0*/  ISETP.GT.U32.AND P4, PT, R7, R20, PT ;  /* 0x000000140700720c */ /* 0x000fe20003f84070 */
[----:B------:R-:W-:Y:S01]  /*64d0*/  IMAD.HI.U32 R12, R8, R11, RZ ;  /* 0x0000000b080c7227 */ /* 0x000fe200078e00ff */
[----:B------:R-:W-:-:S02]  /*64e0*/  IABS R17, R16 ;  /* 0x0000001000117213 */ /* 0x000fc40000000000 */
[----:B-1----:R-:W-:Y:S01]  /*64f0*/  IABS R15, R18 ;  /* 0x00000012000f7213 */ /* 0x002fe20000000000 */
[----:B------:R-:W-:-:S04]  /*6500*/  IMAD.HI.U32 R10, R8, R9, RZ ;  /* 0x00000009080a7227 */ /* 0x000fc800078e00ff */
[----:B0-----:R-:W-:Y:S02]  /*6510*/  IMAD.MOV.U32 R14, RZ, RZ, R13 ;  /* 0x000000ffff0e7224 */ /* 0x001fe400078e000d */
[----:B------:R-:W-:Y:S02]  /*6520*/  IMAD.MOV R12, RZ, RZ, -R12 ;  /* 0x000000ffff0c7224 */ /* 0x000fe400078e0a0c */
[----:B------:R-:W-:Y:S01]  /*6530*/  @!P6 IMAD.MOV R14, RZ, RZ, -R14 ;  /* 0x000000ffff0ee224 */ /* 0x000fe200078e0a0e */
[----:B------:R-:W-:Y:S01]  /*6540*/  ISETP.GT.U32.AND P6, PT, R7, R5, PT ;  /* 0x000000050700720c */ /* 0x000fe20003fc4070 */
[----:B------:R-:W-:Y:S02]  /*6550*/  IMAD.MOV R10, RZ, RZ, -R10 ;  /* 0x000000ffff0a7224 */ /* 0x000fe400078e0a0a */
[----:B------:R-:W-:Y:S01]  /*6560*/  @!P1 IMAD.IADD R21, R21, 0x1, -R7 ;  /* 0x0000000115159824 */ /* 0x000fe200078e0a07 */
[----:B------:R-:W-:Y:S01]  /*6570*/  ISETP.GE.AND P1, PT, R6, RZ, PT ;  /* 0x000000ff0600720c */ /* 0x000fe20003f26270 */
[C---:B------:R-:W-:Y:S01]  /*6580*/  IMAD R6, R7.reuse, R12, R11 ;  /* 0x0000000c07067224 */ /* 0x040fe200078e020b */
[----:B------:R0:W-:Y:S01]  /*6590*/  STL [R1+0xb4], R14 ;  /* 0x0000b40e01007387 */ /* 0x0001e20000100800 */
[----:B------:R-:W-:-:S02]  /*65a0*/  IMAD R9, R7, R10, R9 ;  /* 0x0000000a07097224 */ /* 0x000fc400078e0209 */
[----:B------:R-:W-:Y:S01]  /*65b0*/  @!P4 IMAD.IADD R20, R20, 0x1, -R7 ;  /* 0x000000011414c824 */ /* 0x000fe200078e0a07 */
[----:B------:R-:W-:Y:S01]  /*65c0*/  ISETP.GT.U32.AND P4, PT, R7, R6, PT ;  /* 0x000000060700720c */ /* 0x000fe20003f84070 */
[----:B------:R-:W-:-:S04]  /*65d0*/  IMAD.HI.U32 R2, R8, R17, RZ ;  /* 0x0000001108027227 */ /* 0x000fc800078e00ff */
[----:B------:R-:W-:Y:S01]  /*65e0*/  @!P6 IMAD.IADD R5, R5, 0x1, -R7 ;  /* 0x000000010505e824 */ /* 0x000fe200078e0a07 */
[----:B------:R-:W-:Y:S01]  /*65f0*/  ISETP.GT.U32.AND P6, PT, R7, R9, PT ;  /* 0x000000090700720c */ /* 0x000fe20003fc4070 */
[----:B------:R-:W-:-:S04]  /*6600*/  IMAD.HI.U32 R4, R8, R15, RZ ;  /* 0x0000000f08047227 */ /* 0x000fc800078e00ff */
[----:B------:R-:W-:Y:S02]  /*6610*/  IMAD.MOV R2, RZ, RZ, -R2 ;  /* 0x000000ffff027224 */ /* 0x000fe400078e0a02 */
[----:B------:R-:W-:Y:S02]  /*6620*/  VIADD R13, R3, 0x72 ;  /* 0x00000072030d7836 */ /* 0x000fe40000000000 */
[----:B------:R-:W-:Y:S02]  /*6630*/  IMAD.MOV R4, RZ, RZ, -R4 ;  /* 0x000000ffff047224 */ /* 0x000fe400078e0a04 */
[----:B------:R-:W-:Y:S01]  /*6640*/  IMAD R17, R7, R2, R17 ;  /* 0x0000000207117224 */ /* 0x000fe200078e0211 */
[----:B------:R-:W-:Y:S01]  /*6650*/  IABS R2, R13 ;  /* 0x0000000d00027213 */ /* 0x000fe20000000000 */
[----:B------:R-:W-:Y:S02]  /*6660*/  VIADD R12, R3, 0x71 ;  /* 0x00000071030c7836 */ /* 0x000fe40000000000 */
[--C-:B------:R-:W-:Y:S01]  /*6670*/  @!P4 IMAD.IADD R6, R6, 0x1, -R7.reuse ;  /* 0x000000010606c824 */ /* 0x100fe200078e0a07 */
[----:B------:R-:W-:Y:S01]  /*6680*/  ISETP.GT.U32.AND P4, PT, R7, R5, PT ;  /* 0x000000050700720c */ /* 0x000fe20003f84070 */
[----:B------:R-:W-:-:S02]  /*6690*/  @!P6 IMAD.IADD R9, R9, 0x1, -R7 ;  /* 0x000000010909e824 */ /* 0x000fc400078e0a07 */
[C---:B------:R-:W-:Y:S01]  /*66a0*/  IMAD R15, R7.reuse, R4, R15 ;  /* 0x00000004070f7224 */ /* 0x040fe200078e020f */
[----:B------:R-:W-:Y:S01]  /*66b0*/  IABS R4, R12 ;  /* 0x0000000c00047213 */ /* 0x000fe20000000000 */
[----:B------:R-:W-:Y:S01]  /*66c0*/  IMAD.MOV.U32 R23, RZ, RZ, R21 ;  /* 0x000000ffff177224 */ /* 0x000fe200078e0015 */
[----:B------:R-:W-:Y:S01]  /*66d0*/  ISETP.GT.U32.AND P6, PT, R7, R9, PT ;  /* 0x000000090700720c */ /* 0x000fe20003fc4070 */
[----:B------:R-:W-:-:S04]  /*66e0*/  IMAD.HI.U32 R22, R8, R2, RZ ;  /* 0x0000000208167227 */ /* 0x000fc800078e00ff */
[----:B------:R-:W-:Y:S01]  /*66f0*/  @!P2 IMAD.MOV R23, RZ, RZ, -R23 ;  /* 0x000000ffff17a224 */ /* 0x000fe200078e0a17 */
[----:B------:R-:W-:Y:S01]  /*6700*/  ISETP.GT.U32.AND P2, PT, R7, R6, PT ;  /* 0x000000060700720c */ /* 0x000fe20003f44070 */
[----:B------:R-:W-:-:S03]  /*6710*/  IMAD.HI.U32 R21, R8, R4, RZ ;  /* 0x0000000408157227 */ /* 0x000fc600078e00ff */
[----:B------:R-:W-:Y:S01]  /*6720*/  STL [R1+0x7b4], R23 ;  /* 0x0007b41701007387 */ /* 0x000fe20000100800 */
[----:B------:R-:W-:Y:S02]  /*6730*/  IMAD.MOV R22, RZ, RZ, -R22 ;  /* 0x000000ffff167224 */ /* 0x000fe400078e0a16 */
[----:B------:R-:W-:Y:S02]  /*6740*/  IMAD.MOV R21, RZ, RZ, -R21 ;  /* 0x000000ffff157224 */ /* 0x000fe400078e0a15 */
[----:B------:R-:W-:Y:S01]  /*6750*/  @!P4 IMAD.IADD R5, R5, 0x1, -R7 ;  /* 0x000000010505c824 */ /* 0x000fe200078e0a07 */
[C---:B------:R-:W-:Y:S01]  /*6760*/  ISETP.GT.U32.AND P4, PT, R7.reuse, R17, PT ;  /* 0x000000110700720c */ /* 0x040fe20003f84070 */
[C---:B------:R-:W-:Y:S02]  /*6770*/  IMAD R2, R7.reuse, R22, R2 ;  /* 0x0000001607027224 */ /* 0x040fe400078e0202 */
[----:B------:R-:W-:Y:S01]  /*6780*/  @!P0 IMAD.MOV R20, RZ, RZ, -R20 ;  /* 0x000000ffff148224 */ /* 0x000fe200078e0a14 */
[C---:B------:R-:W-:Y:S01]  /*6790*/  ISETP.GT.U32.AND P0, PT, R7.reuse, R15, PT ;  /* 0x0000000f0700720c */ /* 0x040fe20003f04070 */
[----:B------:R-:W-:-:S02]  /*67a0*/  IMAD R4, R7, R21, R4 ;  /* 0x0000001507047224 */ /* 0x000fc400078e0204 */
[--C-:B------:R-:W-:Y:S01]  /*67b0*/  @!P6 IMAD.IADD R9, R9, 0x1, -R7.reuse ;  /* 0x000000010909e824 */ /* 0x100fe200078e0a07 */
[----:B------:R-:W-:Y:S01]  /*67c0*/  ISETP.GT.U32.AND P6, PT, R7, R2, PT ;  /* 0x000000020700720c */ /* 0x000fe20003fc4070 */
[----:B------:R-:W-:Y:S01]  /*67d0*/  VIADD R10, R3, 0x73 ;  /* 0x00000073030a7836 */ /* 0x000fe20000000000 */
[----:B------:R1:W-:Y:S01]  /*67e0*/  STL [R1+0x7b0], R20 ;  /* 0x0007b01401007387 */ /* 0x0003e20000100800 */
[--C-:B------:R-:W-:Y:S01]  /*67f0*/  @!P2 IMAD.IADD R6, R6, 0x1, -R7.reuse ;  /* 0x000000010606a824 */ /* 0x100fe200078e0a07 */
[----:B------:R-:W-:Y:S01]  /*6800*/  ISETP.GT.U32.AND P2, PT, R7, R4, PT ;  /* 0x000000040700720c */ /* 0x000fe20003f44070 */
[----:B------:R-:W-:Y:S01]  /*6810*/  VIADD R11, R3, 0x74 ;  /* 0x00000074030b7836 */ /* 0x000fe20000000000 */
[----:B------:R-:W-:Y:S01]  /*6820*/  IABS R19, R10 ;  /* 0x0000000a00137213 */ /* 0x000fe20000000000 */
[--C-:B------:R-:W-:Y:S01]  /*6830*/  @!P4 IMAD.IADD R17, R17, 0x1, -R7.reuse ;  /* 0x000000011111c824 */ /* 0x100fe200078e0a07 */
[----:B------:R-:W-:Y:S01]  /*6840*/  ISETP.GE.AND P4, PT, R16, RZ, PT ;  /* 0x000000ff1000720c */ /* 0x000fe20003f86270 */
[----:B------:R-:W-:Y:S01]  /*6850*/  @!P0 IMAD.IADD R15, R15, 0x1, -R7 ;  /* 0x000000010f0f8824 */ /* 0x000fe200078e0a07 */
[----:B0-----:R-:W-:Y:S01]  /*6860*/  IABS R14, R11 ;  /* 0x0000000b000e7213 */ /* 0x001fe20000000000 */
[----:B------:R-:W-:Y:S01]  /*6870*/  IMAD.MOV.U32 R24, RZ, RZ, R5 ;  /* 0x000000ffff187224 */ /* 0x000fe200078e0005 */
[----:B------:R-:W-:Y:S01]  /*6880*/  ISETP.GE.AND P0, PT, R18, RZ, PT ;  /* 0x000000ff1200720c */ /* 0x000fe20003f06270 */
[----:B-1----:R-:W-:-:S04]  /*6890*/  IMAD.HI.U32 R20, R8, R19, RZ ;  /* 0x0000001308147227 */ /* 0x002fc800078e00ff */
[----:B------:R-:W-:Y:S01]  /*68a0*/  @!P6 IMAD.IADD R2, R2, 0x1, -R7 ;  /* 0x000000010202e824 */ /* 0x000fe200078e0a07 */
[----:B------:R-:W-:Y:S01]  /*68b0*/  ISETP.GT.U32.AND P6, PT, R7, R17, PT ;  /* 0x000000110700720c */ /* 0x000fe20003fc4070 */
[----:B------:R-:W-:Y:S02]  /*68c0*/  IMAD.MOV R20, RZ, RZ, -R20 ;  /* 0x000000ffff147224 */ /* 0x000fe400078e0a14 */
[----:B------:R-:W-:-:S04]  /*68d0*/  IMAD.HI.U32 R21, R8, R14, RZ ;  /* 0x0000000e08157227 */ /* 0x000fc800078e00ff */
[----:B------:R-:W-:Y:S01]  /*68e0*/  @!P2 IMAD.IADD R4, R4, 0x1, -R7 ;  /* 0x000000010404a824 */ /* 0x000fe200078e0a07 */
[C---:B------:R-:W-:Y:S01]  /*68f0*/  ISETP.GT.U32.AND P2, PT, R7.reuse, R15, PT ;  /* 0x0000000f0700720c */ /* 0x040fe20003f44070 */
[----:B------:R-:W-:Y:S02]  /*6900*/  IMAD.MOV.U32 R23, RZ, RZ, R6 ;  /* 0x000000ffff177224 */ /* 0x000fe400078e0006 */
[C---:B------:R-:W-:Y:S02]  /*6910*/  IMAD R19, R7.reuse, R20, R19 ;  /* 0x0000001407137224 */ /* 0x040fe400078e0213 */
[----:B------:R-:W-:Y:S02]  /*6920*/  IMAD.MOV.U32 R6, RZ, RZ, R9 ;  /* 0x000000ffff067224 */ /* 0x000fe400078e0009 */
[----:B------:R-:W-:Y:S02]  /*6930*/  IMAD.MOV R21, RZ, RZ, -R21 ;  /* 0x000000ffff157224 */ /* 0x000fe400078e0a15 */
[----:B------:R-:W-:Y:S01]  /*6940*/  @!P5 IMAD.MOV R24, RZ, RZ, -R24 ;  /* 0x000000ffff18d224 */ /* 0x000fe200078e0a18 */
[C---:B------:R-:W-:Y:S01]  /*6950*/  ISETP.GT.U32.AND P5, PT, R7.reuse, R4, PT ;  /* 0x000000040700720c */ /* 0x040fe20003fa4070 */
[----:B------:R-:W-:Y:S01]  /*6960*/  @!P3 IMAD.MOV R23, RZ, RZ, -R23 ;  /* 0x000000ffff17b224 */ /* 0x000fe200078e0a17 */
[C---:B------:R-:W-:Y:S01]  /*6970*/  ISETP.GT.U32.AND P3, PT, R7.reuse, R2, PT ;  /* 0x000000020700720c */ /* 0x040fe20003f64070 */
[----:B------:R-:W-:Y:S01]  /*6980*/  @!P1 IMAD.MOV R6, RZ, RZ, -R6 ;  /* 0x000000ffff069224 */ /* 0x000fe200078e0a06 */
[C---:B------:R-:W-:Y:S01]  /*6990*/  ISETP.GT.U32.AND P1, PT, R7.reuse, R19, PT ;  /* 0x000000130700720c */ /* 0x040fe20003f24070 */
[----:B------:R-:W-:Y:S01]  /*69a0*/  IMAD R14, R7, R21, R14 ;  /* 0x00000015070e7224 */ /* 0x000fe200078e020e */
[----:B------:R-:W-:Y:S01]  /*69b0*/  STL [R1+0x7a4], R24 ;  /* 0x0007a41801007387 */ /* 0x000fe20000100800 */
[----:B------:R-:W-:-:S02]  /*69c0*/  VIADD R18, R3, 0x75 ;  /* 0x0000007503127836 */ /* 0x000fc40000000000 */
[----:B------:R-:W-:Y:S01]  /*69d0*/  VIADD R16, R3, 0x76 ;  /* 0x0000007603107836 */ /* 0x000fe20000000000 */
[----:B------:R-:W-:Y:S01]  /*69e0*/  STL [R1+0x7a0], R23 ;  /* 0x0007a01701007387 */ /* 0x000fe20000100800 */
[--C-:B------:R-:W-:Y:S01]  /*69f0*/  @!P6 IMAD.IADD R17, R17, 0x1, -R7.reuse ;  /* 0x000000011111e824 */ /* 0x100fe200078e0a07 */
[----:B------:R-:W-:Y:S01]  /*6a00*/  IABS R9, R18 ;  /* 0x0000001200097213 */ /* 0x000fe20000000000 */
[--C-:B------:R-:W-:Y:S01]  /*6a10*/  @!P2 IMAD.IADD R15, R15, 0x1, -R7.reuse ;  /* 0x000000010f0fa824 */ /* 0x100fe200078e0a07 */
[----:B------:R-:W-:Y:S01]  /*6a20*/  ISETP.GT.U32.AND P6, PT, R7, R14, PT ;  /* 0x0000000e0700720c */ /* 0x000fe20003fc4070 */
[--C-:B------:R-:W-:Y:S01]  /*6a30*/  @!P5 IMAD.IADD R4, R4, 0x1, -R7.reuse ;  /* 0x000000010404d824 */ /* 0x100fe200078e0a07 */
[----:B------:R-:W-:Y:S01]  /*6a40*/  IABS R5, R16 ;  /* 0x0000001000057213 */ /* 0x000fe20000000000 */
[----:B------:R-:W-:Y:S01]  /*6a50*/  @!P3 IMAD.IADD R2, R2, 0x1, -R7 ;  /* 0x000000010202b824 */ /* 0x000fe200078e0a07 */
[----:B------:R-:W-:Y:S01]  /*6a60*/  ISETP.GE.AND P2, PT, R12, RZ, PT ;  /* 0x000000ff0c00720c */ /* 0x000fe20003f46270 */
[----:B------:R-:W-:Y:S01]  /*6a70*/  IMAD.HI.U32 R12, R8, R9, RZ ;  /* 0x00000009080c7227 */ /* 0x000fe200078e00ff */
[----:B------:R0:W-:Y:S01]  /*6a80*/  STL [R1+0x79c], R6 ;  /* 0x00079c0601007387 */ /* 0x0001e20000100800 */
[----:B------:R-:W-:-:S02]  /*6a90*/  ISETP.GE.AND P5, PT, R13, RZ, PT ;  /* 0x000000ff0d00720c */ /* 0x000fc40003fa6270 */
[----:B------:R-:W-:Y:S01]  /*6aa0*/  ISETP.GE.AND P3, PT, R10, RZ, PT ;  /* 0x000000ff0a00720c */ /* 0x000fe20003f66270 */
[----:B------:R-:W-:Y:S01]  /*6ab0*/  @!P1 IMAD.IADD R19, R19, 0x1, -R7 ;  /* 0x0000000113139824 */ /* 0x000fe200078e0a07 */
[----:B------:R-:W-:Y:S01]  /*6ac0*/  ISETP.GE.AND P1, PT, R11, RZ, PT ;  /* 0x000000ff0b00720c */ /* 0x000fe20003f26270 */
[----:B------:R-:W-:Y:S02]  /*6ad0*/  IMAD.MOV.U32 R21, RZ, RZ, R15 ;  /* 0x000000ffff157224 */ /* 0x000fe400078e000f */
[----:B------:R-:W-:Y:S02]  /*6ae0*/  IMAD.MOV R10, RZ, RZ, -R12 ;  /* 0x000000ffff0a7224 */ /* 0x000fe400078e0a0c */
[----:B0-----:R-:W-:-:S04]  /*6af0*/  IMAD.HI.U32 R6, R8, R5, RZ ;  /* 0x0000000508067227 */ /* 0x001fc800078e00ff */
[----:B------:R-:W-:Y:S01]  /*6b00*/  @!P0 IMAD.MOV R21, RZ, RZ, -R21 ;  /* 0x000000ffff158224 */ /* 0x000fe200078e0a15 */
[C---:B------:R-:W-:Y:S01]  /*6b10*/  ISETP.GT.U32.AND P0, PT, R7.reuse, R19, PT ;  /* 0x000000130700720c */ /* 0x040fe20003f04070 */
[----:B------:R-:W-:Y:S02]  /*6b20*/  IMAD.MOV R6, RZ, RZ, -R6 ;  /* 0x000000ffff067224 */ /* 0x000fe400078e0a06 */
[----:B------:R-:W-:Y:S01]  /*6b30*/  IMAD.MOV.U32 R20, RZ, RZ, R17 ;  /* 0x000000ffff147224 */ /* 0x000fe200078e0011 */
[----:B------:R-:W-:Y:S01]  /*6b40*/  STL [R1+0x798], R21 ;  /* 0x0007981501007387 */ /* 0x000fe20000100800 */
[----:B------:R-:W-:Y:S01]  /*6b50*/  @!P6 IMAD.IADD R14, R14, 0x1, -R7 ;  /* 0x000000010e0ee824 */ /* 0x000fe200078e0a07 */
[----:B------:R-:W-:Y:S01]  /*6b60*/  ISETP.GE.AND P6, PT, R18, RZ, PT ;  /* 0x000000ff1200720c */ /* 0x000fe20003fc6270 */
[C---:B------:R-:W-:Y:S02]  /*6b70*/  IMAD R9, R7.reuse, R10, R9 ;  /* 0x0000000a07097224 */ /* 0x040fe400078e0209 */
[----:B------:R-:W-:Y:S01]  /*6b80*/  @!P4 IMAD.MOV R20, RZ, RZ, -R20 ;  /* 0x000000ffff14c224 */ /* 0x000fe200078e0a14 */
[C---:B------:R-:W-:Y:S01]  /*6b90*/  ISETP.GT.U32.AND P4, PT, R7.reuse, R14, PT ;  /* 0x0000000e0700720c */ /* 0x040fe20003f84070 */
[----:B------:R-:W-:-:S02]  /*6ba0*/  IMAD R6, R7, R6, R5 ;  /* 0x0000000607067224 */ /* 0x000fc400078e0205 */
[----:B------:R-:W-:Y:S01]  /*6bb0*/  IMAD.MOV.U32 R11, RZ, RZ, R2 ;  /* 0x000000ffff0b7224 */ /* 0x000fe200078e0002 */
[----:B------:R-:W-:Y:S01]  /*6bc0*/  STL [R1+0xb8], R20 ;  /* 0x0000b81401007387 */ /* 0x000fe20000100800 */
[----:B------:R-:W-:Y:S01]  /*6bd0*/  @!P2 IMAD.MOV R4, RZ, RZ, -R4 ;  /* 0x000000ffff04a224 */ /* 0x000fe200078e0a04 */
[C---:B------:R-:W-:Y:S01]  /*6be0*/  ISETP.GT.U32.AND P2, PT, R7.reuse, R9, PT ;  /* 0x000000090700720c */ /* 0x040fe20003f44070 */
[----:B------:R-:W-:Y:S01]  /*6bf0*/  @!P5 IMAD.MOV R11, RZ, RZ, -R11 ;  /* 0x000000ffff0bd224 */ /* 0x000fe200078e0a0b */
[----:B------:R-:W-:Y:S01]  /*6c00*/  ISETP.GT.U32.AND P5, PT, R7, R6, PT ;  /* 0x000000060700720c */ /* 0x000fe20003fa4070 */
[----:B------:R-:W-:Y:S01]  /*6c10*/  VIADD R2, R3, 0x77 ;  /* 0x0000007703027836 */ /* 0x000fe20000000000 */
[----:B------:R-:W-:Y:S01]  /*6c20*/  STL [R1+0xbc], R4 ;  /* 0x0000bc0401007387 */ /* 0x000fe20000100800 */
[--C-:B------:R-:W-:Y:S01]  /*6c30*/  @!P0 IMAD.IADD R19, R19, 0x1, -R7.reuse ;  /* 0x0000000113138824 */ /* 0x100fe200078e0a07 */
[----:B------:R-:W-:Y:S01]  /*6c40*/  ISETP.GE.AND P0, PT, R16, RZ, PT ;  /* 0x000000ff1000720c */ /* 0x000fe20003f06270 */
[----:B------:R-:W-:Y:S01]  /*6c50*/  @!P4 IMAD.IADD R14, R14, 0x1, -R7 ;  /* 0x000000010e0ec824 */ /* 0x000fe200078e0a07 */
[----:B------:R-:W-:Y:S01]  /*6c60*/  IABS R10, R2 ;  /* 0x00000002000a7213 */ /* 0x000fe20000000000 */
[----:B------:R0:W-:Y:S01]  /*6c70*/  STL [R1+0x794], R11 ;  /* 0x0007940b01007387 */ /* 0x0001e20000100800 */
[----:B------:R-:W-:Y:S01]  /*6c80*/  ISETP.GE.AND P4, PT, R2, RZ, PT ;  /* 0x000000ff0200720c */ /* 0x000fe20003f86270 */
[----:B------:R-:W-:-:S02]  /*6c90*/  VIADD R13, R3, 0x79 ;  /* 0x00000079030d7836 */ /* 0x000fc40000000000 */
[--C-:B------:R-:W-:Y:S02]  /*6ca0*/  @!P2 IMAD.IADD R9, R9, 0x1, -R7.reuse ;  /* 0x000000010909a824 */ /* 0x100fe400078e0a07 */
[----:B------:R-:W-:Y:S02]  /*6cb0*/  IMAD.MOV.U32 R2, RZ, RZ, R10 ;  /* 0x000000ffff027224 */ /* 0x000fe400078e000a */
[----:B------:R-:W-:Y:S01]  /*6cc0*/  @!P5 IMAD.IADD R6, R6, 0x1, -R7 ;  /* 0x000000010606d824 */ /* 0x000fe200078e0a07 */
[----:B------:R-:W-:Y:S01]  /*6cd0*/  ISETP.GT.U32.AND P5, PT, R7, R9, PT ;  /* 0x000000090700720c */ /* 0x000fe20003fa4070 */
[----:B0-----:R-:W-:Y:S02]  /*6ce0*/  IMAD.MOV.U32 R11, RZ, RZ, R19 ;  /* 0x000000ffff0b7224 */ /* 0x001fe400078e0013 */
[----:B------:R-:W-:Y:S02]  /*6cf0*/  VIADD R4, R3, 0x78 ;  /* 0x0000007803047836 */ /* 0x000fe40000000000 */
[----:B------:R-:W-:Y:S01]  /*6d00*/  @!P3 IMAD.MOV R11, RZ, RZ, -R11 ;  /* 0x000000ffff0bb224 */ /* 0x000fe200078e0a0b */
[----:B------:R-:W-:Y:S01]  /*6d10*/  ISETP.GT.U32.AND P3, PT, R7, R6, PT ;  /* 0x000000060700720c */ /* 0x000fe20003f64070 */
[----:B------:R-:W-:Y:S01]  /*6d20*/  IMAD.HI.U32 R10, R8, R2, RZ ;  /* 0x00000002080a7227 */ /* 0x000fe200078e00ff */
[----:B------:R-:W-:-:S02]  /*6d30*/  IABS R5, R4 ;  /* 0x0000000400057213 */ /* 0x000fc40000000000 */
[----:B------:R0:W-:Y:S01]  /*6d40*/  STL [R1+0x790], R11 ;  /* 0x0007900b01007387 */ /* 0x0001e20000100800 */
[----:B------:R-:W-:Y:S01]  /*6d50*/  ISETP.GE.AND P2, PT, R4, RZ, PT ;  /* 0x000000ff0400720c */ /* 0x000fe20003f46270 */
[----:B------:R-:W-:Y:S02]  /*6d60*/  VIADD R12, R3, 0x7b ;  /* 0x0000007b030c7836 */ /* 0x000fe40000000000 */
[----:B------:R-:W-:-:S04]  /*6d70*/  IMAD.HI.U32 R4, R8, R5, RZ ;  /* 0x0000000508047227 */ /* 0x000fc800078e00ff */
[----:B------:R-:W-:Y:S02]  /*6d80*/  @!P5 IMAD.IADD R9, R9, 0x1, -R7 ;  /* 0x000000010909d824 */ /* 0x000fe400078e0a07 */
[----:B0-----:R-:W-:Y:S02]  /*6d90*/  IMAD.MOV.U32 R11, RZ, RZ, R14 ;  /* 0x000000ffff0b7224 */ /* 0x001fe400078e000e */
[----:B------:R-:W-:Y:S02]  /*6da0*/  IMAD.MOV R14, RZ, RZ, -R10 ;  /* 0x000000ffff0e7224 */ /* 0x000fe400078e0a0a */
[----:B------:R-:W-:Y:S02]  /*6db0*/  IMAD.MOV R4, RZ, RZ, -R4 ;  /* 0x000000ffff047224 */ /* 0x000fe400078e0a04 */
[C---:B------:R-:W-:Y:S02]  /*6dc0*/  IMAD R14, R7.reuse, R14, R2 ;  /* 0x0000000e070e7224 */ /* 0x040fe400078e0202 */
[----:B------:R-:W-:-:S02]  /*6dd0*/  IMAD R5, R7, R4, R5 ;  /* 0x0000000407057224 */ /* 0x000fc400078e0205 */
[----:B------:R-:W-:Y:S01]  /*6de0*/  IMAD.MOV.U32 R15, RZ, RZ, R9 ;  /* 0x000000ffff0f7224 */ /* 0x000fe200078e0009 */
[----:B------:R-:W-:Y:S01]  /*6df0*/  ISETP.GT.U32.AND P5, PT, R7, R14, PT ;  /* 0x0000000e0700720c */ /* 0x000fe20003fa4070 */
[----:B------:R-:W-:Y:S01]  /*6e00*/  @!P1 IMAD.MOV R11, RZ, RZ, -R11 ;  /* 0x000000ffff0b9224 */ /* 0x000fe200078e0a0b */
[----:B------:R-:W-:Y:S01]  /*6e10*/  ISETP.GE.AND P1, PT, R13, RZ, PT ;  /* 0x000000ff0d00720c */ /* 0x000fe20003f26270 */
[----:B------:R-:W-:Y:S01]  /*6e20*/  @!P6 IMAD.MOV R15, RZ, RZ, -R15 ;  /* 0x000000ffff0fe224 */ /* 0x000fe200078e0a0f */
[----:B------:R-:W-:Y:S01]  /*6e30*/  ISETP.GT.U32.AND P6, PT, R7, R5, PT ;  /* 0x000000050700720c */ /* 0x000fe20003fc4070 */
[----:B------:R-:W-:Y:S01]  /*6e40*/  @!P3 IMAD.IADD R6, R6, 0x1, -R7 ;  /* 0x000000010606b824 */ /* 0x000fe200078e0a07 */
[----:B------:R-:W-:Y:S01]  /*6e50*/  IABS R13, R13 ;  /* 0x0000000d000d7213 */ /* 0x000fe20000000000 */
[----:B------:R0:W-:Y:S01]  /*6e60*/  STL [R1+0x78c], R11 ;  /* 0x00078c0b01007387 */ /* 0x0001e20000100800 */
[C---:B------:R-:W-:Y:S02]  /*6e70*/  VIADD R2, R3.reuse, 0x7a ;  /* 0x0000007a03027836 */ /* 0x040fe40000000000 */
[----:B------:R-:W-:Y:S01]  /*6e80*/  VIADD R4, R3, 0x7c ;  /* 0x0000007c03047836 */ /* 0x000fe20000000000 */
[----:B------:R-:W-:Y:S01]  /*6e90*/  STL [R1+0x780], R15 ;  /* 0x0007800f01007387 */ /* 0x000fe20000100800 */
[----:B------:R-:W-:Y:S01]  /*6ea0*/  IMAD.HI.U32 R10, R8, R13, RZ ;  /* 0x0000000d080a7227 */ /* 0x000fe200078e00ff */
[----:B------:R-:W-:-:S02]  /*6eb0*/  ISETP.GE.AND P3, PT, R2, RZ, PT ;  /* 0x000000ff0200720c */ /* 0x000fc40003f66270 */
[----:B------:R-:W-:Y:S01]  /*6ec0*/  IABS R2, R2 ;  /* 0x0000000200027213 */ /* 0x000fe20000000000 */
[----:B------:R-:W-:Y:S02]  /*6ed0*/  @!P5 IMAD.IADD R14, R14, 0x1, -R7 ;  /* 0x000000010e0ed824 */ /* 0x000fe400078e0a07 */
[----:B0-----:R-:W-:Y:S02]  /*6ee0*/  IMAD.MOV.U32 R11, RZ, RZ, R6 ;  /* 0x000000ffff0b7224 */ /* 0x001fe400078e0006 */
[----:B------:R-:W-:Y:S01]  /*6ef0*/  IMAD.MOV R10, RZ, RZ, -R10 ;  /* 0x000000ffff0a7224 */ /* 0x000fe200078e0a0a */
[----:B------:R-:W-:Y:S01]  /*6f00*/  ISETP.GT.U32.AND P5, PT, R7, R14, PT ;  /* 0x0000000e0700720c */ /* 0x000fe20003fa4070 */
[----:B------:R-:W-:Y:S01]  /*6f10*/  @!P0 IMAD.MOV R11, RZ, RZ, -R11 ;  /* 0x000000ffff0b8224 */ /* 0x000fe200078e0a0b */
[----:B------:R-:W-:Y:S01]  /*6f20*/  ISETP.GE.AND P0, PT, R12, RZ, PT ;  /* 0x000000ff0c00720c */ /* 0x000fe20003f06270 */
[----:B------:R-:W-:Y:S01]  /*6f30*/  @!P6 IMAD.IADD R5, R5, 0x1, -R7 ;  /* 0x000000010505e824 */ /* 0x000fe200078e0a07 */
[----:B------:R-:W-:Y:S01]  /*6f40*/  IABS R12, R12 ;  /* 0x0000000c000c7213 */ /* 0x000fe20000000000 */
[C---:B------:R-:W-:Y:S01]  /*6f50*/  IMAD R13, R7.reuse, R10, R13 ;  /* 0x0000000a070d7224 */ /* 0x040fe200078e020d */
[----:B------:R-:W-:Y:S01]  /*6f60*/  IABS R10, R4 ;  /* 0x00000004000a7213 */ /* 0x000fe20000000000 */
[----:B------:R-:W-:Y:S01]  /*6f70*/  IMAD.MOV.U32 R9, RZ, RZ, R2 ;  /* 0x000000ffff097224 */ /* 0x000fe200078e0002 */
[C---:B------:R-:W-:Y:S01]  /*6f80*/  ISETP.GT.U32.AND P6, PT, R7.reuse, R5, PT ;  /* 0x000000050700720c */ /* 0x040fe20003fc4070 */
[----:B------:R-:W-:Y:S01]  /*6f90*/  IMAD.HI.U32 R6, R8, R12, RZ ;  /* 0x0000000c08067227 */ /* 0x000fe200078e00ff */
[----:B------:R0:W-:Y:S03]  /*6fa0*/  STL [R1+0x788], R11 ;  /* 0x0007880b01007387 */ /* 0x0001e60000100800 */
[----:B------:R-:W-:Y:S01]  /*6fb0*/  @!P5 IMAD.IADD R14, R14, 0x1, -R7 ;  /* 0x000000010e0ed824 */ /* 0x000fe200078e0a07 */
[----:B------:R-:W-:Y:S01]  /*6fc0*/  ISETP.GT.U32.AND P5, PT, R7, R13, PT ;  /* 0x0000000d0700720c */ /* 0x000fe20003fa4070 */
[----:B------:R-:W-:-:S04]  /*6fd0*/  IMAD.HI.U32 R2, R8, R9, RZ ;  /* 0x0000000908027227 */ /* 0x000fc800078e00ff */
[----:B------:R-:W-:Y:S02]  /*6fe0*/  IMAD.MOV R6, RZ, RZ, -R6 ;  /* 0x000000ffff067224 */ /* 0x000fe400078e0a06 */
[----:B0-----:R-:W-:-:S04]  /*6ff0*/  IMAD.HI.U32 R11, R8, R10, RZ ;  /* 0x0000000a080b7227 */ /* 0x001fc800078e00ff */
[----:B------:R-:W-:Y:S02]  /*7000*/  IMAD.MOV R2, RZ, RZ, -R2 ;  /* 0x000000ffff027224 */ /* 0x000fe400078e0a02 */
[----:B------:R-:W-:Y:S02]  /*7010*/  IMAD.MOV R11, RZ, RZ, -R11 ;  /* 0x000000ffff0b7224 */ /* 0x000fe400078e0a0b */
[C---:B------:R-:W-:Y:S02]  /*7020*/  IMAD R12, R7.reuse, R6, R12 ;  /* 0x00000006070c7224 */ /* 0x040fe400078e020c */
[C---:B------:R-:W-:Y:S02]  /*7030*/  IMAD R9, R7.reuse, R2, R9 ;  /* 0x0000000207097224 */ /* 0x040fe400078e0209 */
[----:B------:R-:W-:Y:S02]  /*7040*/  IMAD.MOV.U32 R15, RZ, RZ, R14 ;  /* 0x000000ffff0f7224 */ /* 0x000fe400078e000e */
[----:B------:R-:W-:-:S02]  /*7050*/  IMAD R10, R7, R11, R10 ;  /* 0x0000000b070a7224 */ /* 0x000fc400078e020a */
[----:B------:R-:W-:Y:S01]  /*7060*/  @!P6 IMAD.IADD R5, R5, 0x1, -R7 ;  /* 0x000000010505e824 */ /* 0x000fe200078e0a07 */
[C---:B------:R-:W-:Y:S01]  /*7070*/  ISETP.GT.U32.AND P6, PT, R7.reuse, R12, PT ;  /* 0x0000000c0700720c */ /* 0x040fe20003fc4070 */
[----:B------:R-:W-:Y:S01]  /*7080*/  @!P4 IMAD.MOV R15, RZ, RZ, -R15 ;  /* 0x000000ffff0fc224 */ /* 0x000fe200078e0a0f */
[----:B------:R-:W-:Y:S01]  /*7090*/  ISETP.GT.U32.AND P4, PT, R7, R9, PT ;  /* 0x000000090700720c */ /* 0x000fe20003f84070 */
[----:B------:R-:W-:Y:S01]  /*70a0*/  @!P5 IMAD.IADD R13, R13, 0x1, -R7 ;  /* 0x000000010d0dd824 */ /* 0x000fe200078e0a07 */
[----:B------:R-:W-:Y:S01]  /*70b0*/  ISETP.GT.U32.AND P5, PT, R7, R10, PT ;  /* 0x0000000a0700720c */ /* 0x000fe20003fa4070 */
[C---:B------:R-:W-:Y:S01]  /*70c0*/  VIADD R19, R3.reuse, 0x7d ;  /* 0x0000007d03137836 */ /* 0x040fe20000000000 */
[----:B------:R0:W-:Y:S01]  /*70d0*/  STL [R1+0x784], R15 ;  /* 0x0007840f01007387 */ /* 0x0001e20000100800 */
[----:B------:R-:W-:Y:S02]  /*70e0*/  IMAD.MOV.U32 R14, RZ, RZ, R5 ;  /* 0x000000ffff0e7224 */ /* 0x000fe400078e0005 */
[----:B------:R-:W-:Y:S01]  /*70f0*/  VIADD R11, R3, 0x7f ;  /* 0x0000007f030b7836 */ /* 0x000fe20000000000 */
[----:B------:R-:W-:Y:S01]  /*7100*/  IABS R2, R19 ;  /* 0x0000001300027213 */ /* 0x000fe20000000000 */
[----:B------:R-:W-:-:S02]  /*7110*/  @!P2 IMAD.MOV R14, RZ, RZ, -R14 ;  /* 0x000000ffff0ea224 */ /* 0x000fc400078e0a0e */
[--C-:B------:R-:W-:Y:S01]  /*7120*/  @!P6 IMAD.IADD R12, R12, 0x1, -R7.reuse ;  /* 0x000000010c0ce824 */ /* 0x100fe200078e0a07 */
[----:B------:R-:W-:Y:S01]  /*7130*/  IABS R16, R11 ;  /* 0x0000000b00107213 */ /* 0x000fe20000000000 */
[--C-:B------:R-:W-:Y:S01]  /*7140*/  @!P4 IMAD.IADD R9, R9, 0x1, -R7.reuse ;  /* 0x000000010909c824 */ /* 0x100fe200078e0a07 */
[----:B------:R-:W-:Y:S01]  /*7150*/  ISETP.GT.U32.AND P4, PT, R7, R13, PT ;  /* 0x0000000d0700720c */ /* 0x000fe20003f84070 */
[----:B0-----:R-:W-:Y:S01]  /*7160*/  VIADD R15, R3, 0x7e ;  /* 0x0000007e030f7836 */ /* 0x001fe20000000000 */
[----:B------:R0:W-:Y:S01]  /*7170*/  STL [R1+0xc0], R14 ;  /* 0x0000c00e01007387 */ /* 0x0001e20000100800 */
[----:B------:R-:W-:Y:S01]  /*7180*/  @!P5 IMAD.IADD R10, R10, 0x1, -R7 ;  /* 0x000000010a0ad824 */ /* 0x000fe200078e0a07 */
[C---:B------:R-:W-:Y:S01]  /*7190*/  ISETP.GT.U32.AND P5, PT, R7.reuse, R12, PT ;  /* 0x0000000c0700720c */ /* 0x040fe20003fa4070 */
[C---:B------:R-:W-:Y:S01]  /*71a0*/  IMAD.HI.U32 R6, R8.reuse, R2, RZ ;  /* 0x0000000208067227 */ /* 0x040fe200078e00ff */
[----:B------:R-:W-:Y:S02]  /*71b0*/  IABS R18, R15 ;  /* 0x0000000f00127213 */ /* 0x000fe40000000000 */
[C---:B------:R-:W-:Y:S01]  /*71c0*/  ISETP.GT.U32.AND P2, PT, R7.reuse, R10, PT ;  /* 0x0000000a0700720c */ /* 0x040fe20003f44070 */
[----:B------:R-:W-:Y:S01]  /*71d0*/  IMAD.MOV R6, RZ, RZ, -R6 ;  /* 0x000000ffff067224 */ /* 0x000fe200078e0a06 */
[----:B------:R-:W-:Y:S01]  /*71e0*/  ISETP.GT.U32.AND P6, PT, R7, R9, PT ;  /* 0x000000090700720c */ /* 0x000fe20003fc4070 */
[----:B------:R-:W-:-:S04]  /*71f0*/  IMAD.HI.U32 R5, R8, R18, RZ ;  /* 0x0000001208057227 */ /* 0x000fc800078e00ff */
[----:B------:R-:W-:Y:S02]  /*7200*/  IMAD.MOV R5, RZ, RZ, -R5 ;  /* 0x000000ffff057224 */ /* 0x000fe400078e0a05 */
[C---:B------:R-:W-:Y:S02]  /*7210*/  IMAD R2, R7.reuse, R6, R2 ;  /* 0x0000000607027224 */ /* 0x040fe400078e0202 */
[----:B------:R-:W-:Y:S02]  /*7220*/  IMAD R18, R7, R5, R18 ;  /* 0x0000000507127224 */ /* 0x000fe400078e0212 */
[--C-:B------:R-:W-:Y:S01]  /*7230*/  @!P4 IMAD.IADD R13, R13, 0x1, -R7.reuse ;  /* 0x000000010d0dc824 */ /* 0x100fe200078e0a07 */
[C---:B------:R-:W-:Y:S01]  /*7240*/  ISETP.GT.U32.AND P4, PT, R7.reuse, R2, PT ;  /* 0x000000020700720c */ /* 0x040fe20003f84070 */
[----:B------:R-:W-:Y:S01]  /*7250*/  @!P5 IMAD.IADD R12, R12, 0x1, -R7 ;  /* 0x000000010c0cd824 */ /* 0x000fe200078e0a07 */
[----:B------:R-:W-:Y:S01]  /*7260*/  ISETP.GT.U32.AND P5, PT, R7, R18, PT ;  /* 0x000000120700720c */ /* 0x000fe20003fa4070 */
[----:B------:R-:W-:-:S02]  /*7270*/  VIADD R6, R3, 0x80 ;  /* 0x0000008003067836 */ /* 0x000fc40000000000 */
[----:B------:R-:W-:Y:S02]  /*7280*/  VIADD R5, R3, 0x81 ;  /* 0x0000008103057836 */ /* 0x000fe40000000000 */
[--C-:B------:R-:W-:Y:S01]  /*7290*/  @!P2 IMAD.IADD R10, R10, 0x1, -R7.reuse ;  /* 0x000000010a0aa824 */ /* 0x100fe200078e0a07 */
[----:B------:R-:W-:Y:S01]  /*72a0*/  IABS R17, R6 ;  /* 0x0000000600117213 */ /* 0x000fe20000000000 */
[----:B------:R-:W-:Y:S01]  /*72b0*/  @!P6 IMAD.IADD R9, R9, 0x1, -R7 ;  /* 0x000000010909e824 */ /* 0x000fe200078e0a07 */
[----:B------:R-:W-:Y:S01]  /*72c0*/  ISETP.GE.AND P2, PT, R19, RZ, PT ;  /* 0x000000ff1300720c */ /* 0x000fe20003f46270 */
[----:B------:R-:W-:Y:S01]  /*72d0*/  IMAD.MOV.U32 R21, RZ, RZ, R13 ;  /* 0x000000ffff157224 */ /* 0x000fe200078e000d */
[----:B------:R-:W-:Y:S01]  /*72e0*/  IABS R19, R5 ;  /* 0x0000000500137213 */ /* 0x000fe20000000000 */
[----:B------:R-:W-:Y:S01]  /*72f0*/  @!P4 IMAD.IADD R2, R2, 0x1, -R7 ;  /* 0x000000010202c824 */ /* 0x000fe200078e0a07 */
[----:B------:R-:W-:Y:S01]  /*7300*/  ISETP.GE.AND P6, PT, R4, RZ, PT ;  /* 0x000000ff0400720c */ /* 0x000fe20003fc6270 */
[----:B------:R-:W-:Y:S01]  /*7310*/  IMAD.HI.U32 R4, R8, R17, RZ ;  /* 0x0000001108047227 */ /* 0x000fe200078e00ff */
[----:B------:R-:W-:-:S03]  /*7320*/  ISETP.GE.AND P4, PT, R15, RZ, PT ;  /* 0x000000ff0f00720c */ /* 0x000fc60003f86270 */
[----:B------:R-:W-:Y:S02]  /*7330*/  @!P5 IMAD.IADD R18, R18, 0x1, -R7 ;  /* 0x000000011212d824 */ /* 0x000fe400078e0a07 */
[----:B------:R-:W-:Y:S02]  /*7340*/  IMAD.MOV.U32 R15, RZ, RZ, R19 ;  /* 0x000000ffff0f7224 */ /* 0x000fe400078e0013 */
[----:B------:R-:W-:Y:S01]  /*7350*/  IMAD.MOV R4, RZ, RZ, -R4 ;  /* 0x000000ffff047224 */ /* 0x000fe200078e0a04 */
[----:B------:R-:W-:Y:S01]  /*7360*/  ISETP.GT.U32.AND P5, PT, R7, R18, PT ;  /* 0x000000120700720c */ /* 0x000fe20003fa4070 */
[----:B------:R-:W-:-:S04]  /*7370*/  IMAD.HI.U32 R13, R8, R15, RZ ;  /* 0x0000000f080d7227 */ /* 0x000fc800078e00ff */
[C---:B------:R-:W-:Y:S02]  /*7380*/  IMAD R17, R7.reuse, R4, R17 ;  /* 0x0000000407117224 */ /* 0x040fe400078e0211 */
[----:B------:R-:W-:Y:S01]  /*7390*/  @!P1 IMAD.MOV R21, RZ, RZ, -R21 ;  /* 0x000000ffff159224 */ /* 0x000fe200078e0a15 */
[----:B------:R-:W-:Y:S01]  /*73a0*/  ISETP.GT.U32.AND P1, PT, R7, R2, PT ;  /* 0x000000020700720c */ /* 0x000fe20003f24070 */
[----:B------:R-:W-:Y:S02]  /*73b0*/  IMAD.MOV.U32 R20, RZ, RZ, R9 ;  /* 0x000000ffff147224 */ /* 0x000fe400078e0009 */
[----:B------:R-:W-:Y:S01]  /*73c0*/  IMAD.MOV R9, RZ, RZ, -R13 ;  /* 0x000000ffff097224 */ /* 0x000fe200078e0a0d */
[----:B------:R-:W-:Y:S01]  /*73d0*/  STL [R1+0xc4], R21 ;  /* 0x0000c41501007387 */ /* 0x000fe20000100800 */
[----:B0-----:R-:W-:-:S04]  /*73e0*/  IMAD.HI.U32 R14, R8, R16, RZ ;  /* 0x00000010080e7227 */ /* 0x001fc800078e00ff */
[----:B------:R-:W-:Y:S01]  /*73f0*/  @!P6 IMAD.MOV R10, RZ, RZ, -R10 ;  /* 0x000000ffff0ae224 */ /* 0x000fe200078e0a0a */
[C---:B------:R-:W-:Y:S01]  /*7400*/  ISETP.GT.U32.AND P6, PT, R7.reuse, R17, PT ;  /* 0x000000110700720c */ /* 0x040fe20003fc4070 */
[C---:B------:R-:W-:Y:S02]  /*7410*/  IMAD R15, R7.reuse, R9, R15 ;  /* 0x00000009070f7224 */ /* 0x040fe400078e020f */
[----:B------:R-:W-:Y:S02]  /*7420*/  IMAD.MOV R14, RZ, RZ, -R14 ;  /* 0x000000ffff0e7224 */ /* 0x000fe400078e0a0e */
[----:B------:R-:W-:Y:S02]  /*7430*/  @!P3 IMAD.MOV R20, RZ, RZ, -R20 ;  /* 0x000000ffff14b224 */ /* 0x000fe400078e0a14 */
[--C-:B------:R-:W-:Y:S01]  /*7440*/  @!P5 IMAD.IADD R18, R18, 0x1, -R7.reuse ;  /* 0x000000011212d824 */ /* 0x100fe200078e0a07 */
[C---:B------:R-:W-:Y:S01]  /*7450*/  ISETP.GT.U32.AND P5, PT, R7.reuse, R15, PT ;  /* 0x0000000f0700720c */ /* 0x040fe20003fa4070 */
[----:B------:R-:W-:Y:S01]  /*7460*/  @!P0 IMAD.MOV R12, RZ, RZ, -R12 ;  /* 0x000000ffff0c8224 */ /* 0x000fe200078e0a0c */
[----:B------:R-:W-:Y:S01]  /*7470*/  STL [R1+0x770], R20 ;  /* 0x0007701401007387 */ /* 0x000fe20000100800 */
[----:B------:R-:W-:Y:S01]  /*7480*/  IMAD R16, R7, R14, R16 ;  /* 0x0000000e07107224 */ /* 0x000fe200078e0210 */
[----:B------:R-:W-:Y:S01]  /*7490*/  ISETP.GE.AND P0, PT, R11, RZ, PT ;  /* 0x000000ff0b00720c */ /* 0x000fe20003f06270 */
[--C-:B------:R-:W-:Y:S01]  /*74a0*/  @!P1 IMAD.IADD R2, R2, 0x1, -R7.reuse ;  /* 0x0000000102029824 */ /* 0x100fe200078e0a07 */
[----:B------:R0:W-:Y:S01]  /*74b0*/  STL [R1+0x768], R12 ;  /* 0x0007680c01007387 */ /* 0x0001e20000100800 */
[----:B------:R-:W-:Y:S01]  /*74c0*/  @!P6 IMAD.IADD R17, R17, 0x1, -R7 ;  /* 0x000000011111e824 */ /* 0x000fe200078e0a07 */
[----:B------:R-:W-:Y:S01]  /*74d0*/  ISETP.GT.U32.AND P3, PT, R7, R16, PT ;  /* 0x000000100700720c */ /* 0x000fe20003f64070 */
[C---:B------:R-:W-:Y:S01]  /*74e0*/  VIADD R4, R3.reuse, 0x82 ;  /* 0x0000008203047836 */ /* 0x040fe20000000000 */
[----:B------:R1:W-:Y:S01]  /*74f0*/  STL [R1+0x764], R10 ;  /* 0x0007640a01007387 */ /* 0x0003e20000100800 */
[----:B------:R-:W-:Y:S01]  /*7500*/  ISETP.GE.AND P1, PT, R6, RZ, PT ;  /* 0x000000ff0600720c */ /* 0x000fe20003f26270 */
[----:B------:R-:W-:-:S02]  /*7510*/  VIADD R9, R3, 0x84 ;  /* 0x0000008403097836 */ /* 0x000fc40000000000 */
[--C-:B------:R-:W-:Y:S01]  /*7520*/  @!P5 IMAD.IADD R15, R15, 0x1, -R7.reuse ;  /* 0x000000010f0fd824 */ /* 0x100fe200078e0a07 */
[----:B------:R-:W-:Y:S01]  /*7530*/  IABS R13, R4 ;  /* 0x00000004000d7213 */ /* 0x000fe20000000000 */
[----:B0-----:R-:W-:Y:S02]  /*7540*/  VIADD R12, R3, 0x83 ;  /* 0x00000083030c7836 */ /* 0x001fe40000000000 */
[----:B------:R-:W-:Y:S01]  /*7550*/  IMAD.MOV.U32 R21, RZ, RZ, R18 ;  /* 0x000000ffff157224 */ /* 0x000fe200078e0012 */
[----:B------:R-:W-:Y:S01]  /*7560*/  ISETP.GT.U32.AND P5, PT, R7, R15, PT ;  /* 0x0000000f0700720c */ /* 0x000fe20003fa4070 */
[----:B-1----:R-:W-:Y:S01]  /*7570*/  IMAD.MOV.U32 R10, RZ, RZ, R2 ;  /* 0x000000ffff0a7224 */ /* 0x002fe200078e0002 */
[----:B------:R-:W-:Y:S01]  /*7580*/  IABS R11, R12 ;  /* 0x0000000c000b7213 */ /* 0x000fe20000000000 */
[----:B------:R-:W-:Y:S01]  /*7590*/  @!P3 IMAD.IADD R16, R16, 0x1, -R7 ;  /* 0x000000011010b824 */ /* 0x000fe200078e0a07 */
[----:B------:R-:W-:Y:S01]  /*75a0*/  ISETP.GE.AND P3, PT, R5, RZ, PT ;  /* 0x000000ff0500720c */ /* 0x000fe20003f66270 */
[----:B------:R-:W-:Y:S01]  /*75b0*/  @!P2 IMAD.MOV R10, RZ, RZ, -R10 ;  /* 0x000000ffff0aa224 */ /* 0x000fe200078e0a0a */
[C---:B------:R-:W-:Y:S01]  /*75c0*/  ISETP.GT.U32.AND P2, PT, R7.reuse, R17, PT ;  /* 0x000000110700720c */ /* 0x040fe20003f44070 */
[----:B------:R-:W-:Y:S01]  /*75d0*/  IMAD.HI.U32 R6, R8, R11, RZ ;  /* 0x0000000b08067227 */ /* 0x000fe200078e00ff */
[----:B------:R-:W-:-:S02]  /*75e0*/  ISETP.GT.U32.AND P6, PT, R7, R16, PT ;  /* 0x000000100700720c */ /* 0x000fc40003fc4070 */
[----:B------:R0:W-:Y:S01]  /*75f0*/  STL [R1+0x760], R10 ;  /* 0x0007600a01007387 */ /* 0x0001e20000100800 */
[----:B------:R-:W-:Y:S01]  /*7600*/  IMAD.MOV R14, RZ, RZ, -R6 ;  /* 0x000000ffff0e7224 */ /* 0x000fe200078e0a06 */
[----:B------:R-:W-:Y:S01]  /*7610*/  IABS R5, R9 ;  /* 0x0000000900057213 */ /* 0x000fe20000000000 */
[----:B------:R-:W-:-:S04]  /*7620*/  IMAD.HI.U32 R2, R8, R13, RZ ;  /* 0x0000000d08027227 */ /* 0x000fc800078e00ff */
[----:B------:R-:W-:Y:S02]  /*7630*/  IMAD.MOV R2, RZ, RZ, -R2 ;  /* 0x000000ffff027224 */ /* 0x000fe400078e0a02 */
[----:B------:R-:W-:Y:S01]  /*7640*/  @!P2 IMAD.IADD R17, R17, 0x1, -R7 ;  /* 0x000000011111a824 */ /* 0x000fe200078e0a07 */
[----:B------:R-:W-:Y:S01]  /*7650*/  ISETP.GE.AND P2, PT, R4, RZ, PT ;  /* 0x000000ff0400720c */ /* 0x000fe20003f46270 */
[----:B------:R-:W-:Y:S02]  /*7660*/  IMAD R4, R7, R14, R11 ;  /* 0x0000000e07047224 */ /* 0x000fe400078e020b */
[----:B0-----:R-:W-:Y:S02]  /*7670*/  VIADD R10, R3, 0x85 ;  /* 0x00000085030a7836 */ /* 0x001fe40000000000 */
[----:B------:R-:W-:Y:S01]  /*7680*/  @!P5 IMAD.IADD R15, R15, 0x1, -R7 ;  /* 0x000000010f0fd824 */ /* 0x000fe200078e0a07 */
[C---:B------:R-:W-:Y:S01]  /*7690*/  ISETP.GT.U32.AND P5, PT, R7.reuse, R4, PT ;  /* 0x000000040700720c */ /* 0x040fe20003fa4070 */
[----:B------:R-:W-:Y:S01]  /*76a0*/  IMAD R2, R7, R2, R13 ;  /* 0x0000000207027224 */ /* 0x000fe200078e020d */
[----:B------:R-:W-:Y:S01]  /*76b0*/  IABS R13, R10 ;  /* 0x0000000a000d7213 */ /* 0x000fe20000000000 */
[----:B------:R-:W-:-:S02]  /*76c0*/  @!P6 IMAD.IADD R16, R16, 0x1, -R7 ;  /* 0x000000011010e824 */ /* 0x000fc400078e0a07 */
[----:B------:R-:W-:Y:S01]  /*76d0*/  VIADD R11, R3, 0x86 ;  /* 0x00000086030b7836 */ /* 0x000fe20000000000 */
[----:B------:R-:W-:Y:S01]  /*76e0*/  ISETP.GT.U32.AND P6, PT, R7, R2, PT ;  /* 0x000000020700720c */ /* 0x000fe20003fc4070 */
[----:B------:R-:W-:Y:S02]  /*76f0*/  IMAD.MOV.U32 R6, RZ, RZ, R13 ;  /* 0x000000ffff067224 */ /* 0x000fe400078e000d */
[----:B------:R-:W-:Y:S01]  /*7700*/  IMAD.HI.U32 R19, R8, R5, RZ ;  /* 0x0000000508137227 */ /* 0x000fe200078e00ff */
[----:B------:R-:W-:-:S03]  /*7710*/  IABS R13, R11 ;  /* 0x0000000b000d7213 */ /* 0x000fc60000000000 */
[----:B------:R-:W-:-:S04]  /*7720*/  IMAD.HI.U32 R14, R8, R6, RZ ;  /* 0x00000006080e7227 */ /* 0x000fc800078e00ff */
[----:B------:R-:W-:Y:S02]  /*7730*/  @!P5 IMAD.IADD R4, R4, 0x1, -R7 ;  /* 0x000000010404d824 */ /* 0x000fe400078e0a07 */
[----:B------:R-:W-:Y:S02]  /*7740*/  IMAD.MOV R19, RZ, RZ, -R19 ;  /* 0x000000ffff137224 */ /* 0x000fe400078e0a13 */
[----:B------:R-:W-:Y:S01]  /*7750*/  IMAD.MOV R14, RZ, RZ, -R14 ;  /* 0x000000ffff0e7224 */ /* 0x000fe200078e0a0e */
[C---:B------:R-:W-:Y:S01]  /*7760*/  ISETP.GT.U32.AND P5, PT, R7.reuse, R4, PT ;  /* 0x000000040700720c */ /* 0x040fe20003fa4070 */
[----:B------:R-:W-:Y:S01]  /*7770*/  @!P6 IMAD.IADD R2, R2, 0x1, -R7 ;  /* 0x000000010202e824 */ /* 0x000fe200078e0a07 */
[----:B------:R-:W-:Y:S01]  /*7780*/  ISETP.GE.AND P6, PT, R12, RZ, PT ;  /* 0x000000ff0c00720c */ /* 0x000fe20003fc6270 */
[----:B------:R-:W-:Y:S02]  /*7790*/  IMAD R5, R7, R19, R5 ;  /* 0x0000001307057224 */ /* 0x000fe400078e0205 */
[----:B------:R-:W-:-:S04]  /*77a0*/  IMAD.HI.U32 R18, R8, R13, RZ ;  /* 0x0000000d08127227 */ /* 0x000fc800078e00ff */
[----:B------:R-:W-:Y:S02]  /*77b0*/  IMAD.MOV.U32 R19, RZ, RZ, R17 ;  /* 0x000000ffff137224 */ /* 0x000fe400078e0011 */
[C---:B------:R-:W-:Y:S02]  /*77c0*/  IMAD R6, R7.reuse, R14, R6 ;  /* 0x0000000e07067224 */ /* 0x040fe400078e0206 */
[----:B------:R-:W-:Y:S02]  /*77d0*/  IMAD.MOV.U32 R17, RZ, RZ, R15 ;  /* 0x000000ffff117224 */ /* 0x000fe400078e000f */
[----:B------:R-:W-:Y:S02]  /*77e0*/  IMAD.MOV.U32 R20, RZ, RZ, R16 ;  /* 0x000000ffff147224 */ /* 0x000fe400078e0010 */
[----:B------:R-:W-:Y:S01]  /*77f0*/  @!P4 IMAD.MOV R21, RZ, RZ, -R21 ;  /* 0x000000ffff15c224 */ /* 0x000fe200078e0a15 */
[----:B------:R-:W-:Y:S01]  /*7800*/  ISETP.GT.U32.AND P4, PT, R7, R2, PT ;  /* 0x000000020700720c */ /* 0x000fe20003f84070 */
[----:B------:R-:W-:-:S02]  /*7810*/  IMAD.MOV R16, RZ, RZ, -R18 ;  /* 0x000000ffff107224 */ /* 0x000fc400078e0a12 */
[----:B------:R-:W-:Y:S01]  /*7820*/  @!P3 IMAD.MOV R17, RZ, RZ, -R17 ;  /* 0x000000ffff11b224 */ /* 0x000fe200078e0a11 */
[C---:B------:R-:W-:Y:S01]  /*7830*/  ISETP.GT.U32.AND P3, PT, R7.reuse, R6, PT ;  /* 0x000000060700720c */ /* 0x040fe20003f64070 */
[----:B------:R-:W-:Y:S01]  /*7840*/  IMAD R13, R7, R16, R13 ;  /* 0x00000010070d7224 */ /* 0x000fe200078e020d */
[----:B------:R-:W-:Y:S01]  /*7850*/  STL [R1+0x74c], R21 ;  /* 0x00074c1501007387 */ /* 0x000fe20000100800 */
[----:B------:R-:W-:Y:S02]  /*7860*/  VIADD R12, R3, 0x87 ;  /* 0x00000087030c7836 */ /* 0x000fe40000000000 */
[----:B------:R-:W-:Y:S01]  /*7870*/  @!P0 IMAD.MOV R20, RZ, RZ, -R20 ;  /* 0x000000ffff148224 */ /* 0x000fe200078e0a14 */
[C---:B------:R-:W-:Y:S01]  /*7880*/  ISETP.GT.U32.AND P0, PT, R7.reuse, R5, PT ;  /* 0x000000050700720c */ /* 0x040fe20003f04070 */
[----:B------:R-:W-:Y:S01]  /*7890*/  @!P5 IMAD.IADD R4, R4, 0x1, -R7 ;  /* 0x000000010404d824 */ /* 0x000fe200078e0a07 */
[----:B------:R-:W-:Y:S01]  /*78a0*/  ISETP.GT.U32.AND P5, PT, R7, R13, PT ;  /* 0x0000000d0700720c */ /* 0x000fe20003fa4070 */
[----:B------:R-:W-:Y:S01]  /*78b0*/  @!P1 IMAD.MOV R19, RZ, RZ, -R19 ;  /* 0x000000ffff139224 */ /* 0x000fe200078e0a13 */
[----:B------:R-:W-:Y:S01]  /*78c0*/  IABS R14, R12 ;  /* 0x0000000c000e7213 */ /* 0x000fe20000000000 */
[--C-:B------:R-:W-:Y:S01]  /*78d0*/  @!P4 IMAD.IADD R2, R2, 0x1, -R7.reuse ;  /* 0x000000010202c824 */ /* 0x100fe200078e0a07 */
[----:B------:R-:W-:Y:S01]  /*78e0*/  ISETP.GE.AND P1, PT, R9, RZ, PT ;  /* 0x000000ff0900720c */ /* 0x000fe20003f26270 */
[----:B------:R-:W-:Y:S01]  /*78f0*/  VIADD R9, R3, 0x88 ;  /* 0x0000008803097836 */ /* 0x000fe20000000000 */
[----:B------:R-:W-:Y:S01]  /*7900*/  ISETP.GE.AND P4, PT, R10, RZ, PT ;  /* 0x000000ff0a00720c */ /* 0x000fe20003f86270 */
[----:B------:R-:W-:Y:S01]  /*7910*/  IMAD.MOV.U32 R15, RZ, RZ, R14 ;  /* 0x000000ffff0f7224 */ /* 0x000fe200078e000e */
[----:B------:R-:W-:Y:S01]  /*7920*/  STL [R1+0x748], R20 ;  /* 0x0007481401007387 */ /* 0x000fe20000100800 */
[----:B------:R-:W-:-:S02]  /*7930*/  @!P3 IMAD.IADD R6, R6, 0x1, -R7 ;  /* 0x000000010606b824 */ /* 0x000fc400078e0a07 */
[----:B------:R-:W-:Y:S01]  /*7940*/  IMAD.MOV.U32 R16, RZ, RZ, R2 ;  /* 0x000000ffff107224 */ /* 0x000fe200078e0002 */
[----:B------:R-:W-:Y:S01]  /*7950*/  IABS R2, R9 ;  /* 0x0000000900027213 */ /* 0x000fe20000000000 */
[----:B------:R-:W-:Y:S01]  /*7960*/  IMAD.HI.U32 R10, R8, R15, RZ ;  /* 0x0000000f080a7227 */ /* 0x000fe200078e00ff */
[----:B------:R-:W-:Y:S01]  /*7970*/  ISETP.GT.U32.AND P3, PT, R7, R6, PT ;  /* 0x000000060700720c */ /* 0x000fe20003f64070 */
[----:B------:R-:W-:Y:S02]  /*7980*/  STL [R1+0xd0], R19 ;  /* 0x0000d01301007387 */ /* 0x000fe40000100800 */
[--C-:B------:R-:W-:Y:S01]  /*7990*/  @!P0 IMAD.IADD R5, R5, 0x1, -R7.reuse ;  /* 0x0000000105058824 */ /* 0x100fe200078e0a07 */
[----:B------:R-:W-:Y:S01]  /*79a0*/  ISETP.GE.AND P0, PT, R11, RZ, PT ;  /* 0x000000ff0b00720c */ /* 0x000fe20003f06270 */
[----:B------:R-:W-:Y:S01]  /*79b0*/  @!P5 IMAD.IADD R13, R13, 0x1, -R7 ;  /* 0x000000010d0dd824 */ /* 0x000fe200078e0a07 */
[----:B------:R-:W-:Y:S01]  /*79c0*/  STL [R1+0xd4], R17 ;  /* 0x0000d41101007387 */ /* 0x000fe20000100800 */
[----:B------:R-:W-:-:S02]  /*79d0*/  IMAD.MOV R11, RZ, RZ, -R10 ;  /* 0x000000ffff0b7224 */ /* 0x000fc400078e0a0a */
[----:B------:R-:W-:Y:S01]  /*79e0*/  @!P2 IMAD.MOV R16, RZ, RZ, -R16 ;  /* 0x000000ffff10a224 */ /* 0x000fe200078e0a10 */
[C---:B------:R-:W-:Y:S01]  /*79f0*/  ISETP.GT.U32.AND P2, PT, R7.reuse, R5, PT ;  /* 0x000000050700720c */ /* 0x040fe20003f44070 */
[----:B------:R-:W-:Y:S01]  /*7a00*/  IMAD.MOV.U32 R10, RZ, RZ, R2 ;  /* 0x000000ffff0a7224 */ /* 0x000fe200078e0002 */
[C---:B------:R-:W-:Y:S01]  /*7a10*/  ISETP.GT.U32.AND P5, PT, R7.reuse, R13, PT ;  /* 0x0000000d0700720c */ /* 0x040fe20003fa4070 */
[----:B------:R-:W-:Y:S01]  /*7a20*/  IMAD R2, R7, R11, R15 ;  /* 0x0000000b07027224 */ /* 0x000fe200078e020f */
[----:B------:R0:W-:Y:S01]  /*7a30*/  STL [R1+0x73c], R16 ;  /* 0x00073c1001007387 */ /* 0x0001e20000100800 */
[----:B------:R-:W-:-:S04]  /*7a40*/  IMAD.HI.U32 R11, R8, R10, RZ ;  /* 0x0000000a080b7227 */ /* 0x000fc800078e00ff */
[----:B------:R-:W-:Y:S02]  /*7a50*/  IMAD.MOV R11, RZ, RZ, -R11 ;  /* 0x000000ffff0b7224 */ /* 0x000fe400078e0a0b */
[--C-:B------:R-:W-:Y:S01]  /*7a60*/  @!P3 IMAD.IADD R6, R6, 0x1, -R7.reuse ;  /* 0x000000010606b824 */ /* 0x100fe200078e0a07 */
[----:B------:R-:W-:Y:S01]  /*7a70*/  ISETP.GE.AND P3, PT, R9, RZ, PT ;  /* 0x000000ff0900720c */ /* 0x000fe20003f66270 */
[----:B------:R-:W-:Y:S02]  /*7a80*/  IMAD R9, R7, R11, R10 ;  /* 0x0000000b07097224 */ /* 0x000fe400078e020a */
[----:B------:R-:W-:Y:S01]  /*7a90*/  @!P2 IMAD.IADD R5, R5, 0x1, -R7 ;  /* 0x000000010505a824 */ /* 0x000fe200078e0a07 */
[----:B------:R-:W-:Y:S01]  /*7aa0*/  ISETP.GT.U32.AND P2, PT, R7, R2, PT ;  /* 0x000000020700720c */ /* 0x000fe20003f44070 */
[----:B------:R-:W-:Y:S02]  /*7ab0*/  VIADD R14, R3, 0x89 ;  /* 0x00000089030e7836 */ /* 0x000fe40000000000 */
[----:B0-----:R-:W-:-:S02]  /*7ac0*/  IMAD.MOV.U32 R16, RZ, RZ, R4 ;  /* 0x000000ffff107224 */ /* 0x001fc400078e0004 */
[----:B------:R-:W-:Y:S01]  /*7ad0*/  @!P5 IMAD.IADD R13, R13, 0x1, -R7 ;  /* 0x000000010d0dd824 */ /* 0x000fe200078e0a07 */
[----:B------:R-:W-:Y:S01]  /*7ae0*/  ISETP.GT.U32.AND P5, PT, R7, R9, PT ;  /* 0x000000090700720c */ /* 0x000fe20003fa4070 */
[----:B------:R-:W-:Y:S01]  /*7af0*/  @!P6 IMAD.MOV R16, RZ, RZ, -R16 ;  /* 0x000000ffff10e224 */ /* 0x000fe200078e0a10 */
[----:B------:R-:W-:Y:S01]  /*7b00*/  IABS R4, R14 ;  /* 0x0000000e00047213 */ /* 0x000fe20000000000 */
[C---:B------:R-:W-:Y:S01]  /*7b10*/  VIADD R10, R3.reuse, 0x8a ;  /* 0x0000008a030a7836 */ /* 0x040fe20000000000 */
[----:B------:R-:W-:Y:S01]  /*7b20*/  ISETP.GE.AND P6, PT, R12, RZ, PT ;  /* 0x000000ff0c00720c */ /* 0x000fe20003fc6270 */
[----:B------:R-:W-:Y:S01]  /*7b30*/  IMAD.MOV.U32 R17, RZ, RZ, R5 ;  /* 0x000000ffff117224 */ /* 0x000fe200078e0005 */
[----:B------:R0:W-:Y:S01]  /*7b40*/  STL [R1+0x734], R16 ;  /* 0x0007341001007387 */ /* 0x0001e20000100800 */
[----:B------:R-:W-:Y:S01]  /*7b50*/  @!P2 IMAD.IADD R2, R2, 0x1, -R7 ;  /* 0x000000010202a824 */ /* 0x000fe200078e0a07 */
[----:B------:R-:W-:Y:S01]  /*7b60*/  IABS R12, R10 ;  /* 0x0000000a000c7213 */ /* 0x000fe20000000000 */
[----:B------:R-:W-:Y:S01]  /*7b70*/  @!P1 IMAD.MOV R17, RZ, RZ, -R17 ;  /* 0x000000ffff119224 */ /* 0x000fe200078e0a11 */
[----:B------:R-:W-:Y:S01]  /*7b80*/  ISETP.GE.AND P2, PT, R14, RZ, PT ;  /* 0x000000ff0e00720c */ /* 0x000fe20003f46270 */
[----:B------:R-:W-:Y:S01]  /*7b90*/  VIADD R11, R3, 0x8b ;  /* 0x0000008b030b7836 */ /* 0x000fe20000000000 */
[----:B------:R-:W-:Y:S01]  /*7ba0*/  ISETP.GT.U32.AND P1, PT, R7, R2, PT ;  /* 0x000000020700720c */ /* 0x000fe20003f24070 */
[----:B------:R-:W-:Y:S01]  /*7bb0*/  @!P5 IMAD.IADD R9, R9, 0x1, -R7 ;  /* 0x000000010909d824 */ /* 0x000fe200078e0a07 */
[----:B------:R1:W-:Y:S01]  /*7bc0*/  STL [R1+0x730], R17 ;  /* 0x0007301101007387 */ /* 0x0003e20000100800 */
[----:B------:R-:W-:Y:S01]  /*7bd0*/  IMAD.MOV.U32 R5, RZ, RZ, R12 ;  /* 0x000000ffff057224 */ /* 0x000fe200078e000c */
[----:B------:R-:W-:Y:S01]  /*7be0*/  IABS R15, R11 ;  /* 0x0000000b000f7213 */ /* 0x000fe20000000000 */
[----:B0-----:R-:W-:Y:S01]  /*7bf0*/  IMAD.HI.U32 R16, R8, R4, RZ ;  /* 0x0000000408107227 */ /* 0x001fe200078e00ff */
[----:B------:R-:W-:-:S03]  /*7c00*/  ISETP.GT.U32.AND P5, PT, R7, R9, PT ;  /* 0x000000090700720c */ /* 0x000fc60003fa4070 */
[----:B------:R-:W-:Y:S02]  /*7c10*/  IMAD.MOV R16, RZ, RZ, -R16 ;  /* 0x000000ffff107224 */ /* 0x000fe400078e0a10 */
[----:B------:R-:W-:-:S04]  /*7c20*/  IMAD.HI.U32 R12, R8, R5, RZ ;  /* 0x00000005080c7227 */ /* 0x000fc800078e00ff */
[----:B-1----:R-:W-:Y:S02]  /*7c30*/  IMAD.MOV.U32 R17, RZ, RZ, R6 ;  /* 0x000000ffff117224 */ /* 0x002fe400078e0006 */
[C---:B------:R-:W-:Y:S02]  /*7c40*/  IMAD R4, R7.reuse, R16, R4 ;  /* 0x0000001007047224 */ /* 0x040fe400078e0204 */
[----:B------:R-:W-:Y:S02]  /*7c50*/  @!P4 IMAD.MOV R17, RZ, RZ, -R17 ;  /* 0x000000ffff11c224 */ /* 0x000fe400078e0a11 */
[----:B------:R-:W-:Y:S01]  /*7c60*/  @!P0 IMAD.MOV R13, RZ, RZ, -R13 ;  /* 0x000000ffff0d8224 */ /* 0x000fe200078e0a0d */
[----:B------:R-:W-:Y:S01]  /*7c70*/  ISETP.GT.U32.AND P4, PT, R7, R4, PT ;  /* 0x000000040700720c */ /* 0x000fe20003f84070 */
[----:B------:R-:W-:Y:S01]  /*7c80*/  IMAD.HI.U32 R6, R8, R15, RZ ;  /* 0x0000000f08067227 */ /* 0x000fe200078e00ff */
[----:B------:R-:W-:Y:S01]  /*7c90*/  ISETP.GE.AND P0, PT, R10, RZ, PT ;  /* 0x000000ff0a00720c */ /* 0x000fe20003f06270 */
[----:B------:R-:W-:Y:S02]  /*7ca0*/  STL [R1+0x714], R17 ;  /* 0x0007141101007387 */ /* 0x000fe40000100800 */
[----:B------:R-:W-:-:S02]  /*7cb0*/  IMAD.MOV R10, RZ, RZ, -R12 ;  /* 0x000000ffff0a7224 */ /* 0x000fc400078e0a0c */
[----:B------:R0:W-:Y:S01]  /*7cc0*/  STL [R1+0x710], R13 ;  /* 0x0007100d01007387 */ /* 0x0001e20000100800 */
[--C-:B------:R-:W-:Y:S01]  /*7cd0*/  @!P1 IMAD.IADD R2, R2, 0x1, -R7.reuse ;  /* 0x0000000102029824 */ /* 0x100fe200078e0a07 */
[----:B------:R-:W-:Y:S01]  /*7ce0*/  ISETP.GE.AND P1, PT, R11, RZ, PT ;  /* 0x000000ff0b00720c */ /* 0x000fe20003f26270 */
[--C-:B------:R-:W-:Y:S02]  /*7cf0*/  @!P5 IMAD.IADD R9, R9, 0x1, -R7.reuse ;  /* 0x000000010909d824 */ /* 0x100fe400078e0a07 */
[----:B------:R-:W-:Y:S02]  /*7d00*/  IMAD.MOV.U32 R16, RZ, RZ, R2 ;  /* 0x000000ffff107224 */ /* 0x000fe400078e0002 */
[----:B------:R-:W-:Y:S02]  /*7d10*/  @!P4 IMAD.IADD R4, R4, 0x1, -R7 ;  /* 0x000000010404c824 */ /* 0x000fe400078e0a07 */
[----:B------:R-:W-:Y:S02]  /*7d20*/  @!P6 IMAD.MOV R16, RZ, RZ, -R16 ;  /* 0x000000ffff10e224 */ /* 0x000fe400078e0a10 */
[----:B0-----:R-:W-:Y:S01]  /*7d30*/  IMAD.MOV R13, RZ, RZ, -R6 ;  /* 0x000000ffff0d7224 */ /* 0x001fe200078e0a06 */
[C---:B------:R-:W-:Y:S01]  /*7d40*/  ISETP.GT.U32.AND P4, PT, R7.reuse, R4, PT ;  /* 0x000000040700720c */ /* 0x040fe20003f84070 */
[C---:B------:R-:W-:Y:S01]  /*7d50*/  IMAD R6, R7.reuse, R10, R5 ;  /* 0x0000000a07067224 */ /* 0x040fe200078e0205 */
[----:B------:R-:W-:Y:S01]  /*7d60*/  STL [R1+0x70c], R16 ;  /* 0x00070c1001007387 */ /* 0x000fe20000100800 */
[----:B------:R-:W-:-:S02]  /*7d70*/  IMAD R15, R7, R13, R15 ;  /* 0x0000000d070f7224 */ /* 0x000fc400078e020f */
[----:B------:R-:W-:Y:S01]  /*7d80*/  VIADD R12, R3, 0x8c ;  /* 0x0000008c030c7836 */ /* 0x000fe20000000000 */
[----:B------:R-:W-:Y:S01]  /*7d90*/  ISETP.GT.U32.AND P5, PT, R7, R6, PT ;  /* 0x000000060700720c */ /* 0x000fe20003fa4070 */
[----:B------:R-:W-:Y:S01]  /*7da0*/  VIADD R5, R3, 0x8e ;  /* 0x0000008e03057836 */ /* 0x000fe20000000000 */
[----:B------:R-:W-:Y:S01]  /*7db0*/  ISETP.GT.U32.AND P6, PT, R7, R15, PT ;  /* 0x0000000f0700720c */ /* 0x000fe20003fc4070 */
[----:B------:R-:W-:Y:S01]  /*7dc0*/  IMAD.MOV.U32 R14, RZ, RZ, R9 ;  /* 0x000000ffff0e7224 */ /* 0x000fe200078e0009 */
[----:B------:R-:W-:Y:S01]  /*7dd0*/  IABS R11, R12 ;  /* 0x0000000c000b7213 */ /* 0x000fe20000000000 */
[----:B------:R-:W-:Y:S01]  /*7de0*/  VIADD R10, R3, 0x8d ;  /* 0x0000008d030a7836 */ /* 0x000fe20000000000 */
[----:B------:R-:W-:Y:S01]  /*7df0*/  IABS R2, R5 ;  /* 0x0000000500027213 */ /* 0x000fe20000000000 */
[----:B------:R-:W-:Y:S01]  /*7e00*/  @!P3 IMAD.MOV R14, RZ, RZ, -R14 ;  /* 0x000000ffff0eb224 */ /* 0x000fe200078e0a0e */
[----:B------:R-:W-:Y:S01]  /*7e10*/  ISETP.GE.AND P3, PT, R12, RZ, PT ;  /* 0x000000ff0c00720c */ /* 0x000fe20003f66270 */
[----:B------:R-:W-:Y:S01]  /*7e20*/  @!P4 IMAD.IADD R4, R4, 0x1, -R7 ;  /* 0x000000010404c824 */ /* 0x000fe200078e0a07 */
[----:B------:R-:W-:Y:S01]  /*7e30*/  IABS R13, R10 ;  /* 0x0000000a000d7213 */ /* 0x000fe20000000000 */
[----:B------:R-:W-:Y:S01]  /*7e40*/  IMAD.HI.U32 R9, R8, R11, RZ ;  /* 0x0000000b08097227 */ /* 0x000fe200078e00ff */
[----:B------:R0:W-:Y:S01]  /*7e50*/  STL [R1+0xe8], R14 ;  /* 0x0000e80e01007387 */ /* 0x0001e20000100800 */
[----:B------:R-:W-:-:S02]  /*7e60*/  ISETP.GE.AND P4, PT, R10, RZ, PT ;  /* 0x000000ff0a00720c */ /* 0x000fc40003f86270 */
[--C-:B------:R-:W-:Y:S02]  /*7e70*/  @!P5 IMAD.IADD R6, R6, 0x1, -R7.reuse ;  /* 0x000000010606d824 */ /* 0x100fe400078e0a07 */
[----:B------:R-:W-:Y:S02]  /*7e80*/  @!P6 IMAD.IADD R15, R15, 0x1, -R7 ;  /* 0x000000010f0fe824 */ /* 0x000fe400078e0a07 */
[----:B------:R-:W-:Y:S01]  /*7e90*/  IMAD.MOV.U32 R12, RZ, RZ, R2 ;  /* 0x000000ffff0c7224 */ /* 0x000fe200078e0002 */
[C---:B------:R-:W-:Y:S01]  /*7ea0*/  ISETP.GT.U32.AND P5, PT, R7.reuse, R6, PT ;  /* 0x000000060700720c */ /* 0x040fe20003fa4070 */
[----:B------:R-:W-:Y:S01]  /*7eb0*/  IMAD.MOV R2, RZ, RZ, -R9 ;  /* 0x000000ffff027224 */ /* 0x000fe200078e0a09 */
[----:B------:R-:W-:Y:S01]  /*7ec0*/  ISETP.GT.U32.AND P6, PT, R7, R15, PT ;  /* 0x0000000f0700720c */ /* 0x000fe20003fc4070 */
[----:B0-----:R-:W-:Y:S02]  /*7ed0*/  IMAD.MOV.U32 R14, RZ, RZ, R4 ;  /* 0x000000ffff0e7224 */ /* 0x001fe400078e0004 */
[----:B------:R-:W-:-:S04]  /*7ee0*/  IMAD.HI.U32 R9, R8, R13, RZ ;  /* 0x0000000d08097227 */ /* 0x000fc800078e00ff */
[----:B------:R-:W-:Y:S01]  /*7ef0*/  @!P2 IMAD.MOV R14, RZ, RZ, -R14 ;  /* 0x000000ffff0ea224 */ /* 0x000fe200078e0a0e */
[----:B------:R-:W-:Y:S01]  /*7f00*/  ISETP.GE.AND P2, PT, R5, RZ, PT ;  /* 0x000000ff0500720c */ /* 0x000fe20003f46270 */
[----:B------:R-:W-:Y:S02]  /*7f10*/  IMAD.MOV R9, RZ, RZ, -R9 ;  /* 0x000000ffff097224 */ /* 0x000fe400078e0a09 */
[----:B------:R-:W-:Y:S01]  /*7f20*/  @!P5 IMAD.IADD R6, R6, 0x1, -R7 ;  /* 0x000000010606d824 */ /* 0x000fe200078e0a07 */
[----:B------:R0:W-:Y:S01]  /*7f30*/  STL [R1+0x20c], R14 ;  /* 0x00020c0e01007387 */ /* 0x0001e20000100800 */
[----:B------:R-:W-:-:S04]  /*7f40*/  IMAD.HI.U32 R10, R8, R12, RZ ;  /* 0x0000000c080a7227 */ /* 0x000fc800078e00ff */
[C---:B------:R-:W-:Y:S02]  /*7f50*/  IMAD R2, R7.reuse, R2, R11 ;  /* 0x0000000207027224 */ /* 0x040fe400078e020b */
[C---:B------:R-:W-:Y:S02]  /*7f60*/  IMAD R4, R7.reuse, R9, R13 ;  /* 0x0000000907047224 */ /* 0x040fe400078e020d */
[----:B------:R-:W-:Y:S01]  /*7f70*/  IMAD.MOV R10, RZ, RZ, -R10 ;  /* 0x000000ffff0a7224 */ /* 0x000fe200078e0a0a */
[----:B------:R-:W-:Y:S01]  /*7f80*/  ISETP.GT.U32.AND P5, PT, R7, R2, PT ;  /* 0x000000020700720c */ /* 0x000fe20003fa4070 */
[----:B0-----:R-:W-:Y:S02]  /*7f90*/  IMAD.MOV.U32 R14, RZ, RZ, R6 ;  /* 0x000000ffff0e7224 */ /* 0x001fe400078e0006 */
[----:B------:R-:W-:Y:S02]  /*7fa0*/  @!P6 IMAD.IADD R15, R15, 0x1, -R7 ;  /* 0x000000010f0fe824 */ /* 0x000fe400078e0a07 */
[----:B------:R-:W-:Y:S01]  /*7fb0*/  @!P0 IMAD.MOV R14, RZ, RZ, -R14 ;  /* 0x000000ffff0e8224 */ /* 0x000fe200078e0a0e */
[C---:B------:R-:W-:Y:S01]  /*7fc0*/  ISETP.GT.U32.AND P0, PT, R7.reuse, R4, PT ;  /* 0x000000040700720c */ /* 0x040fe20003f04070 */
[----:B------:R-:W-:-:S02]  /*7fd0*/  IMAD R5, R7, R10, R12 ;  /* 0x0000000a07057224 */ /* 0x000fc400078e020c */
[----:B------:R-:W-:Y:S01]  /*7fe0*/  IMAD.MOV.U32 R17, RZ, RZ, R15 ;  /* 0x000000ffff117224 */ /* 0x000fe200078e000f */
[----:B------:R0:W-:Y:S01]  /*7ff0*/  STL [R1+0x700], R14 ;  /* 0x0007000e01007387 */ /* 0x0001e20000100800 */
[----:B------:R-:W-:Y:S02]  /*8000*/  VIADD R11, R3, 0x8f ;  /* 0x0000008f030b7836 */ /* 0x000fe40000000000 */
[----:B------:R-:W-:Y:S01]  /*8010*/  @!P1 IMAD.MOV R17, RZ, RZ, -R17 ;  /* 0x000000ffff119224 */ /* 0x000fe200078e0a11 */
[----:B------:R-:W-:Y:S01]  /*8020*/  ISETP.GT.U32.AND P1, PT, R7, R5, PT ;  /* 0x000000050700720c */ /* 0x000fe20003f24070 */
[--C-:B------:R-:W-:Y:S01]  /*8030*/  @!P5 IMAD.IADD R2, R2, 0x1, -R7.reuse ;  /* 0x000000010202d824 */ /* 0x100fe200078e0a07 */
[----:B------:R-:W-:Y:S01]  /*8040*/  ISETP.GE.AND P6, PT, R11, RZ, PT ;  /* 0x000000ff0b00720c */ /* 0x000fe20003fc6270 */
[----:B------:R-:W-:Y:S01]  /*8050*/  VIADD R6, R3, 0x90 ;  /* 0x0000009003067836 */ /* 0x000fe20000000000 */
[----:B------:R-:W-:Y:S01]  /*8060*/  IABS R11, R11 ;  /* 0x0000000b000b7213 */ /* 0x000fe20000000000 */
[--C-:B------:R-:W-:Y:S01]  /*8070*/  @!P0 IMAD.IADD R4, R4, 0x1, -R7.reuse ;  /* 0x0000000104048824 */ /* 0x100fe200078e0a07 */
[----:B------:R-:W-:Y:S01]  /*8080*/  ISETP.GT.U32.AND P5, PT, R7, R2, PT ;  /* 0x000000020700720c */ /* 0x000fe20003fa4070 */
[----:B------:R-:W-:Y:S01]  /*8090*/  VIADD R10, R3, 0x92 ;  /* 0x00000092030a7836 */ /* 0x000fe20000000000 */
[----:B------:R-:W-:Y:S01]  /*80a0*/  IABS R12, R6 ;  /* 0x00000006000c7213 */ /* 0x000fe20000000000 */
[----:B------:R-:W-:Y:S01]  /*80b0*/  IMAD.HI.U32 R15, R8, R11, RZ ;  /* 0x0000000b080f7227 */ /* 0x000fe200078e00ff */
[----:B------:R-:W-:Y:S01]  /*80c0*/  ISETP.GT.U32.AND P0, PT, R7, R4, PT ;  /* 0x000000040700720c */ /* 0x000fe20003f04070 */
[----:B------:R1:W-:Y:S01]  /*80d0*/  STL [R1+0x6f0], R17 ;  /* 0x0006f01101007387 */ /* 0x0003e20000100800 */
[----:B0-----:R-:W-:Y:S01]  /*80e0*/  IABS R14, R10 ;  /* 0x0000000a000e7213 */ /* 0x001fe20000000000 */
[----:B------:R-:W-:-:S02]  /*80f0*/  @!P1 IMAD.IADD R5, R5, 0x1, -R7 ;  /* 0x0000000105059824 */ /* 0x000fc400078e0a07 */
[----:B------:R-:W-:Y:S02]  /*8100*/  IMAD.MOV R15, RZ, RZ, -R15 ;  /* 0x000000ffff0f7224 */ /* 0x000fe400078e0a0f */
[----:B------:R-:W-:Y:S01]  /*8110*/  IMAD.HI.U32 R16, R8, R12, RZ ;  /* 0x0000000c08107227 */ /* 0x000fe200078e00ff */
[----:B------:R-:W-:-:S03]  /*8120*/  ISETP.GT.U32.AND P1, PT, R7, R5, PT ;  /* 0x000000050700720c */ /* 0x000fc60003f24070 */
[C---:B------:R-:W-:Y:S02]  /*8130*/  IMAD R11, R7.reuse, R15, R11 ;  /* 0x0000000f070b7224 */ /* 0x040fe400078e020b */
[----:B------:R-:W-:Y:S02]  /*8140*/  IMAD.MOV R16, RZ, RZ, -R16 ;  /* 0x000000ffff107224 */ /* 0x000fe400078e0a10 */
[--C-:B------:R-:W-:Y:S01]  /*8150*/  @!P5 IMAD.IADD R2, R2, 0x1, -R7.reuse ;  /* 0x000000010202d824 */ /* 0x100fe200078e0a07 */
[----:B------:R-:W-:Y:S01]  /*8160*/  ISETP.GE.AND P5, PT, R6, RZ, PT ;  /* 0x000000ff0600720c */ /* 0x000fe20003fa6270 */
[----:B------:R-:W-:Y:S01]  /*8170*/  @!P0 IMAD.IADD R4, R4, 0x1, -R7 ;  /* 0x0000000104048824 */ /* 0x000fe200078e0a07 */
[----:B------:R-:W-:Y:S01]  /*8180*/  ISETP.GT.U32.AND P0, PT, R7, R11, PT ;  /* 0x0000000b0700720c */ /* 0x000fe20003f04070 */
[----:B------:R-:W-:-:S04]  /*8190*/  IMAD.HI.U32 R6, R8, R14, RZ ;  /* 0x0000000e08067227 */ /* 0x000fc800078e00ff */
[----:B------:R-:W-:Y:S02]  /*81a0*/  IMAD R12, R7, R16, R12 ;  /* 0x00000010070c7224 */ /* 0x000fe400078e020c */
[----:B------:R-:W-:Y:S02]  /*81b0*/  IMAD.MOV.U32 R19, RZ, RZ, R2 ;  /* 0x000000ffff137224 */ /* 0x000fe400078e0002 */
[----:B------:R-:W-:Y:S02]  /*81c0*/  VIADD R9, R3, 0x91 ;  /* 0x0000009103097836 */ /* 0x000fe40000000000 */
[----:B------:R-:W-:Y:S02]  /*81d0*/  IMAD.MOV R6, RZ, RZ, -R6 ;  /* 0x000000ffff067224 */ /* 0x000fe400078e0a06 */
[----:B------:R-:W-:Y:S01]  /*81e0*/  @!P1 IMAD.IADD R5, R5, 0x1, -R7 ;  /* 0x0000000105059824 */ /* 0x000fe200078e0a07 */
[----:B------:R-:W-:Y:S01]  /*81f0*/  IABS R13, R9 ;  /* 0x00000009000d7213 */ /* 0x000fe20000000000 */
[----:B------:R-:W-:Y:S01]  /*8200*/  @!P3 IMAD.MOV R19, RZ, RZ, -R19 ;  /* 0x000000ffff13b224 */ /* 0x000fe200078e0a13 */
[C---:B------:R-:W-:Y:S01]  /*8210*/  ISETP.GT.U32.AND P3, PT, R7.reuse, R12, PT ;  /* 0x0000000c0700720c */ /* 0x040fe20003f64070 */
[----:B------:R-:W-:-:S02]  /*8220*/  IMAD R14, R7, R6, R14 ;  /* 0x00000006070e7224 */ /* 0x000fc400078e020e */
[----:B------:R-:W-:Y:S01]  /*8230*/  IMAD.MOV.U32 R15, RZ, RZ, R5 ;  /* 0x000000ffff0f7224 */ /* 0x000fe200078e0005 */
[----:B------:R-:W-:Y:S01]  /*8240*/  STL [R1+0x6e8], R19 ;  /* 0x0006e81301007387 */ /* 0x000fe20000100800 */
[----:B------:R-:W-:Y:S02]  /*8250*/  @!P0 IMAD.IADD R11, R11, 0x1, -R7 ;  /* 0x000000010b0b8824 */ /* 0x000fe400078e0a07 */
[----:B------:R-:W-:Y:S01]  /*8260*/  @!P2 IMAD.MOV R15, RZ, RZ, -R15 ;  /* 0x000000ffff0fa224 */ /* 0x000fe200078e0a0f */
[C---:B------:R-:W-:Y:S01]  /*8270*/  ISETP.GT.U32.AND P2, PT, R7.reuse, R14, PT ;  /* 0x0000000e0700720c */ /* 0x040fe20003f44070 */
[----:B-1----:R-:W-:Y:S01]  /*8280*/  IMAD.HI.U32 R17, R8, R13, RZ ;  /* 0x0000000d08117227 */ /* 0x002fe200078e00ff */
[----:B------:R-:W-:-:S03]  /*8290*/  ISETP.GT.U32.AND P0, PT, R7, R11, PT ;  /* 0x0000000b0700720c */ /* 0x000fc60003f04070 */
[----:B------:R-:W-:Y:S02]  /*82a0*/  VIADD R2, R3, 0x93 ;  /* 0x0000009303027836 */ /* 0x000fe40000000000 */
[----:B------:R-:W-:Y:S02]  /*82b0*/  IMAD.MOV R17, RZ, RZ, -R17 ;  /* 0x000000ffff117224 */ /* 0x000fe400078e0a11 */
[----:B------:R-:W-:Y:S01]  /*82c0*/  IMAD.MOV.U32 R18, RZ, RZ, R4 ;  /* 0x000000ffff127224 */ /* 0x000fe200078e0004 */
[----:B------:R-:W-:Y:S01]  /*82d0*/  IABS R4, R2 ;  /* 0x0000000200047213 */ /* 0x000fe20000000000 */
[----:B------:R-:W-:Y:S02]  /*82e0*/  @!P3 IMAD.IADD R12, R12, 0x1, -R7 ;  /* 0x000000010c0cb824 */ /* 0x000fe400078e0a07 */
[----:B------:R-:W-:Y:S02]  /*82f0*/  IMAD R13, R7, R17, R13 ;  /* 0x00000011070d7224 */ /* 0x000fe400078e020d */
[----:B------:R-:W-:Y:S01]  /*8300*/  VIADD R6, R3, 0x94 ;  /* 0x0000009403067836 */ /* 0x000fe20000000000 */
[C---:B------:R-:W-:Y:S01]  /*8310*/  ISETP.GT.U32.AND P3, PT, R7.reuse, R12, PT ;  /* 0x0000000c0700720c */ /* 0x040fe20003f64070 */
[----:B------:R-:W-:Y:S01]  /*8320*/  IMAD.HI.U32 R16, R8, R4, RZ ;  /* 0x0000000408107227 */ /* 0x000fe200078e00ff */
[----:B------:R-:W-:-:S02]  /*8330*/  ISETP.GT.U32.AND P1, PT, R7, R13, PT ;  /* 0x0000000d0700720c */ /* 0x000fc40003f24070 */
[----:B------:R-:W-:Y:S01]  /*8340*/  IABS R5, R6 ;  /* 0x0000000600057213 */ /* 0x000fe20000000000 */
[--C-:B------:R-:W-:Y:S02]  /*8350*/  @!P2 IMAD.IADD R14, R14, 0x1, -R7.reuse ;  /* 0x000000010e0ea824 */ /* 0x100fe400078e0a07 */
[----:B------:R-:W-:Y:S02]  /*8360*/  IMAD.MOV R16, RZ, RZ, -R16 ;  /* 0x000000ffff107224 */ /* 0x000fe400078e0a10 */
[----:B------:R-:W-:Y:S01]  /*8370*/  @!P0 IMAD.IADD R11, R11, 0x1, -R7 ;  /* 0x000000010b0b8824 */ /* 0x000fe200078e0a07 */
[----:B------:R-:W-:Y:S01]  /*8380*/  ISETP.GE.AND P0, PT, R10, RZ, PT ;  /* 0x000000ff0a00720c */ /* 0x000fe20003f06270 */
[----:B------:R-:W-:Y:S01]  /*8390*/  IMAD.HI.U32 R10, R8, R5, RZ ;  /* 0x00000005080a7227 */ /* 0x000fe200078e00ff */
[----:B------:R-:W-:-:S03]  /*83a0*/  ISETP.GT.U32.AND P2, PT, R7, R14, PT ;  /* 0x0000000e0700720c */ /* 0x000fc60003f44070 */
[C---:B------:R-:W-:Y:S02]  /*83b0*/  IMAD R4, R7.reuse, R16, R4 ;  /* 0x0000001007047224 */ /* 0x040fe400078e0204 */
[----:B------:R-:W-:Y:S02]  /*83c0*/  IMAD.MOV.U32 R17, RZ, RZ, R11 ;  /* 0x000000ffff117224 */ /* 0x000fe400078e000b */
[----:B------:R-:W-:Y:S02]  /*83d0*/  IMAD.MOV R10, RZ, RZ, -R10 ;  /* 0x000000ffff0a7224 */ /* 0x000fe400078e0a0a */
[----:B------:R-:W-:Y:S01]  /*83e0*/  @!P3 IMAD.IADD R12, R12, 0x1, -R7 ;  /* 0x000000010c0cb824 */ /* 0x000fe200078e0a07 */
[----:B------:R-:W-:Y:S01]  /*83f0*/  ISETP.GT.U32.AND P3, PT, R7, R4, PT ;  /* 0x000000040700720c */ /* 0x000fe20003f64070 */
[----:B------:R-:W-:Y:S01]  /*8400*/  @!P6 IMAD.MOV R17, RZ, RZ, -R17 ;  /* 0x000000ffff11e224 */ /* 0x000fe200078e0a11 */
[----:B------:R-:W-:Y:S01]  /*8410*/  ISETP.GE.AND P6, PT, R2, RZ, PT ;  /* 0x000000ff0200720c */ /* 0x000fe20003fc6270 */
[----:B------:R-:W-:-:S02]  /*8420*/  @!P1 IMAD.IADD R13, R13, 0x1, -R7 ;  /* 0x000000010d0d9824 */ /* 0x000fc400078e0a07 */
[----:B------:R-:W-:Y:S02]  /*8430*/  IMAD R2, R7, R10, R5 ;  /* 0x0000000a07027224 */ /* 0x000fe400078e0205 */
[----:B------:R-:W-:Y:S01]  /*8440*/  @!P4 IMAD.MOV R18, RZ, RZ, -R18 ;  /* 0x000000ffff12c224 */ /* 0x000fe200078e0a12 */
[----:B------:R-:W-:Y:S01]  /*8450*/  ISETP.GE.AND P4, PT, R9, RZ, PT ;  /* 0x000000ff0900720c */ /* 0x000fe20003f86270 */
[--C-:B------:R-:W-:Y:S01]  /*8460*/  @!P2 IMAD.IADD R14, R14, 0x1, -R7.reuse ;  /* 0x000000010e0ea824 */ /* 0x100fe200078e0a07 */
[----:B------:R-:W-:Y:S01]  /*8470*/  ISETP.GT.U32.AND P1, PT, R7, R13, PT ;  /* 0x0000000d0700720c */ /* 0x000fe20003f24070 */
[----:B------:R-:W-:Y:S01]  /*8480*/  VIADD R9, R3, 0x95 ;  /* 0x0000009503097836 */ /* 0x000fe20000000000 */
[----:B------:R-:W-:Y:S01]  /*8490*/  ISETP.GT.U32.AND P2, PT, R7, R2, PT ;  /* 0x000000020700720c */ /* 0x000fe20003f44070 */
[----:B------:R-:W-:Y:S01]  /*84a0*/  STL [R1+0x6e0], R18 ;  /* 0x0006e01201007387 */ /* 0x000fe20000100800 */
[----:B------:R-:W-:Y:S02]  /*84b0*/  IMAD.MOV.U32 R52, RZ, RZ, R12 ;  /* 0x000000ffff347224 */ /* 0x000fe400078e000c */
[----:B------:R-:W-:Y:S01]  /*84c0*/  @!P3 IMAD.IADD R4, R4, 0x1, -R7 ;  /* 0x000000010404b824 */ /* 0x000fe200078e0a07 */
[----:B------:R0:W-:Y:S01]  /*84d0*/  STL [R1+0x6d8], R15 ;  /* 0x0006d80f01007387 */ /* 0x0001e20000100800 */
[----:B------:R-:W-:-:S02]  /*84e0*/  VIADD R5, R3, 0x96 ;  /* 0x0000009603057836 */ /* 0x000fc40000000000 */
[----:B------:R-:W-:Y:S01]  /*84f0*/  @!P5 IMAD.MOV R52, RZ, RZ, -R52 ;  /* 0x000000ffff34d224 */ /* 0x000fe200078e0a34 */
[----:B------:R-:W-:Y:S01]  /*8500*/  ISETP.GE.AND P5, PT, R6, RZ, PT ;  /* 0x000000ff0600720c */ /* 0x000fe20003fa6270 */
[----:B------:R-:W-:Y:S01]  /*8510*/  VIADD R6, R3, 0x97 ;  /* 0x0000009703067836 */ /* 0x000fe20000000000 */
[----:B------:R-:W-:Y:S01]  /*8520*/  ISETP.GT.U32.AND P3, PT, R7, R4, PT ;  /* 0x000000040700720c */ /* 0x000fe20003f64070 */
[--C-:B------:R-:W-:Y:S01]  /*8530*/  @!P1 IMAD.IADD R13, R13, 0x1, -R7.reuse ;  /* 0x000000010d0d9824 */ /* 0x100fe200078e0a07 */
[----:B------:R-:W-:Y:S01]  /*8540*/  IABS R10, R5 ;  /* 0x00000005000a7213 */ /* 0x000fe20000000000 */
[----:B------:R-:W-:Y:S01]  /*8550*/  @!P2 IMAD.IADD R2, R2, 0x1, -R7 ;  /* 0x000000010202a824 */ /* 0x000fe200078e0a07 */
[----:B0-----:R-:W-:Y:S01]  /*8560*/  IABS R15, R9 ;  /* 0x00000009000f7213 */ /* 0x001fe20000000000 */
[----:B------:R-:W-:Y:S01]  /*8570*/  IMAD.MOV.U32 R54, RZ, RZ, R13 ;  /* 0x000000ffff367224 */ /* 0x000fe200078e000d */
[----:B------:R-:W-:Y:S01]  /*8580*/  IABS R13, R6 ;  /* 0x00000006000d7213 */ /* 0x000fe20000000000 */
[----:B------:R-:W-:Y:S01]  /*8590*/  IMAD.MOV.U32 R12, RZ, RZ, R14 ;  /* 0x000000ffff0c7224 */ /* 0x000fe200078e000e */
[----:B------:R-:W-:Y:S01]  /*85a0*/  ISETP.GT.U32.AND P2, PT, R7, R2, PT ;  /* 0x000000020700720c */ /* 0x000fe20003f44070 */
[----:B------:R-:W-:Y:S01]  /*85b0*/  IMAD.HI.U32 R11, R8, R15, RZ ;  /* 0x0000000f080b7227 */ /* 0x000fe200078e00ff */
[----:B------:R-:W-:Y:S01]  /*85c0*/  ISETP.GE.AND P1, PT, R9, RZ, PT ;  /* 0x000000ff0900720c */ /* 0x000fe20003f26270 */
[----:B------:R-:W-:Y:S02]  /*85d0*/  STL [R1+0x17c4], R52 ;  /* 0x0017c43401007387 */ /* 0x000fe40000100800 */
[----:B------:R-:W-:-:S02]  /*85e0*/  IMAD.MOV R11, RZ, RZ, -R11 ;  /* 0x000000ffff0b7224 */ /* 0x000fc400078e0a0b */
[C---:B------:R-:W-:Y:S01]  /*85f0*/  IMAD.HI.U32 R9, R8.reuse, R13, RZ ;  /* 0x0000000d08097227 */ /* 0x040fe200078e00ff */
[----:B------:R-:W-:Y:S03]  /*8600*/  STL [R1+0x76c], R17 ;  /* 0x00076c1101007387 */ /* 0x000fe60000100800 */
[----:B------:R-:W-:Y:S02]  /*8610*/  IMAD R15, R7, R11, R15 ;  /* 0x0000000b070f7224 */ /* 0x000fe400078e020f */
[----:B------:R-:W-:-:S04]  /*8620*/  IMAD.HI.U32 R11, R8, R10, RZ ;  /* 0x0000000a080b7227 */ /* 0x000fc800078e00ff */
[----:B------:R-:W-:Y:S02]  /*8630*/  IMAD.MOV R11, RZ, RZ, -R11 ;  /* 0x000000ffff0b7224 */ /* 0x000fe400078e0a0b */
[----:B------:R-:W-:Y:S01]  /*8640*/  @!P3 IMAD.IADD R4, R4, 0x1, -R7 ;  /* 0x000000010404b824 */ /* 0x000fe200078e0a07 */
[C---:B------:R-:W-:Y:S01]  /*8650*/  ISETP.GT.U32.AND P3, PT, R7.reuse, R15, PT ;  /* 0x0000000f0700720c */ /* 0x040fe20003f64070 */
[----:B------:R-:W-:Y:S02]  /*8660*/  IMAD.MOV R9, RZ, RZ, -R9 ;  /* 0x000000ffff097224 */ /* 0x000fe400078e0a09 */
[C---:B------:R-:W-:Y:S02]  /*8670*/  IMAD R10, R7.reuse, R11, R10 ;  /* 0x0000000b070a7224 */ /* 0x040fe400078e020a */
[C---:B------:R-:W-:Y:S02]  /*8680*/  IMAD R13, R7.reuse, R9, R13 ;  /* 0x00000009070d7224 */ /* 0x040fe400078e020d */
[----:B------:R-:W-:Y:S01]  /*8690*/  @!P2 IMAD.IADD R2, R2, 0x1, -R7 ;  /* 0x000000010202a824 */ /* 0x000fe200078e0a07 */
[----:B------:R-:W-:Y:S01]  /*86a0*/  ISETP.GT.U32.AND P2, PT, R7, R10, PT ;  /* 0x0000000a0700720c */ /* 0x000fe20003f44070 */
[----:B------:R-:W-:-:S02]  /*86b0*/  IMAD.MOV.U32 R14, RZ, RZ, R4 ;  /* 0x000000ffff0e7224 */ /* 0x000fc400078e0004 */
[----:B------:R-:W-:Y:S01]  /*86c0*/  @!P4 IMAD.MOV R54, RZ, RZ, -R54 ;  /* 0x000000ffff36c224 */ /* 0x000fe200078e0a36 */
[----:B------:R-:W-:Y:S01]  /*86d0*/  ISETP.GE.AND P4, PT, R5, RZ, PT ;  /* 0x000000ff0500720c */ /* 0x000fe20003f86270 */
[----:B------:R-:W-:Y:S01]  /*86e0*/  @!P6 IMAD.MOV R14, RZ, RZ, -R14 ;  /* 0x000000ffff0ee224 */ /* 0x000fe200078e0a0e */
[----:B------:R-:W-:Y:S01]  /*86f0*/  ISETP.GT.U32.AND P6, PT, R7, R13, PT ;  /* 0x0000000d0700720c */ /* 0x000fe20003fc4070 */
[--C-:B------:R-:W-:Y:S01]  /*8700*/  @!P3 IMAD.IADD R15, R15, 0x1, -R7.reuse ;  /* 0x000000010f0fb824 */ /* 0x100fe200078e0a07 */
[----:B------:R-:W-:Y:S01]  /*8710*/  STL [R1+0x17c8], R54 ;  /* 0x0017c83601007387 */ /* 0x000fe20000100800 */
[C---:B------:R-:W-:Y:S02]  /*8720*/  VIADD R5, R3.reuse, 0x98 ;  /* 0x0000009803057836 */ /* 0x040fe40000000000 */
[----:B------:R-:W-:Y:S01]  /*8730*/  @!P0 IMAD.MOV R12, RZ, RZ, -R12 ;  /* 0x000000ffff0c8224 */ /* 0x000fe200078e0a0c */
[----:B------:R-:W-:Y:S01]  /*8740*/  ISETP.GE.AND P0, PT, R6, RZ, PT ;  /* 0x000000ff0600720c */ /* 0x000fe20003f06270 */
[----:B------:R-:W-:Y:S01]  /*8750*/  VIADD R6, R3, 0x99 ;  /* 0x0000009903067836 */ /* 0x000fe20000000000 */
[----:B------:R-:W-:Y:S01]  /*8760*/  ISETP.GT.U32.AND P3, PT, R7, R15, PT ;  /* 0x0000000f0700720c */ /* 0x000fe20003f64070 */
[--C-:B------:R-:W-:Y:S01]  /*8770*/  @!P2 IMAD.IADD R10, R10, 0x1, -R7.reuse ;  /* 0x000000010a0aa824 */ /* 0x100fe200078e0a07 */
[----:B------:R-:W-:Y:S01]  /*8780*/  IABS R56, R5 ;  /* 0x0000000500387213 */ /* 0x000fe20000000000 */
[----:B------:R-:W-:Y:S01]  /*8790*/  STL [R1+0x75c], R12 ;  /* 0x00075c0c01007387 */ /* 0x000fe20000100800 */
[----:B------:R-:W-:Y:S01]  /*87a0*/  IABS R62, R6 ;  /* 0x00000006003e7213 */ /* 0x000fe20000000000 */
[----:B------:R-:W-:Y:S01]  /*87b0*/  @!P6 IMAD.IADD R13, R13, 0x1, -R7 ;  /* 0x000000010d0de824 */ /* 0x000fe200078e0a07 */
[C---:B------:R-:W-:Y:S01]  /*87c0*/  ISETP.GT.U32.AND P2, PT, R7.reuse, R10, PT ;  /* 0x0000000a0700720c */ /* 0x040fe20003f44070 */
[C---:B------:R-:W-:Y:S01]  /*87d0*/  IMAD.HI.U32 R9, R8.reuse, R56, RZ ;  /* 0x0000003808097227 */ /* 0x040fe200078e00ff */
[----:B------:R0:W-:Y:S02]  /*87e0*/  STL [R1+0x750], R14 ;  /* 0x0007500e01007387 */ /* 0x0001e40000100800 */
[----:B------:R-:W-:Y:S01]  /*87f0*/  ISETP.GT.U32.AND P6, PT, R7, R13, PT ;  /* 0x0000000d0700720c */ /* 0x000fe20003fc4070 */
[----:B------:R-:W-:-:S04]  /*8800*/  IMAD.HI.U32 R11, R8, R62, RZ ;  /* 0x0000003e080b7227 */ /* 0x000fc800078e00ff */
[----:B------:R-:W-:Y:S02]  /*8810*/  IMAD.MOV R9, RZ, RZ, -R9 ;  /* 0x000000ffff097224 */ /* 0x000fe400078e0a09 */
[----:B------:R-:W-:Y:S01]  /*8820*/  @!P3 IMAD.IADD R15, R15, 0x1, -R7 ;  /* 0x000000010f0fb824 */ /* 0x000fe200078e0a07 */
[----:B------:R-:W-:Y:S01]  /*8830*/  ISETP.GE.AND P3, PT, R6, RZ, PT ;  /* 0x000000ff0600720c */ /* 0x000fe20003f66270 */
[----:B0-----:R-:W-:Y:S02]  /*8840*/  VIADD R14, R3, 0x9a ;  /* 0x0000009a030e7836 */ /* 0x001fe40000000000 */
[----:B------:R-:W-:Y:S02]  /*8850*/  IMAD.MOV R11, RZ, RZ, -R11 ;  /* 0x000000ffff0b7224 */ /* 0x000fe400078e0a0b */
[----:B------:R-:W-:Y:S01]  /*8860*/  IMAD R56, R7, R9, R56 ;  /* 0x0000000907387224 */ /* 0x000fe200078e0238 */
[----:B------:R-:W-:Y:S01]  /*8870*/  IABS R4, R14 ;  /* 0x0000000e00047213 */ /* 0x000fe20000000000 */
[----:B------:R-:W-:-:S02]  /*8880*/  VIADD R6, R3, 0x9b ;  /* 0x0000009b03067836 */ /* 0x000fc40000000000 */
[----:B------:R-:W-:Y:S02]  /*8890*/  IMAD.MOV.U32 R12, RZ, RZ, R2 ;  /* 0x000000ffff0c7224 */ /* 0x000fe400078e0002 */
        /* <DEDUP_REMOVED lines=9> */
[----:B------:R-:W-:Y:S02]  /*8930*/  VIADD R17, R3, 0x9c ;  /* 0x0000009c03117836 */ /* 0x000fe40000000000 */
[C---:B------:R-:W-:Y:S02]  /*8940*/  IMAD R4, R7.reuse, R16, R4 ;  /* 0x0000001007047224 */ /* 0x040fe400078e0204 */
[----:B------:R-:W-:Y:S01]  /*8950*/  IMAD.MOV R21, RZ, RZ, -R21 ;  /* 0x000000ffff157224 */ /* 0x000fe200078e0a15 */
[----:B------:R-:W-:Y:S01]  /*8960*/  IABS R18, R17 ;  /* 0x0000001100127213 */ /* 0x000fe20000000000 */
[----:B------:R-:W-:Y:S01]  /*8970*/  @!P2 IMAD.IADD R56, R56, 0x1, -R7 ;  /* 0x000000013838a824 */ /* 0x000fe200078e0a07 */
[C---:B------:R-:W-:Y:S01]  /*8980*/  ISETP.GT.U32.AND P2, PT, R7.reuse, R4, PT ;  /* 0x000000040700720c */ /* 0x040fe20003f44070 */
[----:B------:R-:W-:Y:S02]  /*8990*/  IMAD R2, R7, R21, R2 ;  /* 0x0000001507027224 */ /* 0x000fe400078e0202 */
[----:B------:R-:W-:-:S04]  /*89a0*/  IMAD.HI.U32 R20, R8, R18, RZ ;  /* 0x0000001208147227 */ /* 0x000fc800078e00ff */
[--C-:B------:R-:W-:Y:S01]  /*89b0*/  @!P6 IMAD.IADD R62, R62, 0x1, -R7.reuse ;  /* 0x000000013e3ee824 */ /* 0x100fe200078e0a07 */
[----:B------:R-:W-:Y:S01]  /*89c0*/  ISETP.GT.U32.AND P6, PT, R7, R2, PT ;  /* 0x000000020700720c */ /* 0x000fe20003fc4070 */
[----:B------:R-:W-:Y:S01]  /*89d0*/  @!P5 IMAD.MOV R12, RZ, RZ, -R12 ;  /* 0x000000ffff0cd224 */ /* 0x000fe200078e0a0c */
[----:B------:R-:W-:Y:S01]  /*89e0*/  ISETP.GE.AND P5, PT, R5, RZ, PT ;  /* 0x000000ff0500720c */ /* 0x000fe20003fa6270 */
[----:B------:R-:W-:Y:S02]  /*89f0*/  IMAD.MOV R20, RZ, RZ, -R20 ;  /* 0x000000ffff147224 */ /* 0x000fe400078e0a14 */
[C---:B------:R-:W-:Y:S01]  /*8a00*/  VIADD R9, R3.reuse, 0x9d ;  /* 0x0000009d03097836 */ /* 0x040fe20000000000 */
[----:B------:R0:W-:Y:S01]  /*8a10*/  STL [R1+0x754], R12 ;  /* 0x0007540c01007387 */ /* 0x0001e20000100800 */
[----:B------:R-:W-:Y:S02]  /*8a20*/  VIADD R5, R3, 0x9e ;  /* 0x0000009e03057836 */ /* 0x000fe40000000000 */
[C---:B------:R-:W-:Y:S01]  /*8a30*/  IMAD R18, R7.reuse, R20, R18 ;  /* 0x0000001407127224 */ /* 0x040fe200078e0212 */
[----:B------:R-:W-:Y:S01]  /*8a40*/  IABS R11, R9 ;  /* 0x00000009000b7213 */ /* 0x000fe20000000000 */
[----:B------:R-:W-:Y:S01]  /*8a50*/  @!P2 IMAD.IADD R4, R4, 0x1, -R7 ;  /* 0x000000010404a824 */ /* 0x000fe200078e0a07 */
[C---:B------:R-:W-:Y:S01]  /*8a60*/  ISETP.GT.U32.AND P2, PT, R7.reuse, R56, PT ;  /* 0x000000380700720c */ /* 0x040fe20003f44070 */
[----:B------:R-:W-:Y:S01]  /*8a70*/  @!P0 IMAD.MOV R13, RZ, RZ, -R13 ;  /* 0x000000ffff0d8224 */ /* 0x000fe200078e0a0d */
[C---:B------:R-:W-:Y:S01]  /*8a80*/  ISETP.GT.U32.AND P0, PT, R7.reuse, R18, PT ;  /* 0x000000120700720c */ /* 0x040fe20003f04070 */
[----:B------:R-:W-:Y:S01]  /*8a90*/  IMAD.MOV.U32 R22, RZ, RZ, R15 ;  /* 0x000000ffff167224 */ /* 0x000fe200078e000f */
[----:B0-----:R-:W-:Y:S01]  /*8aa0*/  IABS R12, R5 ;  /* 0x00000005000c7213 */ /* 0x001fe20000000000 */
[----:B------:R-:W-:Y:S01]  /*8ab0*/  @!P6 IMAD.IADD R2, R2, 0x1, -R7 ;  /* 0x000000010202e824 */ /* 0x000fe200078e0a07 */
[----:B------:R-:W-:Y:S01]  /*8ac0*/  ISETP.GT.U32.AND P6, PT, R7, R4, PT ;  /* 0x000000040700720c */ /* 0x000fe20003fc4070 */
[----:B------:R-:W-:-:S04]  /*8ad0*/  IMAD.HI.U32 R16, R8, R11, RZ ;  /* 0x0000000b08107227 */ /* 0x000fc800078e00ff */
[----:B------:R-:W-:-:S04]  /*8ae0*/  IMAD.HI.U32 R19, R8, R12, RZ ;  /* 0x0000000c08137227 */ /* 0x000fc800078e00ff */
[----:B------:R-:W-:Y:S01]  /*8af0*/  @!P1 IMAD.MOV R22, RZ, RZ, -R22 ;  /* 0x000000ffff169224 */ /* 0x000fe200078e0a16 */
[----:B------:R-:W-:Y:S01]  /*8b00*/  ISETP.GT.U32.AND P1, PT, R7, R62, PT ;  /* 0x0000003e0700720c */ /* 0x000fe20003f24070 */
[----:B------:R-:W-:Y:S02]  /*8b10*/  IMAD.MOV R16, RZ, RZ, -R16 ;  /* 0x000000ffff107224 */ /* 0x000fe400078e0a10 */
[----:B------:R-:W-:Y:S01]  /*8b20*/  IMAD.MOV R19, RZ, RZ, -R19 ;  /* 0x000000ffff137224 */ /* 0x000fe200078e0a13 */
[----:B------:R-:W-:Y:S01]  /*8b30*/  STL [R1+0x738], R22 ;  /* 0x0007381601007387 */ /* 0x000fe20000100800 */
[----:B------:R-:W-:Y:S02]  /*8b40*/  IMAD.MOV.U32 R20, RZ, RZ, R10 ;  /* 0x000000ffff147224 */ /* 0x000fe400078e000a */
[----:B------:R-:W-:Y:S02]  /*8b50*/  VIADD R15, R3, 0xa0 ;  /* 0x000000a0030f7836 */ /* 0x000fe40000000000 */
[----:B------:R-:W-:-:S02]  /*8b60*/  IMAD R11, R7, R16, R11 ;  /* 0x00000010070b7224 */ /* 0x000fc400078e020b */
[----:B------:R-:W-:Y:S01]  /*8b70*/  VIADD R16, R3, 0x9f ;  /* 0x0000009f03107836 */ /* 0x000fe20000000000 */
[----:B------:R-:W-:Y:S01]  /*8b80*/  IABS R10, R15 ;  /* 0x0000000f000a7213 */ /* 0x000fe20000000000 */
[C---:B------:R-:W-:Y:S02]  /*8b90*/  IMAD R12, R7.reuse, R19, R12 ;  /* 0x00000013070c7224 */ /* 0x040fe400078e020c */
[----:B------:R-:W-:Y:S01]  /*8ba0*/  @!P4 IMAD.MOV R20, RZ, RZ, -R20 ;  /* 0x000000ffff14c224 */ /* 0x000fe200078e0a14 */
[C---:B------:R-:W-:Y:S01]  /*8bb0*/  ISETP.GT.U32.AND P4, PT, R7.reuse, R2, PT ;  /* 0x000000020700720c */ /* 0x040fe20003f84070 */
[--C-:B------:R-:W-:Y:S01]  /*8bc0*/  @!P2 IMAD.IADD R56, R56, 0x1, -R7.reuse ;  /* 0x000000013838a824 */ /* 0x100fe200078e0a07 */
[C---:B------:R-:W-:Y:S01]  /*8bd0*/  ISETP.GT.U32.AND P2, PT, R7.reuse, R11, PT ;  /* 0x0000000b0700720c */ /* 0x040fe20003f44070 */
[--C-:B------:R-:W-:Y:S01]  /*8be0*/  @!P0 IMAD.IADD R18, R18, 0x1, -R7.reuse ;  /* 0x0000000112128824 */ /* 0x100fe200078e0a07 */
[----:B------:R-:W-:Y:S01]  /*8bf0*/  IABS R19, R16 ;  /* 0x0000001000137213 */ /* 0x000fe20000000000 */
[--C-:B------:R-:W-:Y:S01]  /*8c00*/  @!P6 IMAD.IADD R4, R4, 0x1, -R7.reuse ;  /* 0x000000010404e824 */ /* 0x100fe200078e0a07 */
[C---:B------:R-:W-:Y:S01]  /*8c10*/  ISETP.GT.U32.AND P6, PT, R7.reuse, R12, PT ;  /* 0x0000000c0700720c */ /* 0x040fe20003fc4070 */
[----:B------:R-:W-:Y:S01]  /*8c20*/  STL [R1+0x740], R20 ;  /* 0x0007401401007387 */ /* 0x000fe20000100800 */
[----:B------:R-:W-:Y:S01]  /*8c30*/  @!P5 IMAD.MOV R56, RZ, RZ, -R56 ;  /* 0x000000ffff38d224 */ /* 0x000fe200078e0a38 */
[----:B------:R-:W-:Y:S01]  /*8c40*/  ISETP.GT.U32.AND P5, PT, R7, R18, PT ;  /* 0x000000120700720c */ /* 0x000fe20003fa4070 */
[----:B------:R-:W-:Y:S01]  /*8c50*/  @!P1 IMAD.IADD R62, R62, 0x1, -R7 ;  /* 0x000000013e3e9824 */ /* 0x000fe200078e0a07 */
[----:B------:R0:W-:Y:S01]  /*8c60*/  STL [R1+0x744], R13 ;  /* 0x0007440d01007387 */ /* 0x0001e20000100800 */
[----:B------:R-:W-:Y:S01]  /*8c70*/  ISETP.GE.AND P1, PT, R14, RZ, PT ;  /* 0x000000ff0e00720c */ /* 0x000fe20003f26270 */
[----:B------:R-:W-:Y:S01]  /*8c80*/  IMAD.HI.U32 R14, R8, R19, RZ ;  /* 0x00000013080e7227 */ /* 0x000fe200078e00ff */
[----:B------:R-:W-:Y:S01]  /*8c90*/  ISETP.GE.AND P0, PT, R17, RZ, PT ;  /* 0x000000ff1100720c */ /* 0x000fe20003f06270 */
[----:B------:R-:W-:Y:S02]  /*8ca0*/  STL [R1+0x17cc], R56 ;  /* 0x0017cc3801007387 */ /* 0x000fe40000100800 */
[----:B------:R-:W-:-:S02]  /*8cb0*/  IMAD.MOV R14, RZ, RZ, -R14 ;  /* 0x000000ffff0e7224 */ /* 0x000fc400078e0a0e */
[----:B------:R-:W-:Y:S01]  /*8cc0*/  @!P4 IMAD.IADD R2, R2, 0x1, -R7 ;  /* 0x000000010202c824 */ /* 0x000fe200078e0a07 */
[----:B------:R-:W-:Y:S01]  /*8cd0*/  ISETP.GE.AND P4, PT, R6, RZ, PT ;  /* 0x000000ff0600720c */ /* 0x000fe20003f86270 */
[----:B0-----:R-:W-:-:S04]  /*8ce0*/  IMAD.HI.U32 R13, R8, R10, RZ ;  /* 0x0000000a080d7227 */ /* 0x001fc800078e00ff */
[----:B------:R-:W-:Y:S02]  /*8cf0*/  IMAD.MOV R13, RZ, RZ, -R13 ;  /* 0x000000ffff0d7224 */ /* 0x000fe400078e0a0d */
[----:B------:R-:W-:Y:S01]  /*8d00*/  @!P2 IMAD.IADD R11, R11, 0x1, -R7 ;  /* 0x000000010b0ba824 */ /* 0x000fe200078e0a07 */
[----:B------:R-:W-:Y:S01]  /*8d10*/  ISETP.GE.AND P2, PT, R9, RZ, PT ;  /* 0x000000ff0900720c */ /* 0x000fe20003f46270 */
[C---:B------:R-:W-:Y:S02]  /*8d20*/  IMAD R10, R7.reuse, R13, R10 ;  /* 0x0000000d070a7224 */ /* 0x040fe400078e020a */
[----:B------:R-:W-:Y:S02]  /*8d30*/  IMAD R19, R7, R14, R19 ;  /* 0x0000000e07137224 */ /* 0x000fe400078e0213 */
[----:B------:R-:W-:Y:S02]  /*8d40*/  @!P6 IMAD.IADD R12, R12, 0x1, -R7 ;  /* 0x000000010c0ce824 */ /* 0x000fe400078e0a07 */
[----:B------:R-:W-:-:S02]  /*8d50*/  IMAD.MOV.U32 R21, RZ, RZ, R4 ;  /* 0x000000ffff157224 */ /* 0x000fc400078e0004 */
[----:B------:R-:W-:Y:S01]  /*8d60*/  @!P5 IMAD.IADD R18, R18, 0x1, -R7 ;  /* 0x000000011212d824 */ /* 0x000fe200078e0a07 */
[C---:B------:R-:W-:Y:S01]  /*8d70*/  ISETP.GT.U32.AND P5, PT, R7.reuse, R10, PT ;  /* 0x0000000a0700720c */ /* 0x040fe20003fa4070 */
[----:B------:R-:W-:Y:S01]  /*8d80*/  @!P3 IMAD.MOV R62, RZ, RZ, -R62 ;  /* 0x000000ffff3eb224 */ /* 0x000fe200078e0a3e */
[----:B------:R-:W-:Y:S01]  /*8d90*/  ISETP.GT.U32.AND P3, PT, R7, R11, PT ;  /* 0x0000000b0700720c */ /* 0x000fe20003f64070 */
[----:B------:R-:W-:Y:S01]  /*8da0*/  VIADD R6, R3, 0xa1 ;  /* 0x000000a103067836 */ /* 0x000fe20000000000 */
[C---:B------:R-:W-:Y:S01]  /*8db0*/  ISETP.GT.U32.AND P6, PT, R7.reuse, R12, PT ;  /* 0x0000000c0700720c */ /* 0x040fe20003fc4070 */
[----:B------:R-:W-:Y:S01]  /*8dc0*/  @!P1 IMAD.MOV R21, RZ, RZ, -R21 ;  /* 0x000000ffff159224 */ /* 0x000fe200078e0a15 */
[----:B------:R-:W-:Y:S01]  /*8dd0*/  ISETP.GT.U32.AND P1, PT, R7, R19, PT ;  /* 0x000000130700720c */ /* 0x000fe20003f24070 */
[----:B------:R-:W-:Y:S01]  /*8de0*/  IMAD.MOV.U32 R20, RZ, RZ, R2 ;  /* 0x000000ffff147224 */ /* 0x000fe200078e0002 */
[----:B------:R-:W-:Y:S01]  /*8df0*/  IABS R66, R6 ;  /* 0x0000000600427213 */ /* 0x000fe20000000000 */
[----:B------:R-:W-:Y:S01]  /*8e00*/  VIADD R4, R3, 0xa2 ;  /* 0x000000a203047836 */ /* 0x000fe20000000000 */
[----:B------:R-:W-:Y:S01]  /*8e10*/  STL [R1+0x17d0], R62 ;  /* 0x0017d03e01007387 */ /* 0x000fe20000100800 */
[----:B------:R-:W-:Y:S01]  /*8e20*/  @!P4 IMAD.MOV R20, RZ, RZ, -R20 ;  /* 0x000000ffff14c224 */ /* 0x000fe200078e0a14 */
[----:B------:R-:W-:Y:S01]  /*8e30*/  ISETP.GE.AND P4, PT, R5, RZ, PT ;  /* 0x000000ff0500720c */ /* 0x000fe20003f86270 */
[----:B------:R-:W-:Y:S01]  /*8e40*/  IMAD.HI.U32 R5, R8, R66, RZ ;  /* 0x0000004208057227 */ /* 0x000fe200078e00ff */
[----:B------:R-:W-:Y:S01]  /*8e50*/  IABS R2, R4 ;  /* 0x0000000400027213 */ /* 0x000fe20000000000 */
[----:B------:R-:W-:Y:S02]  /*8e60*/  STL [R1+0x728], R21 ;  /* 0x0007281501007387 */ /* 0x000fe40000100800 */
[----:B------:R-:W-:-:S02]  /*8e70*/  @!P5 IMAD.IADD R10, R10, 0x1, -R7 ;  /* 0x000000010a0ad824 */ /* 0x000fc400078e0a07 */
[--C-:B------:R-:W-:Y:S01]  /*8e80*/  @!P3 IMAD.IADD R11, R11, 0x1, -R7.reuse ;  /* 0x000000010b0bb824 */ /* 0x100fe200078e0a07 */
[----:B------:R-:W-:Y:S01]  /*8e90*/  STL [R1+0x72c], R20 ;  /* 0x00072c1401007387 */ /* 0x000fe20000100800 */
[--C-:B------:R-:W-:Y:S01]  /*8ea0*/  @!P6 IMAD.IADD R12, R12, 0x1, -R7.reuse ;  /* 0x000000010c0ce824 */ /* 0x100fe200078e0a07 */
[----:B------:R-:W-:Y:S01]  /*8eb0*/  ISETP.GT.U32.AND P5, PT, R7, R10, PT ;  /* 0x0000000a0700720c */ /* 0x000fe20003fa4070 */
[----:B------:R-:W-:Y:S01]  /*8ec0*/  @!P1 IMAD.IADD R19, R19, 0x1, -R7 ;  /* 0x0000000113139824 */ /* 0x000fe200078e0a07 */
[----:B------:R-:W-:Y:S01]  /*8ed0*/  ISETP.GE.AND P1, PT, R6, RZ, PT ;  /* 0x000000ff0600720c */ /* 0x000fe20003f26270 */
[----:B------:R-:W-:Y:S01]  /*8ee0*/  IMAD.MOV.U32 R13, RZ, RZ, R18 ;  /* 0x000000ffff0d7224 */ /* 0x000fe200078e0012 */
[----:B------:R-:W-:Y:S01]  /*8ef0*/  ISETP.GE.AND P3, PT, R16, RZ, PT ;  /* 0x000000ff1000720c */ /* 0x000fe20003f66270 */
[----:B------:R-:W-:Y:S01]  /*8f00*/  IMAD.MOV R5, RZ, RZ, -R5 ;  /* 0x000000ffff057224 */ /* 0x000fe200078e0a05 */
[----:B------:R-:W-:Y:S01]  /*8f10*/  ISETP.GE.AND P6, PT, R15, RZ, PT ;  /* 0x000000ff0f00720c */ /* 0x000fe20003fc6270 */
[----:B------:R-:W-:-:S02]  /*8f20*/  IMAD.MOV.U32 R9, RZ, RZ, R11 ;  /* 0x000000ffff097224 */ /* 0x000fc400078e000b */
[----:B------:R-:W-:-:S04]  /*8f30*/  IMAD.HI.U32 R6, R8, R2, RZ ;  /* 0x0000000208067227 */ /* 0x000fc800078e00ff */
[----:B------:R-:W-:Y:S01]  /*8f40*/  @!P0 IMAD.MOV R13, RZ, RZ, -R13 ;  /* 0x000000ffff0d8224 */ /* 0x000fe200078e0a0d */
[C---:B------:R-:W-:Y:S01]  /*8f50*/  ISETP.GT.U32.AND P0, PT, R7.reuse, R19, PT ;  /* 0x000000130700720c */ /* 0x040fe20003f04070 */
[C---:B------:R-:W-:Y:S02]  /*8f60*/  IMAD R66, R7.reuse, R5, R66 ;  /* 0x0000000507427224 */ /* 0x040fe400078e0242 */
[----:B------:R-:W-:Y:S01]  /*8f70*/  IMAD.MOV.U32 R11, RZ, RZ, R12 ;  /* 0x000000ffff0b7224 */ /* 0x000fe200078e000c */
[----:B------:R0:W-:Y:S01]  /*8f80*/  STL [R1+0x720], R13 ;  /* 0x0007200d01007387 */ /* 0x0001e20000100800 */
[----:B------:R-:W-:Y:S02]  /*8f90*/  IMAD.MOV R6, RZ, RZ, -R6 ;  /* 0x000000ffff067224 */ /* 0x000fe400078e0a06 */
[----:B------:R-:W-:Y:S01]  /*8fa0*/  @!P4 IMAD.MOV R11, RZ, RZ, -R11 ;  /* 0x000000ffff0bc224 */ /* 0x000fe200078e0a0b */
[----:B------:R-:W-:Y:S01]  /*8fb0*/  ISETP.GT.U32.AND P4, PT, R7, R66, PT ;  /* 0x000000420700720c */ /* 0x000fe20003f84070 */
[----:B------:R-:W-:Y:S01]  /*8fc0*/  @!P2 IMAD.MOV R9, RZ, RZ, -R9 ;  /* 0x000000ffff09a224 */ /* 0x000fe200078e0a09 */
[----:B------:R-:W-:Y:S01]  /*8fd0*/  ISETP.GE.AND P2, PT, R4, RZ, PT ;  /* 0x000000ff0400720c */ /* 0x000fe20003f46270 */
[----:B------:R-:W-:-:S02]  /*8fe0*/  @!P5 IMAD.IADD R10, R10, 0x1, -R7 ;  /* 0x000000010a0ad824 */ /* 0x000fc400078e0a07 */
[--C-:B------:R-:W-:Y:S01]  /*8ff0*/  @!P0 IMAD.IADD R19, R19, 0x1, -R7.reuse ;  /* 0x0000000113138824 */ /* 0x100fe200078e0a07 */
[----:B------:R1:W-:Y:S01]  /*9000*/  STL [R1+0x724], R9 ;  /* 0x0007240901007387 */ /* 0x0003e20000100800 */
[----:B0-----:R-:W-:Y:S02]  /*9010*/  IMAD R13, R7, R6, R2 ;  /* 0x00000006070d7224 */ /* 0x001fe400078e0202 */
[C---:B------:R-:W-:Y:S01]  /*9020*/  VIADD R6, R3.reuse, 0xa3 ;  /* 0x000000a303067836 */ /* 0x040fe20000000000 */
[----:B------:R0:W-:Y:S01]  /*9030*/  STL [R1+0x71c], R11 ;  /* 0x00071c0b01007387 */ /* 0x0001e20000100800 */
[----:B------:R-:W-:Y:S01]  /*9040*/  VIADD R5, R3, 0xa5 ;  /* 0x000000a503057836 */ /* 0x000fe20000000000 */
[----:B------:R-:W-:Y:S01]  /*9050*/  ISETP.GT.U32.AND P5, PT, R7, R13, PT ;  /* 0x0000000d0700720c */ /* 0x000fe20003fa4070 */
[----:B------:R-:W-:Y:S01]  /*9060*/  @!P4 IMAD.IADD R66, R66, 0x1, -R7 ;  /* 0x000000014242c824 */ /* 0x000fe200078e0a07 */
[----:B------:R-:W-:Y:S01]  /*9070*/  ISETP.GE.AND P0, PT, R6, RZ, PT ;  /* 0x000000ff0600720c */ /* 0x000fe20003f06270 */
[----:B------:R-:W-:Y:S01]  /*9080*/  IMAD.MOV.U32 R64, RZ, RZ, R10 ;  /* 0x000000ffff407224 */ /* 0x000fe200078e000a */
[----:B------:R-:W-:Y:S01]  /*9090*/  IABS R6, R6 ;  /* 0x0000000600067213 */ /* 0x000fe20000000000 */
[----:B-1----:R-:W-:Y:S01]  /*90a0*/  VIADD R9, R3, 0xa4 ;  /* 0x000000a403097836 */ /* 0x002fe20000000000 */
[----:B------:R-:W-:Y:S01]  /*90b0*/  IABS R4, R5 ;  /* 0x0000000500047213 */ /* 0x000fe20000000000 */
[----:B------:R-:W-:Y:S01]  /*90c0*/  @!P6 IMAD.MOV R64, RZ, RZ, -R64 ;  /* 0x000000ffff40e224 */ /* 0x000fe200078e0a40 */
[----:B------:R-:W-:Y:S01]  /*90d0*/  ISETP.GE.AND P6, PT, R5, RZ, PT ;  /* 0x000000ff0500720c */ /* 0x000fe20003fc6270 */
[----:B0-----:R-:W-:Y:S01]  /*90e0*/  IMAD.MOV.U32 R11, RZ, RZ, R19 ;  /* 0x000000ffff0b7224 */ /* 0x001fe200078e0013 */
[----:B------:R-:W-:Y:S01]  /*90f0*/  IABS R2, R9 ;  /* 0x0000000900027213 */ /* 0x000fe20000000000 */
[----:B------:R-:W-:Y:S01]  /*9100*/  IMAD.HI.U32 R12, R8, R6, RZ ;  /* 0x00000006080c7227 */ /* 0x000fe200078e00ff */
[----:B------:R-:W-:-:S03]  /*9110*/  ISETP.GE.AND P4, PT, R9, RZ, PT ;  /* 0x000000ff0900720c */ /* 0x000fc60003f86270 */
[----:B------:R-:W-:Y:S01]  /*9120*/  @!P3 IMAD.MOV R11, RZ, RZ, -R11 ;  /* 0x000000ffff0bb224 */ /* 0x000fe200078e0a0b */
[----:B------:R-:W-:Y:S01]  /*9130*/  ISETP.GT.U32.AND P3, PT, R7, R66, PT ;  /* 0x000000420700720c */ /* 0x000fe20003f64070 */
[----:B------:R-:W-:Y:S02]  /*9140*/  @!P5 IMAD.IADD R13, R13, 0x1, -R7 ;  /* 0x000000010d0dd824 */ /* 0x000fe400078e0a07 */
[----:B------:R-:W-:Y:S01]  /*9150*/  IMAD.MOV R12, RZ, RZ, -R12 ;  /* 0x000000ffff0c7224 */ /* 0x000fe200078e0a0c */
[----:B------:R0:W-:Y:S01]  /*9160*/  STL [R1+0x718], R11 ;  /* 0x0007180b01007387 */ /* 0x0001e20000100800 */
[----:B------:R-:W-:Y:S01]  /*9170*/  IMAD.HI.U32 R9, R8, R4, RZ ;  /* 0x0000000408097227 */ /* 0x000fe200078e00ff */
[C---:B------:R-:W-:Y:S02]  /*9180*/  ISETP.GT.U32.AND P5, PT, R7.reuse, R13, PT ;  /* 0x0000000d0700720c */ /* 0x040fe40003fa4070 */
[----:B------:R-:W-:Y:S01]  /*9190*/  STL [R1+0x17d4], R64 ;  /* 0x0017d44001007387 */ /* 0x000fe20000100800 */
[----:B------:R-:W-:-:S02]  /*91a0*/  IMAD R10, R7, R12, R6 ;  /* 0x0000000c070a7224 */ /* 0x000fc400078e0206 */
[----:B------:R-:W-:Y:S02]  /*91b0*/  IMAD.MOV R9, RZ, RZ, -R9 ;  /* 0x000000ffff097224 */ /* 0x000fe400078e0a09 */
[----:B------:R-:W-:Y:S01]  /*91c0*/  @!P3 IMAD.IADD R66, R66, 0x1, -R7 ;  /* 0x000000014242b824 */ /* 0x000fe200078e0a07 */
[----:B------:R-:W-:Y:S01]  /*91d0*/  ISETP.GT.U32.AND P3, PT, R7, R10, PT ;  /* 0x0000000a0700720c */ /* 0x000fe20003f64070 */
[----:B0-----:R-:W-:-:S04]  /*91e0*/  IMAD.HI.U32 R11, R8, R2, RZ ;  /* 0x00000002080b7227 */ /* 0x001fc800078e00ff */
[----:B------:R-:W-:Y:S02]  /*91f0*/  IMAD.MOV R11, RZ, RZ, -R11 ;  /* 0x000000ffff0b7224 */ /* 0x000fe400078e0a0b */
[C---:B------:R-:W-:Y:S02]  /*9200*/  IMAD R4, R7.reuse, R9, R4 ;  /* 0x0000000907047224 */ /* 0x040fe400078e0204 */
[----:B------:R-:W-:Y:S02]  /*9210*/  IMAD R2, R7, R11, R2 ;  /* 0x0000000b07027224 */ /* 0x000fe400078e0202 */
[--C-:B------:R-:W-:Y:S02]  /*9220*/  @!P5 IMAD.IADD R13, R13, 0x1, -R7.reuse ;  /* 0x000000010d0dd824 */ /* 0x100fe400078e0a07 */
[----:B------:R-:W-:Y:S01]  /*9230*/  @!P1 IMAD.MOV R66, RZ, RZ, -R66 ;  /* 0x000000ffff429224 */ /* 0x000fe200078e0a42 */
[----:B------:R-:W-:Y:S01]  /*9240*/  ISETP.GT.U32.AND P5, PT, R7, R2, PT ;  /* 0x000000020700720c */ /* 0x000fe20003fa4070 */
[----:B------:R-:W-:Y:S01]  /*9250*/  VIADD R5, R3, 0xa6 ;  /* 0x000000a603057836 */ /* 0x000fe20000000000 */
[----:B------:R-:W-:Y:S01]  /*9260*/  ISETP.GT.U32.AND P1, PT, R7, R4, PT ;  /* 0x000000040700720c */ /* 0x000fe20003f24070 */
[----:B------:R-:W-:Y:S01]  /*9270*/  @!P3 IMAD.IADD R10, R10, 0x1, -R7 ;  /* 0x000000010a0ab824 */ /* 0x000fe200078e0a07 */
[----:B------:R-:W-:Y:S01]  /*9280*/  STL [R1+0x17d8], R66 ;  /* 0x0017d84201007387 */ /* 0x000fe20000100800 */
[----:B------:R-:W-:Y:S01]  /*9290*/  VIADD R6, R3, 0xa8 ;  /* 0x000000a803067836 */ /* 0x000fe20000000000 */
[----:B------:R-:W-:Y:S01]  /*92a0*/  IABS R12, R5 ;  /* 0x00000005000c7213 */ /* 0x000fe20000000000 */
[----:B------:R-:W-:Y:S01]  /*92b0*/  IMAD.MOV.U32 R16, RZ, RZ, R13 ;  /* 0x000000ffff107224 */ /* 0x000fe200078e000d */
[----:B------:R-:W-:Y:S01]  /*92c0*/  ISETP.GT.U32.AND P3, PT, R7, R10, PT ;  /* 0x0000000a0700720c */ /* 0x000fe20003f64070 */
[----:B------:R-:W-:Y:S01]  /*92d0*/  VIADD R11, R3, 0xa7 ;  /* 0x000000a7030b7836 */ /* 0x000fe20000000000 */
[----:B------:R-:W-:Y:S01]  /*92e0*/  IABS R68, R6 ;  /* 0x0000000600447213 */ /* 0x000fe20000000000 */
[----:B------:R-:W-:-:S03]  /*92f0*/  IMAD.HI.U32 R15, R8, R12, RZ ;  /* 0x0000000c080f7227 */ /* 0x000fc600078e00ff */
[----:B------:R-:W-:Y:S01]  /*9300*/  IABS R14, R11 ;  /* 0x0000000b000e7213 */ /* 0x000fe20000000000 */
[--C-:B------:R-:W-:Y:S02]  /*9310*/  @!P5 IMAD.IADD R2, R2, 0x1, -R7.reuse ;  /* 0x000000010202d824 */ /* 0x100fe400078e0a07 */
[----:B------:R-:W-:Y:S02]  /*9320*/  @!P1 IMAD.IADD R4, R4, 0x1, -R7 ;  /* 0x0000000104049824 */ /* 0x000fe400078e0a07 */
[----:B------:R-:W-:Y:S01]  /*9330*/  IMAD.MOV R15, RZ, RZ, -R15 ;  /* 0x000000ffff0f7224 */ /* 0x000fe200078e0a0f */
[----:B------:R-:W-:Y:S01]  /*9340*/  ISETP.GT.U32.AND P5, PT, R7, R2, PT ;  /* 0x000000020700720c */ /* 0x000fe20003fa4070 */
[----:B------:R-:W-:Y:S01]  /*9350*/  VIADD R9, R3, 0xa9 ;  /* 0x000000a903097836 */ /* 0x000fe20000000000 */
[----:B------:R-:W-:Y:S01]  /*9360*/  ISETP.GT.U32.AND P1, PT, R7, R4, PT ;  /* 0x000000040700720c */ /* 0x000fe20003f24070 */
[----:B------:R-:W-:Y:S01]  /*9370*/  @!P2 IMAD.MOV R16, RZ, RZ, -R16 ;  /* 0x000000ffff10a224 */ /* 0x000fe200078e0a10 */
[----:B------:R-:W-:Y:S01]  /*9380*/  ISETP.GE.AND P2, PT, R5, RZ, PT ;  /* 0x000000ff0500720c */ /* 0x000fe20003f46270 */
[C---:B------:R-:W-:Y:S01]  /*9390*/  IMAD R5, R7.reuse, R15, R12 ;  /* 0x0000000f07057224 */ /* 0x040fe200078e020c */
[----:B------:R-:W-:Y:S01]  /*93a0*/  IABS R70, R9 ;  /* 0x0000000900467213 */ /* 0x000fe20000000000 */
[----:B------:R-:W-:Y:S01]  /*93b0*/  IMAD.HI.U32 R13, R8, R68, RZ ;  /* 0x00000044080d7227 */ /* 0x000fe200078e00ff */
[----:B------:R0:W-:Y:S03]  /*93c0*/  STL [R1+0x708], R16 ;  /* 0x0007081001007387 */ /* 0x0001e60000100800 */
[----:B------:R-:W-:Y:S01]  /*93d0*/  @!P3 IMAD.IADD R10, R10, 0x1, -R7 ;  /* 0x000000010a0ab824 */ /* 0x000fe200078e0a07 */
[----:B------:R-:W-:Y:S01]  /*93e0*/  ISETP.GT.U32.AND P3, PT, R7, R5, PT ;  /* 0x000000050700720c */ /* 0x000fe20003f64070 */
[----:B------:R-:W-:-:S04]  /*93f0*/  IMAD.HI.U32 R15, R8, R14, RZ ;  /* 0x0000000e080f7227 */ /* 0x000fc800078e00ff */
[----:B------:R-:W-:-:S04]  /*9400*/  IMAD.HI.U32 R12, R8, R70, RZ ;  /* 0x00000046080c7227 */ /* 0x000fc800078e00ff */
[----:B------:R-:W-:Y:S02]  /*9410*/  IMAD.MOV R13, RZ, RZ, -R13 ;  /* 0x000000ffff0d7224 */ /* 0x000fe400078e0a0d */
[----:B------:R-:W-:Y:S02]  /*9420*/  IMAD.MOV R15, RZ, RZ, -R15 ;  /* 0x000000ffff0f7224 */ /* 0x000fe400078e0a0f */
[----:B------:R-:W-:Y:S02]  /*9430*/  IMAD.MOV R12, RZ, RZ, -R12 ;  /* 0x000000ffff0c7224 */ /* 0x000fe400078e0a0c */
[--C-:B------:R-:W-:Y:S01]  /*9440*/  @!P5 IMAD.IADD R2, R2, 0x1, -R7.reuse ;  /* 0x000000010202d824 */ /* 0x100fe200078e0a07 */
[----:B------:R-:W-:Y:S01]  /*9450*/  ISETP.GE.AND P5, PT, R11, RZ, PT ;  /* 0x000000ff0b00720c */ /* 0x000fe20003fa6270 */
[----:B------:R-:W-:Y:S02]  /*9460*/  IMAD R68, R7, R13, R68 ;  /* 0x0000000d07447224 */ /* 0x000fe400078e0244 */
[----:B------:R-:W-:-:S02]  /*9470*/  @!P1 IMAD.IADD R4, R4, 0x1, -R7 ;  /* 0x0000000104049824 */ /* 0x000fc400078e0a07 */
[C---:B------:R-:W-:Y:S01]  /*9480*/  IMAD R11, R7.reuse, R15, R14 ;  /* 0x0000000f070b7224 */ /* 0x040fe200078e020e */
[C---:B------:R-:W-:Y:S01]  /*9490*/  ISETP.GT.U32.AND P1, PT, R7.reuse, R68, PT ;  /* 0x000000440700720c */ /* 0x040fe20003f24070 */
[----:B0-----:R-:W-:Y:S02]  /*94a0*/  IMAD.MOV.U32 R16, RZ, RZ, R10 ;  /* 0x000000ffff107224 */ /* 0x001fe400078e000a */
[----:B------:R-:W-:Y:S02]  /*94b0*/  IMAD R70, R7, R12, R70 ;  /* 0x0000000c07467224 */ /* 0x000fe400078e0246 */
[----:B------:R-:W-:Y:S02]  /*94c0*/  IMAD.MOV.U32 R14, RZ, RZ, R2 ;  /* 0x000000ffff0e7224 */ /* 0x000fe400078e0002 */
[----:B------:R-:W-:Y:S02]  /*94d0*/  IMAD.MOV.U32 R12, RZ, RZ, R4 ;  /* 0x000000ffff0c7224 */ /* 0x000fe400078e0004 */
[----:B------:R-:W-:-:S02]  /*94e0*/  @!P3 IMAD.IADD R5, R5, 0x1, -R7 ;  /* 0x000000010505b824 */ /* 0x000fc400078e0a07 */
[----:B------:R-:W-:Y:S01]  /*94f0*/  @!P0 IMAD.MOV R16, RZ, RZ, -R16 ;  /* 0x000000ffff108224 */ /* 0x000fe200078e0a10 */
[C---:B------:R-:W-:Y:S01]  /*9500*/  ISETP.GT.U32.AND P0, PT, R7.reuse, R11, PT ;  /* 0x0000000b0700720c */ /* 0x040fe20003f04070 */
[----:B------:R-:W-:Y:S01]  /*9510*/  @!P4 IMAD.MOV R14, RZ, RZ, -R14 ;  /* 0x000000ffff0ec224 */ /* 0x000fe200078e0a0e */
[C---:B------:R-:W-:Y:S01]  /*9520*/  ISETP.GT.U32.AND P3, PT, R7.reuse, R5, PT ;  /* 0x000000050700720c */ /* 0x040fe20003f64070 */
[----:B------:R-:W-:Y:S01]  /*9530*/  @!P6 IMAD.MOV R12, RZ, RZ, -R12 ;  /* 0x000000ffff0ce224 */ /* 0x000fe200078e0a0c */
[----:B------:R-:W-:Y:S01]  /*9540*/  ISETP.GT.U32.AND P6, PT, R7, R70, PT ;  /* 0x000000460700720c */ /* 0x000fe20003fc4070 */
[----:B------:R-:W-:Y:S01]  /*9550*/  STL [R1+0x6f8], R16 ;  /* 0x0006f81001007387 */ /* 0x000fe20000100800 */
[----:B------:R-:W-:Y:S01]  /*9560*/  VIADD R13, R3, 0xaa ;  /* 0x000000aa030d7836 */ /* 0x000fe20000000000 */
[----:B------:R-:W-:Y:S01]  /*9570*/  ISETP.GE.AND P4, PT, R6, RZ, PT ;  /* 0x000000ff0600720c */ /* 0x000fe20003f86270 */
[--C-:B------:R-:W-:Y:S01]  /*9580*/  @!P1 IMAD.IADD R68, R68, 0x1, -R7.reuse ;  /* 0x0000000144449824 */ /* 0x100fe200078e0a07 */
[----:B------:R0:W-:Y:S01]  /*9590*/  STL [R1+0x6fc], R14 ;  /* 0x0006fc0e01007387 */ /* 0x0001e20000100800 */
[----:B------:R-:W-:Y:S01]  /*95a0*/  IMAD R0, R0, UR7, RZ ;  /* 0x0000000700007c24 */ /* 0x000fe2000f8e02ff */
[----:B------:R-:W-:Y:S01]  /*95b0*/  IABS R10, R13 ;  /* 0x0000000d000a7213 */ /* 0x000fe20000000000 */
[----:B------:R-:W-:Y:S01]  /*95c0*/  IMAD.U32 R26, RZ, RZ, UR8 ;  /* 0x00000008ff1a7e24 */ /* 0x000fe2000f8e00ff */
[----:B------:R1:W-:Y:S01]  /*95d0*/  STL [R1+0x704], R12 ;  /* 0x0007040c01007387 */ /* 0x0003e20000100800 */
[----:B------:R-:W-:Y:S01]  /*95e0*/  @!P0 IMAD.IADD R11, R11, 0x1, -R7 ;  /* 0x000000010b0b8824 */ /* 0x000fe200078e0a07 */
[----:B------:R-:W-:Y:S01]  /*95f0*/  ISETP.GE.AND P0, PT, R13, RZ, PT ;  /* 0x000000ff0d00720c */ /* 0x000fe20003f06270 */
[----:B------:R-:W-:-:S02]  /*9600*/  IMAD.MOV.U32 R2, RZ, RZ, R10 ;  /* 0x000000ffff027224 */ /* 0x000fc400078e000a */
[--C-:B------:R-:W-:Y:S01]  /*9610*/  @!P6 IMAD.IADD R70, R70, 0x1, -R7.reuse ;  /* 0x000000014646e824 */ /* 0x100fe200078e0a07 */
[----:B------:R-:W-:Y:S01]  /*9620*/  ISETP.GT.U32.AND P6, PT, R7, R68, PT ;  /* 0x000000440700720c */ /* 0x000fe20003fc4070 */
[----:B0-----:R-:W-:Y:S01]  /*9630*/  VIADD R14, R3, 0xab ;  /* 0x000000ab030e7836 */ /* 0x001fe20000000000 */
[----:B------:R-:W-:Y:S01]  /*9640*/  ISETP.GT.U32.AND P1, PT, R7, R11, PT ;  /* 0x0000000b0700720c */ /* 0x000fe20003f24070 */
[----:B------:R-:W-:Y:S01]  /*9650*/  @!P3 IMAD.IADD R5, R5, 0x1, -R7 ;  /* 0x000000010505b824 */ /* 0x000fe200078e0a07 */
[----:B------:R-:W-:Y:S01]  /*9660*/  ISETP.GE.AND P3, PT, R9, RZ, PT ;  /* 0x000000ff0900720c */ /* 0x000fe20003f66270 */
[----:B------:R-:W-:Y:S01]  /*9670*/  IMAD.HI.U32 R4, R8, R2, RZ ;  /* 0x0000000208047227 */ /* 0x000fe200078e00ff */
[----:B-1----:R-:W-:-:S03]  /*9680*/  IABS R12, R14 ;  /* 0x0000000e000c7213 */ /* 0x002fc60000000000 */
[----:B------:R-:W-:Y:S02]  /*9690*/  IMAD.MOV.U32 R10, RZ, RZ, R5 ;  /* 0x000000ffff0a7224 */ /* 0x000fe400078e0005 */
[----:B------:R-:W-:-:S04]  /*96a0*/  IMAD.HI.U32 R6, R8, R12, RZ ;  /* 0x0000000c08067227 */ /* 0x000fc800078e00ff */
[----:B------:R-:W-:Y:S02]  /*96b0*/  IMAD.MOV R6, RZ, RZ, -R6 ;  /* 0x000000ffff067224 */ /* 0x000fe400078e0a06 */
[----:B------:R-:W-:Y:S02]  /*96c0*/  IMAD.MOV R4, RZ, RZ, -R4 ;  /* 0x000000ffff047224 */ /* 0x000fe400078e0a04 */
[----:B------:R-:W-:Y:S01]  /*96d0*/  @!P2 IMAD.MOV R10, RZ, RZ, -R10 ;  /* 0x000000ffff0aa224 */ /* 0x000fe200078e0a0a */
[C---:B------:R-:W-:Y:S01]  /*96e0*/  ISETP.GT.U32.AND P2, PT, R7.reuse, R70, PT ;  /* 0x000000460700720c */ /* 0x040fe20003f44070 */
[C---:B------:R-:W-:Y:S02]  /*96f0*/  IMAD R12, R7.reuse, R6, R12 ;  /* 0x00000006070c7224 */ /* 0x040fe400078e020c */
[C---:B------:R-:W-:Y:S01]  /*9700*/  IMAD R4, R7.reuse, R4, R2 ;  /* 0x0000000407047224 */ /* 0x040fe200078e0202 */
[----:B------:R0:W-:Y:S01]  /*9710*/  STL [R1+0x6f4], R10 ;  /* 0x0006f40a01007387 */ /* 0x0001e20000100800 */
[--C-:B------:R-:W-:Y:S01]  /*9720*/  @!P6 IMAD.IADD R68, R68, 0x1, -R7.reuse ;  /* 0x000000014444e824 */ /* 0x100fe200078e0a07 */
[----:B------:R-:W-:Y:S01]  /*9730*/  ISETP.GT.U32.AND P6, PT, R7, R12, PT ;  /* 0x0000000c0700720c */ /* 0x000fe20003fc4070 */
[----:B------:R-:W-:Y:S01]  /*9740*/  @!P1 IMAD.IADD R11, R11, 0x1, -R7 ;  /* 0x000000010b0b9824 */ /* 0x000fe200078e0a07 */
[----:B------:R-:W-:Y:S01]  /*9750*/  ISETP.GT.U32.AND P1, PT, R7, R4, PT ;  /* 0x000000040700720c */ /* 0x000fe20003f24070 */
[----:B------:R-:W-:-:S02]  /*9760*/  VIADD R2, R3, 0xad ;  /* 0x000000ad03027836 */ /* 0x000fc40000000000 */
[C---:B------:R-:W-:Y:S02]  /*9770*/  VIADD R5, R3.reuse, 0xae ;  /* 0x000000ae03057836 */ /* 0x040fe40000000000 */
[----:B------:R-:W-:Y:S01]  /*9780*/  @!P2 IMAD.IADD R70, R70, 0x1, -R7 ;  /* 0x000000014646a824 */ /* 0x000fe200078e0a07 */
[----:B------:R-:W-:Y:S01]  /*9790*/  IABS R6, R2 ;  /* 0x0000000200067213 */ /* 0x000fe20000000000 */
[----:B0-----:R-:W-:Y:S01]  /*97a0*/  VIADD R10, R3, 0xac ;  /* 0x000000ac030a7836 */ /* 0x001fe20000000000 */
[----:B------:R-:W-:Y:S01]  /*97b0*/  ISETP.GE.AND P2, PT, R14, RZ, PT ;  /* 0x000000ff0e00720c */ /* 0x000fe20003f46270 */
[----:B------:R-:W-:Y:S01]  /*97c0*/  IMAD.MOV.U32 R16, RZ, RZ, R11 ;  /* 0x000000ffff107224 */ /* 0x000fe200078e000b */
[----:B------:R-:W-:Y:S01]  /*97d0*/  IABS R9, R5 ;  /* 0x0000000500097213 */ /* 0x000fe20000000000 */
[----:B------:R-:W-:Y:S01]  /*97e0*/  @!P6 IMAD.IADD R12, R12, 0x1, -R7 ;  /* 0x000000010c0ce824 */ /* 0x000fe200078e0a07 */
[----:B------:R-:W-:Y:S01]  /*97f0*/  IABS R13, R10 ;  /* 0x0000000a000d7213 */ /* 0x000fe20000000000 */
[----:B------:R-:W-:-:S03]  /*9800*/  IMAD.HI.U32 R15, R8, R6, RZ ;  /* 0x00000006080f7227 */ /* 0x000fc600078e00ff */
[----:B------:R-:W-:Y:S01]  /*9810*/  ISETP.GT.U32.AND P6, PT, R7, R12, PT ;  /* 0x0000000c0700720c */ /* 0x000fe20003fc4070 */
[----:B------:R-:W-:-:S04]  /*9820*/  IMAD.HI.U32 R14, R8, R13, RZ ;  /* 0x0000000d080e7227 */ /* 0x000fc800078e00ff */
[----:B------:R-:W-:Y:S02]  /*9830*/  IMAD.MOV R14, RZ, RZ, -R14 ;  /* 0x000000ffff0e7224 */ /* 0x000fe400078e0a0e */
[----:B------:R-:W-:Y:S01]  /*9840*/  @!P1 IMAD.IADD R4, R4, 0x1, -R7 ;  /* 0x0000000104049824 */ /* 0x000fe200078e0a07 */
[----:B------:R-:W-:Y:S01]  /*9850*/  ISETP.GE.AND P1, PT, R10, RZ, PT ;  /* 0x000000ff0a00720c */ /* 0x000fe20003f26270 */
[----:B------:R-:W-:-:S04]  /*9860*/  IMAD.HI.U32 R10, R8, R9, RZ ;  /* 0x00000009080a7227 */ /* 0x000fc800078e00ff */
[----:B------:R-:W-:Y:S02]  /*9870*/  IMAD.MOV R11, RZ, RZ, -R15 ;  /* 0x000000ffff0b7224 */ /* 0x000fe400078e0a0f */
[C---:B------:R-:W-:Y:S02]  /*9880*/  IMAD R13, R7.reuse, R14, R13 ;  /* 0x0000000e070d7224 */ /* 0x040fe400078e020d */
[----:B------:R-:W-:Y:S01]  /*9890*/  @!P5 IMAD.MOV R16, RZ, RZ, -R16 ;  /* 0x000000ffff10d224 */ /* 0x000fe200078e0a10 */
[C---:B------:R-:W-:Y:S01]  /*98a0*/  ISETP.GT.U32.AND P5, PT, R7.reuse, R4, PT ;  /* 0x000000040700720c */ /* 0x040fe20003fa4070 */
[----:B------:R-:W-:Y:S02]  /*98b0*/  IMAD.MOV R10, RZ, RZ, -R10 ;  /* 0x000000ffff0a7224 */ /* 0x000fe400078e0a0a */
[C---:B------:R-:W-:Y:S01]  /*98c0*/  IMAD R6, R7.reuse, R11, R6 ;  /* 0x0000000b07067224 */ /* 0x040fe200078e0206 */
[----:B------:R0:W-:Y:S01]  /*98d0*/  STL [R1+0x6ec], R16 ;  /* 0x0006ec1001007387 */ /* 0x0001e20000100800 */
[----:B------:R-:W-:Y:S01]  /*98e0*/  @!P4 IMAD.MOV R68, RZ, RZ, -R68 ;  /* 0x000000ffff44c224 */ /* 0x000fe200078e0a44 */
[C---:B------:R-:W-:Y:S01]  /*98f0*/  ISETP.GT.U32.AND P4, PT, R7.reuse, R13, PT ;  /* 0x0000000d0700720c */ /* 0x040fe20003f84070 */
[----:B------:R-:W-:-:S02]  /*9900*/  IMAD R9, R7, R10, R9 ;  /* 0x0000000a07097224 */ /* 0x000fc400078e0209 */
[----:B------:R-:W-:Y:S01]  /*9910*/  @!P3 IMAD.MOV R70, RZ, RZ, -R70 ;  /* 0x000000ffff46b224 */ /* 0x000fe200078e0a46 */
[C---:B------:R-:W-:Y:S01]  /*9920*/  ISETP.GT.U32.AND P3, PT, R7.reuse, R6, PT ;  /* 0x000000060700720c */ /* 0x040fe20003f64070 */
[--C-:B------:R-:W-:Y:S01]  /*9930*/  @!P6 IMAD.IADD R12, R12, 0x1, -R7.reuse ;  /* 0x000000010c0ce824 */ /* 0x100fe200078e0a07 */
[----:B------:R-:W-:Y:S01]  /*9940*/  ISETP.GT.U32.AND P6, PT, R7, R9, PT ;  /* 0x000000090700720c */ /* 0x000fe20003fc4070 */
[C---:B------:R-:W-:Y:S01]  /*9950*/  VIADD R14, R3.reuse, 0xaf ;  /* 0x000000af030e7836 */ /* 0x040fe20000000000 */
[----:B------:R-:W-:Y:S01]  /*9960*/  STL [R1+0x17dc], R68 ;  /* 0x0017dc4401007387 */ /* 0x000fe20000100800 */
[--C-:B------:R-:W-:Y:S01]  /*9970*/  @!P5 IMAD.IADD R4, R4, 0x1, -R7.reuse ;  /* 0x000000010404d824 */ /* 0x100fe200078e0a07 */
[----:B------:R-:W-:Y:S01]  /*9980*/  ISETP.GE.AND P5, PT, R2, RZ, PT ;  /* 0x000000ff0200720c */ /* 0x000fe20003fa6270 */
[----:B0-----:R-:W-:Y:S01]  /*9990*/  VIADD R16, R3, 0xb0 ;  /* 0x000000b003107836 */ /* 0x001fe20000000000 */
[----:B------:R-:W-:Y:S01]  /*99a0*/  IABS R2, R14 ;  /* 0x0000000e00027213 */ /* 0x000fe20000000000 */
[--C-:B------:R-:W-:Y:S01]  /*99b0*/  @!P4 IMAD.IADD R13, R13, 0x1, -R7.reuse ;  /* 0x000000010d0dc824 */ /* 0x100fe200078e0a07 */
[----:B------:R-:W-:Y:S01]  /*99c0*/  ISETP.GE.AND P4, PT, R5, RZ, PT ;  /* 0x000000ff0500720c */ /* 0x000fe20003f86270 */
[----:B------:R-:W-:Y:S01]  /*99d0*/  IMAD.MOV.U32 R15, RZ, RZ, R4 ;  /* 0x000000ffff0f7224 */ /* 0x000fe200078e0004 */
[----:B------:R-:W-:Y:S01]  /*99e0*/  IABS R72, R16 ;  /* 0x0000001000487213 */ /* 0x000fe20000000000 */
[--C-:B------:R-:W-:Y:S01]  /*99f0*/  @!P3 IMAD.IADD R6, R6, 0x1, -R7.reuse ;  /* 0x000000010606b824 */ /* 0x100fe200078e0a07 */
[----:B------:R-:W-:Y:S01]  /*9a00*/  ISETP.GT.U32.AND P3, PT, R7, R13, PT ;  /* 0x0000000d0700720c */ /* 0x000fe20003f64070 */
[----:B------:R-:W-:Y:S01]  /*9a10*/  IMAD.HI.U32 R5, R8, R2, RZ ;  /* 0x0000000208057227 */ /* 0x000fe200078e00ff */
[----:B------:R-:W-:Y:S03]  /*9a20*/  STL [R1+0x17e0], R70 ;  /* 0x0017e04601007387 */ /* 0x000fe60000100800 */
[----:B------:R-:W-:Y:S01]  /*9a30*/  @!P6 IMAD.IADD R9, R9, 0x1, -R7 ;  /* 0x000000010909e824 */ /* 0x000fe200078e0a07 */
[----:B------:R-:W-:Y:S01]  /*9a40*/  ISETP.GT.U32.AND P6, PT, R7, R6, PT ;  /* 0x000000060700720c */ /* 0x000fe20003fc4070 */
[----:B------:R-:W-:-:S02]  /*9a50*/  IMAD.MOV R4, RZ, RZ, -R5 ;  /* 0x000000ffff047224 */ /* 0x000fc400078e0a05 */
[----:B------:R-:W-:-:S04]  /*9a60*/  IMAD.HI.U32 R5, R8, R72, RZ ;  /* 0x0000004808057227 */ /* 0x000fc800078e00ff */
[----:B------:R-:W-:Y:S02]  /*9a70*/  IMAD R2, R7, R4, R2 ;  /* 0x0000000407027224 */ /* 0x000fe400078e0202 */
[----:B------:R-:W-:Y:S02]  /*9a80*/  IMAD.MOV R5, RZ, RZ, -R5 ;  /* 0x000000ffff057224 */ /* 0x000fe400078e0a05 */
[--C-:B------:R-:W-:Y:S01]  /*9a90*/  @!P3 IMAD.IADD R13, R13, 0x1, -R7.reuse ;  /* 0x000000010d0db824 */ /* 0x100fe200078e0a07 */
[C---:B------:R-:W-:Y:S01]  /*9aa0*/  ISETP.GT.U32.AND P3, PT, R7.reuse, R2, PT ;  /* 0x000000020700720c */ /* 0x040fe20003f64070 */
[----:B------:R-:W-:Y:S02]  /*9ab0*/  IMAD R72, R7, R5, R72 ;  /* 0x0000000507487224 */ /* 0x000fe400078e0248 */
[----:B------:R-:W-:Y:S02]  /*9ac0*/  @!P6 IMAD.IADD R6, R6, 0x1, -R7 ;  /* 0x000000010606e824 */ /* 0x000fe400078e0a07 */
[----:B------:R-:W-:Y:S01]  /*9ad0*/  VIADD R10, R3, 0xb1 ;  /* 0x000000b1030a7836 */ /* 0x000fe20000000000 */
[----:B------:R-:W-:Y:S01]  /*9ae0*/  ISETP.GT.U32.AND P6, PT, R7, R72, PT ;  /* 0x000000480700720c */ /* 0x000fe20003fc4070 */
[----:B------:R-:W-:-:S02]  /*9af0*/  VIADD R4, R3, 0xb2 ;  /* 0x000000b203047836 */ /* 0x000fc40000000000 */
[----:B------:R-:W-:Y:S01]  /*9b00*/  @!P0 IMAD.MOV R15, RZ, RZ, -R15 ;  /* 0x000000ffff0f8224 */ /* 0x000fe200078e0a0f */
[----:B------:R-:W-:Y:S01]  /*9b10*/  IABS R74, R10 ;  /* 0x0000000a004a7213 */ /* 0x000fe20000000000 */
[----:B------:R-:W-:Y:S01]  /*9b20*/  IMAD.MOV.U32 R18, RZ, RZ, R13 ;  /* 0x000000ffff127224 */ /* 0x000fe200078e000d */
[C---:B------:R-:W-:Y:S01]  /*9b30*/  ISETP.GT.U32.AND P0, PT, R7.reuse, R9, PT ;  /* 0x000000090700720c */ /* 0x040fe20003f04070 */
[--C-:B------:R-:W-:Y:S01]  /*9b40*/  @!P3 IMAD.IADD R2, R2, 0x1, -R7.reuse ;  /* 0x000000010202b824 */ /* 0x100fe200078e0a07 */
[----:B------:R-:W-:Y:S01]  /*9b50*/  IABS R11, R4 ;  /* 0x00000004000b7213 */ /* 0x000fe20000000000 */
[----:B------:R-:W-:Y:S01]  /*9b60*/  IMAD.HI.U32 R17, R8, R74, RZ ;  /* 0x0000004a08117227 */ /* 0x000fe200078e00ff */
[----:B------:R0:W-:Y:S01]  /*9b70*/  STL [R1+0x6dc], R15 ;  /* 0x0006dc0f01007387 */ /* 0x0001e20000100800 */
[----:B------:R-:W-:Y:S02]  /*9b80*/  ISETP.GE.AND P3, PT, R16, RZ, PT ;  /* 0x000000ff1000720c */ /* 0x000fe40003f66270 */
[----:B------:R-:W-:Y:S01]  /*9b90*/  @!P6 IMAD.IADD R72, R72, 0x1, -R7 ;  /* 0x000000014848e824 */ /* 0x000fe200078e0a07 */
[----:B------:R-:W-:Y:S01]  /*9ba0*/  ISETP.GT.U32.AND P6, PT, R7, R2, PT ;  /* 0x000000020700720c */ /* 0x000fe20003fc4070 */
[----:B------:R-:W-:-:S02]  /*9bb0*/  IMAD.MOV R17, RZ, RZ, -R17 ;  /* 0x000000ffff117224 */ /* 0x000fc400078e0a11 */
[----:B------:R-:W-:Y:S02]  /*9bc0*/  VIADD R5, R3, 0xb3 ;  /* 0x000000b303057836 */ /* 0x000fe40000000000 */
[----:B------:R-:W-:Y:S02]  /*9bd0*/  IMAD R74, R7, R17, R74 ;  /* 0x00000011074a7224 */ /* 0x000fe400078e024a */
[----:B0-----:R-:W-:-:S04]  /*9be0*/  IMAD.HI.U32 R15, R8, R11, RZ ;  /* 0x0000000b080f7227 */ /* 0x001fc800078e00ff */
[----:B------:R-:W-:Y:S02]  /*9bf0*/  IMAD.MOV R15, RZ, RZ, -R15 ;  /* 0x000000ffff0f7224 */ /* 0x000fe400078e0a0f */
[----:B------:R-:W-:Y:S01]  /*9c00*/  @!P1 IMAD.MOV R18, RZ, RZ, -R18 ;  /* 0x000000ffff129224 */ /* 0x000fe200078e0a12 */
[C---:B------:R-:W-:Y:S01]  /*9c10*/  ISETP.GT.U32.AND P1, PT, R7.reuse, R72, PT ;  /* 0x000000480700720c */ /* 0x040fe20003f24070 */
[----:B------:R-:W-:Y:S01]  /*9c20*/  @!P2 IMAD.MOV R12, RZ, RZ, -R12 ;  /* 0x000000ffff0ca224 */ /* 0x000fe200078e0a0c */
[----:B------:R-:W-:Y:S01]  /*9c30*/  ISETP.GT.U32.AND P2, PT, R7, R74, PT ;  /* 0x0000004a0700720c */ /* 0x000fe20003f44070 */
[----:B------:R-:W-:Y:S01]  /*9c40*/  @!P5 IMAD.MOV R6, RZ, RZ, -R6 ;  /* 0x000000ffff06d224 */ /* 0x000fe200078e0a06 */
[----:B------:R-:W-:Y:S01]  /*9c50*/  ISETP.GE.AND P5, PT, R10, RZ, PT ;  /* 0x000000ff0a00720c */ /* 0x000fe20003fa6270 */
[----:B------:R-:W-:Y:S01]  /*9c60*/  @!P0 IMAD.IADD R9, R9, 0x1, -R7 ;  /* 0x0000000109098824 */ /* 0x000fe200078e0a07 */
[----:B------:R-:W-:Y:S01]  /*9c70*/  ISETP.GE.AND P0, PT, R14, RZ, PT ;  /* 0x000000ff0e00720c */ /* 0x000fe20003f06270 */
[----:B------:R-:W-:Y:S01]  /*9c80*/  IMAD R10, R7, R15, R11 ;  /* 0x0000000f070a7224 */ /* 0x000fe200078e020b */
[----:B------:R-:W-:Y:S01]  /*9c90*/  IABS R14, R5 ;  /* 0x00000005000e7213 */ /* 0x000fe20000000000 */
[----:B------:R-:W-:Y:S01]  /*9ca0*/  STL [R1+0x6c4], R12 ;  /* 0x0006c40c01007387 */ /* 0x000fe20000100800 */
[----:B------:R-:W-:-:S02]  /*9cb0*/  @!P6 IMAD.IADD R2, R2, 0x1, -R7 ;  /* 0x000000010202e824 */ /* 0x000fc400078e0a07 */
[----:B------:R-:W-:Y:S01]  /*9cc0*/  ISETP.GT.U32.AND P6, PT, R7, R10, PT ;  /* 0x0000000a0700720c */ /* 0x000fe20003fc4070 */
[----:B------:R-:W-:Y:S01]  /*9cd0*/  STL [R1+0x6c8], R18 ;  /* 0x0006c81201007387 */ /* 0x000fe20000100800 */
[----:B------:R-:W-:Y:S01]  /*9ce0*/  @!P4 IMAD.MOV R9, RZ, RZ, -R9 ;  /* 0x000000ffff09c224 */ /* 0x000fe200078e0a09 */
[----:B------:R-:W-:Y:S01]  /*9cf0*/  ISETP.GE.AND P4, PT, R4, RZ, PT ;  /* 0x000000ff0400720c */ /* 0x000fe20003f86270 */
[----:B------:R-:W-:Y:S01]  /*9d00*/  VIADD R4, R3, 0xb4 ;  /* 0x000000b403047836 */ /* 0x000fe20000000000 */
[----:B------:R0:W-:Y:S01]  /*9d10*/  STL [R1+0x6d0], R6 ;  /* 0x0006d00601007387 */ /* 0x0001e20000100800 */
[--C-:B------:R-:W-:Y:S01]  /*9d20*/  @!P1 IMAD.IADD R72, R72, 0x1, -R7.reuse ;  /* 0x0000000148489824 */ /* 0x100fe200078e0a07 */
[----:B------:R-:W-:Y:S01]  /*9d30*/  ISETP.GE.AND P1, PT, R5, RZ, PT ;  /* 0x000000ff0500720c */ /* 0x000fe20003f26270 */
[--C-:B------:R-:W-:Y:S01]  /*9d40*/  @!P2 IMAD.IADD R74, R74, 0x1, -R7.reuse ;  /* 0x000000014a4aa824 */ /* 0x100fe200078e0a07 */
[----:B------:R-:W-:Y:S01]  /*9d50*/  IABS R5, R4 ;  /* 0x0000000400057213 */ /* 0x000fe20000000000 */
[----:B------:R-:W-:Y:S01]  /*9d60*/  @!P3 IMAD.MOV R72, RZ, RZ, -R72 ;  /* 0x000000ffff48b224 */ /* 0x000fe200078e0a48 */
[----:B------:R-:W-:Y:S01]  /*9d70*/  ISETP.GE.AND P2, PT, R4, RZ, PT ;  /* 0x000000ff0400720c */ /* 0x000fe20003f46270 */
[----:B------:R1:W-:Y:S01]  /*9d80*/  STL [R1+0x6d4], R9 ;  /* 0x0006d40901007387 */ /* 0x0003e20000100800 */
[----:B------:R-:W-:Y:S01]  /*9d90*/  @!P6 IMAD.IADD R10, R10, 0x1, -R7 ;  /* 0x000000010a0ae824 */ /* 0x000fe200078e0a07 */
[----:B------:R-:W-:Y:S01]  /*9da0*/  ISETP.GT.U32.AND P6, PT, R7, R74, PT ;  /* 0x0000004a0700720c */ /* 0x000fe20003fc4070 */
[----:B0-----:R-:W-:-:S04]  /*9db0*/  IMAD.HI.U32 R6, R8, R14, RZ ;  /* 0x0000000e08067227 */ /* 0x001fc800078e00ff */
[----:B------:R-:W-:Y:S02]  /*9dc0*/  IMAD.MOV R6, RZ, RZ, -R6 ;  /* 0x000000ffff067224 */ /* 0x000fe400078e0a06 */
[----:B------:R-:W-:Y:S02]  /*9dd0*/  IMAD.MOV.U32 R4, RZ, RZ, R5 ;  /* 0x000000ffff047224 */ /* 0x000fe400078e0005 */
[C---:B------:R-:W-:Y:S02]  /*9de0*/  IMAD R14, R7.reuse, R6, R14 ;  /* 0x00000006070e7224 */ /* 0x040fe400078e020e */
[----:B-1----:R-:W-:Y:S02]  /*9df0*/  IMAD.MOV.U32 R9, RZ, RZ, R2 ;  /* 0x000000ffff097224 */ /* 0x002fe400078e0002 */
[----:B------:R-:W-:Y:S01]  /*9e00*/  IMAD.HI.U32 R12, R8, R4, RZ ;  /* 0x00000004080c7227 */ /* 0x000fe200078e00ff */
[----:B------:R-:W-:-:S03]  /*9e10*/  ISETP.GT.U32.AND P3, PT, R7, R14, PT ;  /* 0x0000000e0700720c */ /* 0x000fc60003f64070 */
[----:B------:R-:W-:Y:S02]  /*9e20*/  VIADD R11, R3, 0xb5 ;  /* 0x000000b5030b7836 */ /* 0x000fe40000000000 */
[----:B------:R-:W-:Y:S01]  /*9e30*/  @!P0 IMAD.MOV R9, RZ, RZ, -R9 ;  /* 0x000000ffff098224 */ /* 0x000fe200078e0a09 */
[----:B------:R-:W-:Y:S01]  /*9e40*/  ISETP.GT.U32.AND P0, PT, R7, R10, PT ;  /* 0x0000000a0700720c */ /* 0x000fe20003f04070 */
[----:B------:R-:W-:Y:S01]  /*9e50*/  IMAD.MOV R12, RZ, RZ, -R12 ;  /* 0x000000ffff0c7224 */ /* 0x000fe200078e0a0c */
[----:B------:R-:W-:Y:S01]  /*9e60*/  IABS R2, R11 ;  /* 0x0000000b00027213 */ /* 0x000fe20000000000 */
[----:B------:R-:W-:Y:S01]  /*9e70*/  VIADD R5, R3, 0xb6 ;  /* 0x000000b603057836 */ /* 0x000fe20000000000 */
[----:B------:R0:W-:Y:S01]  /*9e80*/  STL [R1+0x6c0], R9 ;  /* 0x0006c00901007387 */ /* 0x0001e20000100800 */
[C---:B------:R-:W-:Y:S02]  /*9e90*/  IMAD R4, R7.reuse, R12, R4 ;  /* 0x0000000c07047224 */ /* 0x040fe400078e0204 */
[--C-:B------:R-:W-:Y:S01]  /*9ea0*/  @!P6 IMAD.IADD R74, R74, 0x1, -R7.reuse ;  /* 0x000000014a4ae824 */ /* 0x100fe200078e0a07 */
[----:B------:R-:W-:Y:S01]  /*9eb0*/  STL [R1+0x17e4], R72 ;  /* 0x0017e44801007387 */ /* 0x000fe20000100800 */
[----:B------:R-:W-:Y:S01]  /*9ec0*/  @!P3 IMAD.IADD R14, R14, 0x1, -R7 ;  /* 0x000000010e0eb824 */ /* 0x000fe200078e0a07 */
[----:B------:R-:W-:Y:S01]  /*9ed0*/  ISETP.GT.U32.AND P6, PT, R7, R4, PT ;  /* 0x000000040700720c */ /* 0x000fe20003fc4070 */
[----:B------:R-:W-:Y:S01]  /*9ee0*/  IMAD.HI.U32 R13, R8, R2, RZ ;  /* 0x00000002080d7227 */ /* 0x000fe200078e00ff */
[----:B------:R-:W-:-:S02]  /*9ef0*/  ISETP.GE.AND P3, PT, R5, RZ, PT ;  /* 0x000000ff0500720c */ /* 0x000fc40003f66270 */
[----:B0-----:R-:W-:Y:S01]  /*9f00*/  IABS R9, R5 ;  /* 0x0000000500097213 */ /* 0x001fe20000000000 */
[----:B------:R-:W-:Y:S01]  /*9f10*/  @!P5 IMAD.MOV R74, RZ, RZ, -R74 ;  /* 0x000000ffff4ad224 */ /* 0x000fe200078e0a4a */
[----:B------:R-:W-:Y:S01]  /*9f20*/  ISETP.GT.U32.AND P5, PT, R7, R14, PT ;  /* 0x0000000e0700720c */ /* 0x000fe20003fa4070 */
[----:B------:R-:W-:Y:S01]  /*9f30*/  @!P0 IMAD.IADD R10, R10, 0x1, -R7 ;  /* 0x000000010a0a8824 */ /* 0x000fe200078e0a07 */
[----:B------:R-:W-:Y:S01]  /*9f40*/  ISETP.GE.AND P0, PT, R11, RZ, PT ;  /* 0x000000ff0b00720c */ /* 0x000fe20003f06270 */
[----:B------:R-:W-:-:S04]  /*9f50*/  IMAD.HI.U32 R12, R8, R9, RZ ;  /* 0x00000009080c7227 */ /* 0x000fc800078e00ff */
[----:B------:R-:W-:Y:S02]  /*9f60*/  IMAD.MOV R13, RZ, RZ, -R13 ;  /* 0x000000ffff0d7224 */ /* 0x000fe400078e0a0d */
[----:B------:R-:W-:Y:S02]  /*9f70*/  IMAD.MOV R12, RZ, RZ, -R12 ;  /* 0x000000ffff0c7224 */ /* 0x000fe400078e0a0c */
[----:B------:R-:W-:Y:S02]  /*9f80*/  IMAD R2, R7, R13, R2 ;  /* 0x0000000d07027224 */ /* 0x000fe400078e0202 */
[----:B------:R-:W-:Y:S02]  /*9f90*/  IMAD.MOV.U32 R15, RZ, RZ, R10 ;  /* 0x000000ffff0f7224 */ /* 0x000fe400078e000a */
[----:B------:R-:W-:Y:S02]  /*9fa0*/  VIADD R17, R3, 0xb7 ;  /* 0x000000b703117836 */ /* 0x000fe40000000000 */
[----:B------:R-:W-:-:S02]  /*9fb0*/  IMAD R9, R7, R12, R9 ;  /* 0x0000000c07097224 */ /* 0x000fc400078e0209 */
[----:B------:R-:W-:Y:S01]  /*9fc0*/  @!P4 IMAD.MOV R15, RZ, RZ, -R15 ;  /* 0x000000ffff0fc224 */ /* 0x000fe200078e0a0f */
[C---:B------:R-:W-:Y:S01]  /*9fd0*/  ISETP.GT.U32.AND P4, PT, R7.reuse, R2, PT ;  /* 0x000000020700720c */ /* 0x040fe20003f84070 */
[--C-:B------:R-:W-:Y:S01]  /*9fe0*/  @!P6 IMAD.IADD R4, R4, 0x1, -R7.reuse ;  /* 0x000000010404e824 */ /* 0x100fe200078e0a07 */
[----:B------:R-:W-:Y:S01]  /*9ff0*/  IABS R6, R17 ;  /* 0x0000001100067213 */ /* 0x000fe20000000000 */
[----:B------:R-:W-:Y:S01]  /*a000*/  @!P5 IMAD.IADD R14, R14, 0x1, -R7 ;  /* 0x000000010e0ed824 */ /* 0x000fe200078e0a07 */
[----:B------:R-:W-:Y:S01]  /*a010*/  ISETP.GT.U32.AND P5, PT, R7, R9, PT ;  /* 0x000000090700720c */ /* 0x000fe20003fa4070 */
[----:B------:R-:W-:Y:S01]  /*a020*/  VIADD R5, R3, 0xb8 ;  /* 0x000000b803057836 */ /* 0x000fe20000000000 */
[----:B------:R-:W-:Y:S01]  /*a030*/  ISETP.GT.U32.AND P6, PT, R7, R4, PT ;  /* 0x000000040700720c */ /* 0x000fe20003fc4070 */
[----:B------:R-:W-:Y:S01]  /*a040*/  IMAD.HI.U32 R11, R8, R6, RZ ;  /* 0x00000006080b7227 */ /* 0x000fe200078e00ff */
[----:B------:R0:W-:Y:S02]  /*a050*/  STL [R1+0x6bc], R15 ;  /* 0x0006bc0f01007387 */ /* 0x0001e40000100800 */
[----:B------:R-:W-:Y:S01]  /*a060*/  IABS R12, R5 ;  /* 0x00000005000c7213 */ /* 0x000fe20000000000 */
[----:B------:R-:W-:-:S02]  /*a070*/  IMAD.MOV R11, RZ, RZ, -R11 ;  /* 0x000000ffff0b7224 */ /* 0x000fc400078e0a0b */
[--C-:B------:R-:W-:Y:S01]  /*a080*/  @!P4 IMAD.IADD R2, R2, 0x1, -R7.reuse ;  /* 0x000000010202c824 */ /* 0x100fe200078e0a07 */
[----:B------:R-:W-:Y:S01]  /*a090*/  ISETP.GE.AND P4, PT, R17, RZ, PT ;  /* 0x000000ff1100720c */ /* 0x000fe20003f86270 */
[----:B------:R-:W-:Y:S02]  /*a0a0*/  IMAD R6, R7, R11, R6 ;  /* 0x0000000b07067224 */ /* 0x000fe400078e0206 */
[--C-:B------:R-:W-:Y:S01]  /*a0b0*/  @!P5 IMAD.IADD R9, R9, 0x1, -R7.reuse ;  /* 0x000000010909d824 */ /* 0x100fe200078e0a07 */
[C---:B------:R-:W-:Y:S01]  /*a0c0*/  ISETP.GT.U32.AND P5, PT, R7.reuse, R2, PT ;  /* 0x000000020700720c */ /* 0x040fe20003fa4070 */
[----:B------:R-:W-:Y:S01]  /*a0d0*/  @!P6 IMAD.IADD R4, R4, 0x1, -R7 ;  /* 0x000000010404e824 */ /* 0x000fe200078e0a07 */
[----:B------:R-:W-:Y:S01]  /*a0e0*/  ISETP.GT.U32.AND P6, PT, R7, R6, PT ;  /* 0x000000060700720c */ /* 0x000fe20003fc4070 */
[----:B------:R-:W-:-:S04]  /*a0f0*/  IMAD.HI.U32 R16, R8, R12, RZ ;  /* 0x0000000c08107227 */ /* 0x000fc800078e00ff */
[----:B------:R-:W-:Y:S02]  /*a100*/  IMAD.MOV R16, RZ, RZ, -R16 ;  /* 0x000000ffff107224 */ /* 0x000fe400078e0a10 */
[C---:B------:R-:W-:Y:S02]  /*a110*/  VIADD R10, R3.reuse, 0xba ;  /* 0x000000ba030a7836 */ /* 0x040fe40000000000 */
[----:B------:R-:W-:Y:S02]  /*a120*/  VIADD R13, R3, 0xb9 ;  /* 0x000000b9030d7836 */ /* 0x000fe40000000000 */
[----:B------:R-:W-:Y:S01]  /*a130*/  IMAD R12, R7, R16, R12 ;  /* 0x00000010070c7224 */ /* 0x000fe200078e020c */
[----:B------:R-:W-:Y:S01]  /*a140*/  IABS R18, R10 ;  /* 0x0000000a00127213 */ /* 0x000fe20000000000 */
[----:B------:R-:W-:Y:S01]  /*a150*/  VIADD R11, R3, 0xbb ;  /* 0x000000bb030b7836 */ /* 0x000fe20000000000 */
[----:B0-----:R-:W-:Y:S01]  /*a160*/  IABS R15, R13 ;  /* 0x0000000d000f7213 */ /* 0x001fe20000000000 */
[--C-:B------:R-:W-:Y:S01]  /*a170*/  @!P5 IMAD.IADD R2, R2, 0x1, -R7.reuse ;  /* 0x000000010202d824 */ /* 0x100fe200078e0a07 */
[C---:B------:R-:W-:Y:S01]  /*a180*/  ISETP.GT.U32.AND P5, PT, R7.reuse, R12, PT ;  /* 0x0000000c0700720c */ /* 0x040fe20003fa4070 */
[----:B------:R-:W-:Y:S01]  /*a190*/  @!P6 IMAD.IADD R6, R6, 0x1, -R7 ;  /* 0x000000010606e824 */ /* 0x000fe200078e0a07 */
[----:B------:R-:W-:Y:S01]  /*a1a0*/  ISETP.GT.U32.AND P6, PT, R7, R9, PT ;  /* 0x000000090700720c */ /* 0x000fe20003fc4070 */
[----:B------:R-:W-:Y:S01]  /*a1b0*/  IMAD.MOV.U32 R17, RZ, RZ, R18 ;  /* 0x000000ffff117224 */ /* 0x000fe200078e0012 */
[----:B------:R-:W-:Y:S01]  /*a1c0*/  IABS R19, R11 ;  /* 0x0000000b00137213 */ /* 0x000fe20000000000 */
[----:B------:R-:W-:-:S02]  /*a1d0*/  IMAD.MOV.U32 R21, RZ, RZ, R14 ;  /* 0x000000ffff157224 */ /* 0x000fc400078e000e */
[----:B------:R-:W-:-:S04]  /*a1e0*/  IMAD.HI.U32 R18, R8, R15, RZ ;  /* 0x0000000f08127227 */ /* 0x000fc800078e00ff */
[----:B------:R-:W-:Y:S02]  /*a1f0*/  IMAD.MOV.U32 R20, RZ, RZ, R4 ;  /* 0x000000ffff147224 */ /* 0x000fe400078e0004 */
[----:B------:R-:W-:Y:S01]  /*a200*/  @!P1 IMAD.MOV R21, RZ, RZ, -R21 ;  /* 0x000000ffff159224 */ /* 0x000fe200078e0a15 */
[----:B------:R-:W-:Y:S01]  /*a210*/  ISETP.GT.U32.AND P1, PT, R7, R6, PT ;  /* 0x000000060700720c */ /* 0x000fe20003f24070 */
[----:B------:R-:W-:Y:S02]  /*a220*/  IMAD.MOV R18, RZ, RZ, -R18 ;  /* 0x000000ffff127224 */ /* 0x000fe400078e0a12 */
[----:B------:R-:W-:Y:S01]  /*a230*/  @!P2 IMAD.MOV R20, RZ, RZ, -R20 ;  /* 0x000000ffff14a224 */ /* 0x000fe200078e0a14 */
[----:B------:R-:W-:Y:S01]  /*a240*/  ISETP.GE.AND P2, PT, R5, RZ, PT ;  /* 0x000000ff0500720c */ /* 0x000fe20003f46270 */
[----:B------:R-:W-:Y:S01]  /*a250*/  IMAD.HI.U32 R5, R8, R19, RZ ;  /* 0x0000001308057227 */ /* 0x000fe200078e00ff */
[----:B------:R-:W-:Y:S03]  /*a260*/  STL [R1+0x6b4], R21 ;  /* 0x0006b41501007387 */ /* 0x000fe60000100800 */
[----:B------:R-:W-:Y:S01]  /*a270*/  IMAD R15, R7, R18, R15 ;  /* 0x00000012070f7224 */ /* 0x000fe200078e020f */
[----:B------:R0:W-:Y:S01]  /*a280*/  STL [R1+0x6b8], R20 ;  /* 0x0006b81401007387 */ /* 0x0001e20000100800 */
[----:B------:R-:W-:-:S02]  /*a290*/  IMAD.MOV R5, RZ, RZ, -R5 ;  /* 0x000000ffff057224 */ /* 0x000fc400078e0a05 */
[--C-:B------:R-:W-:Y:S02]  /*a2a0*/  @!P5 IMAD.IADD R12, R12, 0x1, -R7.reuse ;  /* 0x000000010c0cd824 */ /* 0x100fe400078e0a07 */
[----:B------:R-:W-:Y:S01]  /*a2b0*/  @!P6 IMAD.IADD R9, R9, 0x1, -R7 ;  /* 0x000000010909e824 */ /* 0x000fe200078e0a07 */
[C---:B------:R-:W-:Y:S01]  /*a2c0*/  ISETP.GT.U32.AND P6, PT, R7.reuse, R15, PT ;  /* 0x0000000f0700720c */ /* 0x040fe20003fc4070 */
[C---:B------:R-:W-:Y:S02]  /*a2d0*/  IMAD R5, R7.reuse, R5, R19 ;  /* 0x0000000507057224 */ /* 0x040fe400078e0213 */
[----:B------:R-:W-:Y:S02]  /*a2e0*/  @!P3 IMAD.MOV R9, RZ, RZ, -R9 ;  /* 0x000000ffff09b224 */ /* 0x000fe400078e0a09 */
[----:B0-----:R-:W-:Y:S01]  /*a2f0*/  IMAD.MOV.U32 R20, RZ, RZ, R2 ;  /* 0x000000ffff147224 */ /* 0x001fe200078e0002 */
[----:B------:R-:W-:Y:S01]  /*a300*/  ISETP.GT.U32.AND P3, PT, R7, R5, PT ;  /* 0x000000050700720c */ /* 0x000fe20003f64070 */
[----:B------:R-:W-:-:S04]  /*a310*/  IMAD.HI.U32 R14, R8, R17, RZ ;  /* 0x00000011080e7227 */ /* 0x000fc800078e00ff */
[----:B------:R-:W-:Y:S01]  /*a320*/  @!P0 IMAD.MOV R20, RZ, RZ, -R20 ;  /* 0x000000ffff148224 */ /* 0x000fe200078e0a14 */
[----:B------:R-:W-:Y:S01]  /*a330*/  ISETP.GT.U32.AND P0, PT, R7, R12, PT ;  /* 0x0000000c0700720c */ /* 0x000fe20003f04070 */
[----:B------:R-:W-:Y:S02]  /*a340*/  VIADD R4, R3, 0xbc ;  /* 0x000000bc03047836 */ /* 0x000fe40000000000 */
[----:B------:R-:W-:Y:S01]  /*a350*/  IMAD.MOV R14, RZ, RZ, -R14 ;  /* 0x000000ffff0e7224 */ /* 0x000fe200078e0a0e */
[----:B------:R-:W-:Y:S01]  /*a360*/  STL [R1+0x6a8], R20 ;  /* 0x0006a81401007387 */ /* 0x000fe20000100800 */
[--C-:B------:R-:W-:Y:S01]  /*a370*/  @!P1 IMAD.IADD R6, R6, 0x1, -R7.reuse ;  /* 0x0000000106069824 */ /* 0x100fe200078e0a07 */
[----:B------:R-:W-:Y:S01]  /*a380*/  ISETP.GE.AND P1, PT, R13, RZ, PT ;  /* 0x000000ff0d00720c */ /* 0x000fe20003f26270 */
[----:B------:R-:W-:Y:S01]  /*a390*/  @!P6 IMAD.IADD R15, R15, 0x1, -R7 ;  /* 0x000000010f0fe824 */ /* 0x000fe200078e0a07 */
[----:B------:R-:W-:Y:S01]  /*a3a0*/  IABS R13, R4 ;  /* 0x00000004000d7213 */ /* 0x000fe20000000000 */
[----:B------:R-:W-:Y:S01]  /*a3b0*/  IMAD R17, R7, R14, R17 ;  /* 0x0000000e07117224 */ /* 0x000fe200078e0211 */
[----:B------:R-:W-:Y:S01]  /*a3c0*/  STL [R1+0x6ac], R9 ;  /* 0x0006ac0901007387 */ /* 0x000fe20000100800 */
[----:B------:R-:W-:Y:S01]  /*a3d0*/  VIADD R14, R3, 0xbd ;  /* 0x000000bd030e7836 */ /* 0x000fe20000000000 */
[C---:B------:R-:W-:Y:S01]  /*a3e0*/  ISETP.GT.U32.AND P6, PT, R7.reuse, R15, PT ;  /* 0x0000000f0700720c */ /* 0x040fe20003fc4070 */
[----:B------:R-:W-:Y:S01]  /*a3f0*/  @!P0 IMAD.IADD R12, R12, 0x1, -R7 ;  /* 0x000000010c0c8824 */ /* 0x000fe200078e0a07 */
[----:B------:R-:W-:Y:S01]  /*a400*/  ISETP.GT.U32.AND P5, PT, R7, R17, PT ;  /* 0x000000110700720c */ /* 0x000fe20003fa4070 */
[----:B------:R-:W-:Y:S01]  /*a410*/  IMAD.HI.U32 R16, R8, R13, RZ ;  /* 0x0000000d08107227 */ /* 0x000fe200078e00ff */
[----:B------:R-:W-:-:S02]  /*a420*/  IABS R2, R14 ;  /* 0x0000000e00027213 */ /* 0x000fc40000000000 */
[----:B------:R-:W-:Y:S01]  /*a430*/  ISETP.GE.AND P0, PT, R11, RZ, PT ;  /* 0x000000ff0b00720c */ /* 0x000fe20003f06270 */
[----:B------:R-:W-:Y:S01]  /*a440*/  @!P4 IMAD.MOV R6, RZ, RZ, -R6 ;  /* 0x000000ffff06c224 */ /* 0x000fe200078e0a06 */
[----:B------:R-:W-:Y:S01]  /*a450*/  ISETP.GE.AND P4, PT, R10, RZ, PT ;  /* 0x000000ff0a00720c */ /* 0x000fe20003f86270 */
[----:B------:R-:W-:Y:S02]  /*a460*/  IMAD.MOV.U32 R76, RZ, RZ, R12 ;  /* 0x000000ffff4c7224 */ /* 0x000fe400078e000c */
[----:B------:R-:W-:Y:S01]  /*a470*/  @!P3 IMAD.IADD R5, R5, 0x1, -R7 ;  /* 0x000000010505b824 */ /* 0x000fe200078e0a07 */
[----:B------:R0:W-:Y:S01]  /*a480*/  STL [R1+0x6b0], R6 ;  /* 0x0006b00601007387 */ /* 0x0001e20000100800 */
[----:B------:R-:W-:Y:S01]  /*a490*/  IMAD.MOV R16, RZ, RZ, -R16 ;  /* 0x000000ffff107224 */ /* 0x000fe200078e0a10 */
[----:B------:R-:W-:Y:S01]  /*a4a0*/  ISETP.GE.AND P3, PT, R4, RZ, PT ;  /* 0x000000ff0400720c */ /* 0x000fe20003f66270 */
[----:B------:R-:W-:Y:S01]  /*a4b0*/  @!P2 IMAD.MOV R76, RZ, RZ, -R76 ;  /* 0x000000ffff4ca224 */ /* 0x000fe200078e0a4c */
[C---:B------:R-:W-:Y:S01]  /*a4c0*/  ISETP.GT.U32.AND P2, PT, R7.reuse, R5, PT ;  /* 0x000000050700720c */ /* 0x040fe20003f44070 */
[----:B------:R-:W-:-:S02]  /*a4d0*/  IMAD R13, R7, R16, R13 ;  /* 0x00000010070d7224 */ /* 0x000fc400078e020d */
[--C-:B------:R-:W-:Y:S02]  /*a4e0*/  @!P6 IMAD.IADD R15, R15, 0x1, -R7.reuse ;  /* 0x000000010f0fe824 */ /* 0x100fe400078e0a07 */
[----:B------:R-:W-:Y:S01]  /*a4f0*/  @!P5 IMAD.IADD R17, R17, 0x1, -R7 ;  /* 0x000000011111d824 */ /* 0x000fe200078e0a07 */
[----:B------:R-:W-:Y:S01]  /*a500*/  ISETP.GT.U32.AND P6, PT, R7, R13, PT ;  /* 0x0000000d0700720c */ /* 0x000fe20003fc4070 */
[----:B0-----:R-:W-:-:S03]  /*a510*/  IMAD.HI.U32 R6, R8, R2, RZ ;  /* 0x0000000208067227 */ /* 0x001fc600078e00ff */
[----:B------:R-:W-:Y:S01]  /*a520*/  ISETP.GT.U32.AND P5, PT, R7, R17, PT ;  /* 0x000000110700720c */ /* 0x000fe20003fa4070 */
[----:B------:R-:W-:Y:S02]  /*a530*/  IMAD.MOV R6, RZ, RZ, -R6 ;  /* 0x000000ffff067224 */ /* 0x000fe400078e0a06 */
[--C-:B------:R-:W-:Y:S02]  /*a540*/  @!P2 IMAD.IADD R5, R5, 0x1, -R7.reuse ;  /* 0x000000010505a824 */ /* 0x100fe400078e0a07 */
[----:B------:R-:W-:Y:S02]  /*a550*/  IMAD R2, R7, R6, R2 ;  /* 0x0000000607027224 */ /* 0x000fe400078e0202 */
[----:B------:R-:W-:Y:S02]  /*a560*/  VIADD R4, R3, 0xbe ;  /* 0x000000be03047836 */ /* 0x000fe40000000000 */
[----:B------:R-:W-:Y:S01]  /*a570*/  @!P6 IMAD.IADD R13, R13, 0x1, -R7 ;  /* 0x000000010d0de824 */ /* 0x000fe200078e0a07 */
[----:B------:R-:W-:Y:S01]  /*a580*/  ISETP.GT.U32.AND P2, PT, R7, R2, PT ;  /* 0x000000020700720c */ /* 0x000fe20003f44070 */
[----:B------:R-:W-:Y:S01]  /*a590*/  IMAD.MOV.U32 R78, RZ, RZ, R15 ;  /* 0x000000ffff4e7224 */ /* 0x000fe200078e000f */
[----:B------:R-:W-:Y:S01]  /*a5a0*/  IABS R16, R4 ;  /* 0x0000000400107213 */ /* 0x000fe20000000000 */
[----:B------:R-:W-:Y:S01]  /*a5b0*/  @!P5 IMAD.IADD R17, R17, 0x1, -R7 ;  /* 0x000000011111d824 */ /* 0x000fe200078e0a07 */
[----:B------:R-:W-:Y:S01]  /*a5c0*/  ISETP.GT.U32.AND P6, PT, R7, R13, PT ;  /* 0x0000000d0700720c */ /* 0x000fe20003fc4070 */
[C---:B------:R-:W-:Y:S01]  /*a5d0*/  VIADD R9, R3.reuse, 0xbf ;  /* 0x000000bf03097836 */ /* 0x040fe20000000000 */
[----:B------:R-:W-:Y:S01]  /*a5e0*/  ISETP.GE.AND P5, PT, R14, RZ, PT ;  /* 0x000000ff0e00720c */ /* 0x000fe20003fa6270 */
[----:B------:R-:W-:-:S02]  /*a5f0*/  VIADD R10, R3, 0xc0 ;  /* 0x000000c0030a7836 */ /* 0x000fc40000000000 */
[----:B------:R-:W-:Y:S02]  /*a600*/  IMAD.MOV.U32 R19, RZ, RZ, R17 ;  /* 0x000000ffff137224 */ /* 0x000fe400078e0011 */
[----:B------:R-:W-:Y:S01]  /*a610*/  @!P1 IMAD.MOV R78, RZ, RZ, -R78 ;  /* 0x000000ffff4e9224 */ /* 0x000fe200078e0a4e */
[----:B------:R-:W-:Y:S01]  /*a620*/  ISETP.GE.AND P1, PT, R4, RZ, PT ;  /* 0x000000ff0400720c */ /* 0x000fe20003f26270 */
[----:B------:R-:W-:Y:S01]  /*a630*/  @!P2 IMAD.IADD R2, R2, 0x1, -R7 ;  /* 0x000000010202a824 */ /* 0x000fe200078e0a07 */
[----:B------:R-:W-:Y:S01]  /*a640*/  IABS R4, R9 ;  /* 0x0000000900047213 */ /* 0x000fe20000000000 */
[----:B------:R-:W-:Y:S01]  /*a650*/  VIADD R6, R3, 0xc1 ;  /* 0x000000c103067836 */ /* 0x000fe20000000000 */
[----:B------:R-:W-:Y:S01]  /*a660*/  IABS R80, R10 ;  /* 0x0000000a00507213 */ /* 0x000fe20000000000 */
[----:B------:R-:W-:Y:S01]  /*a670*/  @!P4 IMAD.MOV R19, RZ, RZ, -R19 ;  /* 0x000000ffff13c224 */ /* 0x000fe200078e0a13 */
[----:B------:R-:W-:Y:S01]  /*a680*/  ISETP.GT.U32.AND P2, PT, R7, R2, PT ;  /* 0x000000020700720c */ /* 0x000fe20003f44070 */
[----:B------:R-:W-:Y:S01]  /*a690*/  @!P6 IMAD.IADD R13, R13, 0x1, -R7 ;  /* 0x000000010d0de824 */ /* 0x000fe200078e0a07 */
[----:B------:R-:W-:Y:S01]  /*a6a0*/  ISETP.GE.AND P4, PT, R9, RZ, PT ;  /* 0x000000ff0900720c */ /* 0x000fe20003f86270 */
[----:B------:R-:W-:Y:S01]  /*a6b0*/  IMAD.HI.U32 R9, R8, R16, RZ ;  /* 0x0000001008097227 */ /* 0x000fe200078e00ff */
[----:B------:R-:W-:Y:S01]  /*a6c0*/  ISETP.GE.AND P6, PT, R6, RZ, PT ;  /* 0x000000ff0600720c */ /* 0x000fe20003fc6270 */
[----:B------:R-:W-:Y:S01]  /*a6d0*/  STL [R1+0x6a0], R19 ;  /* 0x0006a01301007387 */ /* 0x000fe20000100800 */
[----:B------:R-:W-:Y:S01]  /*a6e0*/  IABS R82, R6 ;  /* 0x0000000600527213 */ /* 0x000fe20000000000 */
[----:B------:R-:W-:-:S02]  /*a6f0*/  IMAD.MOV.U32 R18, RZ, RZ, R5 ;  /* 0x000000ffff127224 */ /* 0x000fc400078e0005 */
[----:B------:R-:W-:Y:S02]  /*a700*/  IMAD.MOV R9, RZ, RZ, -R9 ;  /* 0x000000ffff097224 */ /* 0x000fe400078e0a09 */
[----:B------:R-:W-:-:S04]  /*a710*/  IMAD.HI.U32 R5, R8, R4, RZ ;  /* 0x0000000408057227 */ /* 0x000fc800078e00ff */
[----:B------:R-:W-:-:S04]  /*a720*/  IMAD.HI.U32 R6, R8, R80, RZ ;  /* 0x0000005008067227 */ /* 0x000fc800078e00ff */
[----:B------:R-:W-:Y:S02]  /*a730*/  IMAD.MOV.U32 R11, RZ, RZ, R13 ;  /* 0x000000ffff0b7224 */ /* 0x000fe400078e000d */
[C---:B------:R-:W-:Y:S02]  /*a740*/  IMAD R16, R7.reuse, R9, R16 ;  /* 0x0000000907107224 */ /* 0x040fe400078e0210 */
[----:B------:R-:W-:Y:S02]  /*a750*/  IMAD.MOV R13, RZ, RZ, -R5 ;  /* 0x000000ffff0d7224 */ /* 0x000fe400078e0a05 */
[----:B------:R-:W-:Y:S02]  /*a760*/  IMAD.MOV R6, RZ, RZ, -R6 ;  /* 0x000000ffff067224 */ /* 0x000fe400078e0a06 */
[----:B------:R-:W-:Y:S02]  /*a770*/  @!P2 IMAD.IADD R2, R2, 0x1, -R7 ;  /* 0x000000010202a824 */ /* 0x000fe400078e0a07 */
[----:B------:R-:W-:Y:S01]  /*a780*/  @!P3 IMAD.MOV R11, RZ, RZ, -R11 ;  /* 0x000000ffff0bb224 */ /* 0x000fe200078e0a0b */
[C---:B------:R-:W-:Y:S01]  /*a790*/  ISETP.GT.U32.AND P3, PT, R7.reuse, R16, PT ;  /* 0x000000100700720c */ /* 0x040fe20003f64070 */
[----:B------:R-:W-:-:S02]  /*a7a0*/  IMAD R13, R7, R13, R4 ;  /* 0x0000000d070d7224 */ /* 0x000fc400078e0204 */
[C---:B------:R-:W-:Y:S02]  /*a7b0*/  IMAD R80, R7.reuse, R6, R80 ;  /* 0x0000000607507224 */ /* 0x040fe400078e0250 */
[----:B------:R-:W-:Y:S01]  /*a7c0*/  IMAD.MOV.U32 R9, RZ, RZ, R2 ;  /* 0x000000ffff097224 */ /* 0x000fe200078e0002 */
[----:B------:R-:W-:Y:S01]  /*a7d0*/  ISETP.GT.U32.AND P2, PT, R7, R13, PT ;  /* 0x0000000d0700720c */ /* 0x000fe20003f44070 */
[----:B------:R-:W-:-:S04]  /*a7e0*/  IMAD.HI.U32 R5, R8, R82, RZ ;  /* 0x0000005208057227 */ /* 0x000fc800078e00ff */
[----:B------:R-:W-:Y:S01]  /*a7f0*/  @!P5 IMAD.MOV R9, RZ, RZ, -R9 ;  /* 0x000000ffff09d224 */ /* 0x000fe200078e0a09 */
[----:B------:R-:W-:Y:S01]  /*a800*/  ISETP.GT.U32.AND P5, PT, R7, R80, PT ;  /* 0x000000500700720c */ /* 0x000fe20003fa4070 */
[----:B------:R-:W-:Y:S02]  /*a810*/  IMAD.MOV R5, RZ, RZ, -R5 ;  /* 0x000000ffff057224 */ /* 0x000fe400078e0a05 */
[C---:B------:R-:W-:Y:S02]  /*a820*/  VIADD R17, R3.reuse, 0xc2 ;  /* 0x000000c203117836 */ /* 0x040fe40000000000 */
[----:B------:R-:W-:Y:S02]  /*a830*/  VIADD R12, R3, 0xc3 ;  /* 0x000000c3030c7836 */ /* 0x000fe40000000000 */
[--C-:B------:R-:W-:Y:S02]  /*a840*/  @!P3 IMAD.IADD R16, R16, 0x1, -R7.reuse ;  /* 0x000000011010b824 */ /* 0x100fe400078e0a07 */
[----:B------:R-:W-:Y:S01]  /*a850*/  @!P0 IMAD.MOV R18, RZ, RZ, -R18 ;  /* 0x000000ffff128224 */ /* 0x000fe200078e0a12 */
[----:B------:R-:W-:Y:S01]  /*a860*/  IABS R4, R12 ;  /* 0x0000000c00047213 */ /* 0x000fe20000000000 */
[----:B------:R-:W-:Y:S01]  /*a870*/  IMAD R82, R7, R5, R82 ;  /* 0x0000000507527224 */ /* 0x000fe200078e0252 */
[----:B------:R-:W-:Y:S01]  /*a880*/  IABS R5, R17 ;  /* 0x0000001100057213 */ /* 0x000fe20000000000 */
[--C-:B------:R-:W-:Y:S01]  /*a890*/  @!P2 IMAD.IADD R13, R13, 0x1, -R7.reuse ;  /* 0x000000010d0da824 */ /* 0x100fe200078e0a07 */
[C---:B------:R-:W-:Y:S01]  /*a8a0*/  ISETP.GT.U32.AND P3, PT, R7.reuse, R16, PT ;  /* 0x000000100700720c */ /* 0x040fe20003f64070 */
[----:B------:R-:W-:Y:S01]  /*a8b0*/  @!P5 IMAD.IADD R80, R80, 0x1, -R7 ;  /* 0x000000015050d824 */ /* 0x000fe200078e0a07 */
[----:B------:R0:W-:Y:S01]  /*a8c0*/  STL [R1+0x6a4], R18 ;  /* 0x0006a41201007387 */ /* 0x0001e20000100800 */
[----:B------:R-:W-:Y:S01]  /*a8d0*/  IMAD.HI.U32 R14, R8, R5, RZ ;  /* 0x00000005080e7227 */ /* 0x000fe200078e00ff */
[----:B------:R-:W-:-:S02]  /*a8e0*/  ISETP.GT.U32.AND P2, PT, R7, R13, PT ;  /* 0x0000000d0700720c */ /* 0x000fc40003f44070 */
[----:B------:R-:W-:Y:S01]  /*a8f0*/  STL [R1+0x698], R11 ;  /* 0x0006980b01007387 */ /* 0x000fe20000100800 */
[----:B------:R-:W-:Y:S01]  /*a900*/  ISETP.GT.U32.AND P5, PT, R7, R80, PT ;  /* 0x000000500700720c */ /* 0x000fe20003fa4070 */
[----:B------:R-:W-:Y:S01]  /*a910*/  IMAD.MOV R14, RZ, RZ, -R14 ;  /* 0x000000ffff0e7224 */ /* 0x000fe200078e0a0e */
[----:B------:R-:W-:Y:S01]  /*a920*/  ISETP.GE.AND P0, PT, R10, RZ, PT ;  /* 0x000000ff0a00720c */ /* 0x000fe20003f06270 */
[----:B------:R1:W-:Y:S01]  /*a930*/  STL [R1+0x694], R9 ;  /* 0x0006940901007387 */ /* 0x0003e20000100800 */
[----:B------:R-:W-:Y:S02]  /*a940*/  VIADD R6, R3, 0xc4 ;  /* 0x000000c403067836 */ /* 0x000fe40000000000 */
[----:B------:R-:W-:Y:S01]  /*a950*/  @!P3 IMAD.IADD R16, R16, 0x1, -R7 ;  /* 0x000000011010b824 */ /* 0x000fe200078e0a07 */
[C---:B------:R-:W-:Y:S01]  /*a960*/  ISETP.GT.U32.AND P3, PT, R7.reuse, R82, PT ;  /* 0x000000520700720c */ /* 0x040fe20003f64070 */
[----:B------:R-:W-:Y:S01]  /*a970*/  IMAD R5, R7, R14, R5 ;  /* 0x0000000e07057224 */ /* 0x000fe200078e0205 */
[----:B------:R-:W-:Y:S01]  /*a980*/  IABS R10, R6 ;  /* 0x00000006000a7213 */ /* 0x000fe20000000000 */
[----:B------:R-:W-:-:S02]  /*a990*/  @!P2 IMAD.IADD R13, R13, 0x1, -R7 ;  /* 0x000000010d0da824 */ /* 0x000fc400078e0a07 */
[----:B0-----:R-:W-:Y:S01]  /*a9a0*/  IMAD.MOV.U32 R18, RZ, RZ, R16 ;  /* 0x000000ffff127224 */ /* 0x001fe200078e0010 */
[----:B------:R-:W-:Y:S01]  /*a9b0*/  ISETP.GT.U32.AND P2, PT, R7, R5, PT ;  /* 0x000000050700720c */ /* 0x000fe20003f44070 */
[----:B-1----:R-:W-:-:S04]  /*a9c0*/  IMAD.HI.U32 R9, R8, R4, RZ ;  /* 0x0000000408097227 */ /* 0x002fc800078e00ff */
[----:B------:R-:W-:Y:S02]  /*a9d0*/  IMAD.MOV R9, RZ, RZ, -R9 ;  /* 0x000000ffff097224 */ /* 0x000fe400078e0a09 */
[--C-:B------:R-:W-:Y:S02]  /*a9e0*/  @!P5 IMAD.IADD R80, R80, 0x1, -R7.reuse ;  /* 0x000000015050d824 */ /* 0x100fe400078e0a07 */
[----:B------:R-:W-:Y:S02]  /*a9f0*/  IMAD R4, R7, R9, R4 ;  /* 0x0000000907047224 */ /* 0x000fe400078e0204 */
[----:B------:R-:W-:Y:S02]  /*aa00*/  VIADD R9, R3, 0xc6 ;  /* 0x000000c603097836 */ /* 0x000fe40000000000 */
[----:B------:R-:W-:Y:S01]  /*aa10*/  @!P1 IMAD.MOV R18, RZ, RZ, -R18 ;  /* 0x000000ffff129224 */ /* 0x000fe200078e0a12 */
[----:B------:R-:W-:Y:S01]  /*aa20*/  ISETP.GT.U32.AND P5, PT, R7, R4, PT ;  /* 0x000000040700720c */ /* 0x000fe20003fa4070 */
[----:B------:R-:W-:Y:S01]  /*aa30*/  VIADD R2, R3, 0xc5 ;  /* 0x000000c503027836 */ /* 0x000fe20000000000 */
[----:B------:R-:W-:Y:S01]  /*aa40*/  IABS R16, R9 ;  /* 0x0000000900107213 */ /* 0x000fe20000000000 */
[--C-:B------:R-:W-:Y:S01]  /*aa50*/  @!P3 IMAD.IADD R82, R82, 0x1, -R7.reuse ;  /* 0x000000015252b824 */ /* 0x100fe200078e0a07 */
[----:B------:R0:W-:Y:S01]  /*aa60*/  STL [R1+0x690], R18 ;  /* 0x0006901201007387 */ /* 0x0001e20000100800 */
[----:B------:R-:W-:Y:S01]  /*aa70*/  @!P2 IMAD.IADD R5, R5, 0x1, -R7 ;  /* 0x000000010505a824 */ /* 0x000fe200078e0a07 */
[----:B------:R-:W-:Y:S01]  /*aa80*/  IABS R11, R2 ;  /* 0x00000002000b7213 */ /* 0x000fe20000000000 */
[----:B------:R-:W-:Y:S01]  /*aa90*/  IMAD.HI.U32 R15, R8, R10, RZ ;  /* 0x0000000a080f7227 */ /* 0x000fe200078e00ff */
[----:B------:R-:W-:-:S02]  /*aaa0*/  ISETP.GT.U32.AND P1, PT, R7, R82, PT ;  /* 0x000000520700720c */ /* 0x000fc40003f24070 */
[----:B------:R-:W-:Y:S01]  /*aab0*/  ISETP.GE.AND P2, PT, R12, RZ, PT ;  /* 0x000000ff0c00720c */ /* 0x000fe20003f46270 */
[----:B------:R-:W-:Y:S01]  /*aac0*/  IMAD.MOV.U32 R12, RZ, RZ, R16 ;  /* 0x000000ffff0c7224 */ /* 0x000fe200078e0010 */
[----:B------:R-:W-:Y:S01]  /*aad0*/  ISETP.GE.AND P3, PT, R17, RZ, PT ;  /* 0x000000ff1100720c */ /* 0x000fe20003f66270 */
[----:B------:R-:W-:Y:S01]  /*aae0*/  @!P5 IMAD.IADD R4, R4, 0x1, -R7 ;  /* 0x000000010404d824 */ /* 0x000fe200078e0a07 */
[----:B------:R-:W-:Y:S01]  /*aaf0*/  ISETP.GT.U32.AND P5, PT, R7, R5, PT ;  /* 0x000000050700720c */ /* 0x000fe20003fa4070 */
[----:B0-----:R-:W-:Y:S02]  /*ab00*/  IMAD.MOV.U32 R18, RZ, RZ, R13 ;  /* 0x000000ffff127224 */ /* 0x001fe400078e000d */
[----:B------:R-:W-:-:S04]  /*ab10*/  IMAD.HI.U32 R14, R8, R11, RZ ;  /* 0x0000000b080e7227 */ /* 0x000fc800078e00ff */
[----:B------:R-:W-:Y:S01]  /*ab20*/  @!P4 IMAD.MOV R18, RZ, RZ, -R18 ;  /* 0x000000ffff12c224 */ /* 0x000fe200078e0a12 */
[C---:B------:R-:W-:Y:S01]  /*ab30*/  ISETP.GT.U32.AND P4, PT, R7.reuse, R4, PT ;  /* 0x000000040700720c */ /* 0x040fe20003f84070 */
[----:B------:R-:W-:Y:S02]  /*ab40*/  IMAD.MOV R15, RZ, RZ, -R15 ;  /* 0x000000ffff0f7224 */ /* 0x000fe400078e0a0f */
[----:B------:R-:W-:Y:S01]  /*ab50*/  IMAD.HI.U32 R13, R8, R12, RZ ;  /* 0x0000000c080d7227 */ /* 0x000fe200078e00ff */
[----:B------:R-:W-:Y:S03]  /*ab60*/  STL [R1+0x68c], R18 ;  /* 0x00068c1201007387 */ /* 0x000fe60000100800 */
[----:B------:R-:W-:Y:S02]  /*ab70*/  IMAD.MOV R14, RZ, RZ, -R14 ;  /* 0x000000ffff0e7224 */ /* 0x000fe400078e0a0e */
[----:B------:R-:W-:-:S02]  /*ab80*/  IMAD R10, R7, R15, R10 ;  /* 0x0000000f070a7224 */ /* 0x000fc400078e020a */
[----:B------:R-:W-:Y:S02]  /*ab90*/  IMAD.MOV R13, RZ, RZ, -R13 ;  /* 0x000000ffff0d7224 */ /* 0x000fe400078e0a0d */
[----:B------:R-:W-:Y:S01]  /*aba0*/  @!P0 IMAD.MOV R80, RZ, RZ, -R80 ;  /* 0x000000ffff508224 */ /* 0x000fe200078e0a50 */
[----:B------:R-:W-:Y:S01]  /*abb0*/  ISETP.GE.AND P0, PT, R6, RZ, PT ;  /* 0x000000ff0600720c */ /* 0x000fe20003f06270 */
[C---:B------:R-:W-:Y:S02]  /*abc0*/  IMAD R11, R7.reuse, R14, R11 ;  /* 0x0000000e070b7224 */ /* 0x040fe400078e020b */
[--C-:B------:R-:W-:Y:S01]  /*abd0*/  @!P1 IMAD.IADD R82, R82, 0x1, -R7.reuse ;  /* 0x0000000152529824 */ /* 0x100fe200078e0a07 */
[C---:B------:R-:W-:Y:S01]  /*abe0*/  ISETP.GT.U32.AND P1, PT, R7.reuse, R10, PT ;  /* 0x0000000a0700720c */ /* 0x040fe20003f24070 */
[C---:B------:R-:W-:Y:S02]  /*abf0*/  IMAD R6, R7.reuse, R13, R12 ;  /* 0x0000000d07067224 */ /* 0x040fe400078e020c */
[----:B------:R-:W-:Y:S01]  /*ac00*/  @!P6 IMAD.MOV R82, RZ, RZ, -R82 ;  /* 0x000000ffff52e224 */ /* 0x000fe200078e0a52 */
[C---:B------:R-:W-:Y:S01]  /*ac10*/  ISETP.GT.U32.AND P6, PT, R7.reuse, R11, PT ;  /* 0x0000000b0700720c */ /* 0x040fe20003fc4070 */
[----:B------:R-:W-:Y:S01]  /*ac20*/  @!P4 IMAD.IADD R4, R4, 0x1, -R7 ;  /* 0x000000010404c824 */ /* 0x000fe200078e0a07 */
[----:B------:R-:W-:Y:S01]  /*ac30*/  ISETP.GT.U32.AND P4, PT, R7, R6, PT ;  /* 0x000000060700720c */ /* 0x000fe20003f84070 */
[----:B------:R-:W-:-:S02]  /*ac40*/  VIADD R12, R3, 0xc7 ;  /* 0x000000c7030c7836 */ /* 0x000fc40000000000 */
[--C-:B------:R-:W-:Y:S01]  /*ac50*/  @!P5 IMAD.IADD R5, R5, 0x1, -R7.reuse ;  /* 0x000000010505d824 */ /* 0x100fe200078e0a07 */
[----:B------:R-:W-:Y:S01]  /*ac60*/  ISETP.GE.AND P5, PT, R2, RZ, PT ;  /* 0x000000ff0200720c */ /* 0x000fe20003fa6270 */
[----:B------:R-:W-:Y:S01]  /*ac70*/  VIADD R2, R3, 0xc8 ;  /* 0x000000c803027836 */ /* 0x000fe20000000000 */
[----:B------:R-:W-:Y:S01]  /*ac80*/  IABS R15, R12 ;  /* 0x0000000c000f7213 */ /* 0x000fe20000000000 */
[----:B------:R-:W-:Y:S01]  /*ac90*/  @!P1 IMAD.IADD R10, R10, 0x1, -R7 ;  /* 0x000000010a0a9824 */ /* 0x000fe200078e0a07 */
[----:B------:R-:W-:Y:S01]  /*aca0*/  ISETP.GE.AND P1, PT, R9, RZ, PT ;  /* 0x000000ff0900720c */ /* 0x000fe20003f26270 */
[----:B------:R-:W-:Y:S01]  /*acb0*/  IMAD.MOV.U32 R14, RZ, RZ, R5 ;  /* 0x000000ffff0e7224 */ /* 0x000fe200078e0005 */
[----:B------:R-:W-:Y:S01]  /*acc0*/  IABS R84, R2 ;  /* 0x0000000200547213 */ /* 0x000fe20000000000 */
[--C-:B------:R-:W-:Y:S01]  /*acd0*/  @!P6 IMAD.IADD R11, R11, 0x1, -R7.reuse ;  /* 0x000000010b0be824 */ /* 0x100fe200078e0a07 */
[----:B------:R-:W-:Y:S01]  /*ace0*/  ISETP.GT.U32.AND P6, PT, R7, R10, PT ;  /* 0x0000000a0700720c */ /* 0x000fe20003fc4070 */
[----:B------:R-:W-:-:S02]  /*acf0*/  @!P4 IMAD.IADD R6, R6, 0x1, -R7 ;  /* 0x000000010606c824 */ /* 0x000fc400078e0a07 */
[----:B------:R-:W-:Y:S01]  /*ad00*/  @!P3 IMAD.MOV R14, RZ, RZ, -R14 ;  /* 0x000000ffff0eb224 */ /* 0x000fe200078e0a0e */
[C---:B------:R-:W-:Y:S01]  /*ad10*/  ISETP.GT.U32.AND P4, PT, R7.reuse, R11, PT ;  /* 0x0000000b0700720c */ /* 0x040fe20003f84070 */
[----:B------:R-:W-:Y:S01]  /*ad20*/  IMAD.HI.U32 R9, R8, R15, RZ ;  /* 0x0000000f08097227 */ /* 0x000fe200078e00ff */
[----:B------:R-:W-:Y:S02]  /*ad30*/  ISETP.GT.U32.AND P3, PT, R7, R6, PT ;  /* 0x000000060700720c */ /* 0x000fe40003f64070 */
[----:B------:R0:W-:Y:S01]  /*ad40*/  STL [R1+0x684], R14 ;  /* 0x0006840e01007387 */ /* 0x0001e20000100800 */
[----:B------:R-:W-:Y:S02]  /*ad50*/  IMAD.MOV R5, RZ, RZ, -R9 ;  /* 0x000000ffff057224 */ /* 0x000fe400078e0a09 */
[----:B------:R-:W-:Y:S02]  /*ad60*/  VIADD R13, R3, 0xc9 ;  /* 0x000000c9030d7836 */ /* 0x000fe40000000000 */
[----:B------:R-:W-:-:S02]  /*ad70*/  IMAD R5, R7, R5, R15 ;  /* 0x0000000507057224 */ /* 0x000fc400078e020f */
[----:B------:R-:W-:Y:S01]  /*ad80*/  @!P6 IMAD.IADD R10, R10, 0x1, -R7 ;  /* 0x000000010a0ae824 */ /* 0x000fe200078e0a07 */
[----:B------:R-:W-:Y:S01]  /*ad90*/  IABS R86, R13 ;  /* 0x0000000d00567213 */ /* 0x000fe20000000000 */
[----:B------:R-:W-:Y:S01]  /*ada0*/  VIADD R9, R3, 0xca ;  /* 0x000000ca03097836 */ /* 0x000fe20000000000 */
[----:B------:R-:W-:Y:S01]  /*adb0*/  ISETP.GT.U32.AND P6, PT, R7, R5, PT ;  /* 0x000000050700720c */ /* 0x000fe20003fc4070 */
[----:B0-----:R-:W-:-:S03]  /*adc0*/  IMAD.HI.U32 R14, R8, R84, RZ ;  /* 0x00000054080e7227 */ /* 0x001fc600078e00ff */
[----:B------:R-:W-:Y:S01]  /*add0*/  IABS R17, R9 ;  /* 0x0000000900117213 */ /* 0x000fe20000000000 */
[----:B------:R-:W-:Y:S02]  /*ade0*/  IMAD.MOV R14, RZ, RZ, -R14 ;  /* 0x000000ffff0e7224 */ /* 0x000fe400078e0a0e */
[----:B------:R-:W-:Y:S02]  /*adf0*/  @!P3 IMAD.IADD R6, R6, 0x1, -R7 ;  /* 0x000000010606b824 */ /* 0x000fe400078e0a07 */
[----:B------:R-:W-:Y:S02]  /*ae00*/  IMAD R84, R7, R14, R84 ;  /* 0x0000000e07547224 */ /* 0x000fe400078e0254 */
[----:B------:R-:W-:-:S03]  /*ae10*/  IMAD.HI.U32 R14, R8, R86, RZ ;  /* 0x00000056080e7227 */ /* 0x000fc600078e00ff */
[----:B------:R-:W-:Y:S01]  /*ae20*/  ISETP.GT.U32.AND P3, PT, R7, R84, PT ;  /* 0x000000540700720c */ /* 0x000fe20003f64070 */
[--C-:B------:R-:W-:Y:S01]  /*ae30*/  @!P6 IMAD.IADD R5, R5, 0x1, -R7.reuse ;  /* 0x000000010505e824 */ /* 0x100fe200078e0a07 */
[----:B------:R-:W-:Y:S01]  /*ae40*/  ISETP.GE.AND P6, PT, R2, RZ, PT ;  /* 0x000000ff0200720c */ /* 0x000fe20003fc6270 */
[----:B------:R-:W-:Y:S01]  /*ae50*/  @!P4 IMAD.IADD R11, R11, 0x1, -R7 ;  /* 0x000000010b0bc824 */ /* 0x000fe200078e0a07 */
[----:B------:R-:W-:Y:S01]  /*ae60*/  ISETP.GE.AND P4, PT, R12, RZ, PT ;  /* 0x000000ff0c00720c */ /* 0x000fe20003f86270 */
[----:B------:R-:W-:-:S04]  /*ae70*/  IMAD.HI.U32 R15, R8, R17, RZ ;  /* 0x00000011080f7227 */ /* 0x000fc800078e00ff */
[----:B------:R-:W-:Y:S02]  /*ae80*/  VIADD R12, R3, 0xcb ;  /* 0x000000cb030c7836 */ /* 0x000fe40000000000 */
[----:B------:R-:W-:Y:S02]  /*ae90*/  IMAD.MOV R14, RZ, RZ, -R14 ;  /* 0x000000ffff0e7224 */ /* 0x000fe400078e0a0e */
[----:B------:R-:W-:Y:S01]  /*aea0*/  @!P3 IMAD.IADD R84, R84, 0x1, -R7 ;  /* 0x000000015454b824 */ /* 0x000fe200078e0a07 */
[----:B------:R-:W-:Y:S01]  /*aeb0*/  ISETP.GT.U32.AND P3, PT, R7, R5, PT ;  /* 0x000000050700720c */ /* 0x000fe20003f64070 */
[----:B------:R-:W-:Y:S02]  /*aec0*/  IMAD.MOV R15, RZ, RZ, -R15 ;  /* 0x000000ffff0f7224 */ /* 0x000fe400078e0a0f */
[----:B------:R-:W-:Y:S02]  /*aed0*/  VIADD R2, R3, 0xcc ;  /* 0x000000cc03027836 */ /* 0x000fe40000000000 */
[----:B------:R-:W-:Y:S01]  /*aee0*/  IMAD R86, R7, R14, R86 ;  /* 0x0000000e07567224 */ /* 0x000fe200078e0256 */
[----:B------:R-:W-:Y:S01]  /*aef0*/  IABS R14, R12 ;  /* 0x0000000c000e7213 */ /* 0x000fe20000000000 */
[----:B------:R-:W-:-:S02]  /*af00*/  IMAD.MOV.U32 R16, RZ, RZ, R10 ;  /* 0x000000ffff107224 */ /* 0x000fc400078e000a */
[----:B------:R-:W-:Y:S01]  /*af10*/  @!P2 IMAD.MOV R4, RZ, RZ, -R4 ;  /* 0x000000ffff04a224 */ /* 0x000fe200078e0a04 */
[C---:B------:R-:W-:Y:S01]  /*af20*/  ISETP.GT.U32.AND P2, PT, R7.reuse, R86, PT ;  /* 0x000000560700720c */ /* 0x040fe20003f44070 */
[C---:B------:R-:W-:Y:S01]  /*af30*/  IMAD R17, R7.reuse, R15, R17 ;  /* 0x0000000f07117224 */ /* 0x040fe200078e0211 */
[----:B------:R-:W-:Y:S01]  /*af40*/  IABS R15, R2 ;  /* 0x00000002000f7213 */ /* 0x000fe20000000000 */
[----:B------:R-:W-:Y:S01]  /*af50*/  @!P0 IMAD.MOV R16, RZ, RZ, -R16 ;  /* 0x000000ffff108224 */ /* 0x000fe200078e0a10 */
[----:B------:R0:W-:Y:S01]  /*af60*/  STL [R1+0x674], R4 ;  /* 0x0006740401007387 */ /* 0x0001e20000100800 */
[----:B------:R-:W-:Y:S01]  /*af70*/  ISETP.GT.U32.AND P0, PT, R7, R84, PT ;  /* 0x000000540700720c */ /* 0x000fe20003f04070 */
[----:B------:R-:W-:Y:S02]  /*af80*/  IMAD.MOV.U32 R10, RZ, RZ, R6 ;  /* 0x000000ffff0a7224 */ /* 0x000fe400078e0006 */
[C---:B------:R-:W-:Y:S01]  /*af90*/  IMAD.HI.U32 R6, R8.reuse, R15, RZ ;  /* 0x0000000f08067227 */ /* 0x040fe200078e00ff */
[----:B------:R1:W-:Y:S03]  /*afa0*/  STL [R1+0x678], R16 ;  /* 0x0006781001007387 */ /* 0x0003e60000100800 */
[----:B------:R-:W-:Y:S01]  /*afb0*/  @!P3 IMAD.IADD R5, R5, 0x1, -R7 ;  /* 0x000000010505b824 */ /* 0x000fe200078e0a07 */
[----:B------:R-:W-:Y:S01]  /*afc0*/  ISETP.GE.AND P3, PT, R9, RZ, PT ;  /* 0x000000ff0900720c */ /* 0x000fe20003f66270 */
[----:B0-----:R-:W-:-:S04]  /*afd0*/  IMAD.HI.U32 R4, R8, R14, RZ ;  /* 0x0000000e08047227 */ /* 0x001fc800078e00ff */
[----:B------:R-:W-:Y:S02]  /*afe0*/  IMAD.MOV R4, RZ, RZ, -R4 ;  /* 0x000000ffff047224 */ /* 0x000fe400078e0a04 */
[----:B------:R-:W-:Y:S02]  /*aff0*/  IMAD.MOV R6, RZ, RZ, -R6 ;  /* 0x000000ffff067224 */ /* 0x000fe400078e0a06 */
[----:B------:R-:W-:Y:S02]  /*b000*/  IMAD R4, R7, R4, R14 ;  /* 0x0000000407047224 */ /* 0x000fe400078e020e */
[----:B-1----:R-:W-:Y:S02]  /*b010*/  IMAD.MOV.U32 R16, RZ, RZ, R5 ;  /* 0x000000ffff107224 */ /* 0x002fe400078e0005 */
[--C-:B------:R-:W-:Y:S01]  /*b020*/  @!P0 IMAD.IADD R84, R84, 0x1, -R7.reuse ;  /* 0x0000000154548824 */ /* 0x100fe200078e0a07 */
[----:B------:R-:W-:Y:S01]  /*b030*/  ISETP.GE.AND P0, PT, R12, RZ, PT ;  /* 0x000000ff0c00720c */ /* 0x000fe20003f06270 */
[----:B------:R-:W-:-:S02]  /*b040*/  @!P2 IMAD.IADD R86, R86, 0x1, -R7 ;  /* 0x000000015656a824 */ /* 0x000fc400078e0a07 */
[C---:B------:R-:W-:Y:S02]  /*b050*/  IMAD R9, R7.reuse, R6, R15 ;  /* 0x0000000607097224 */ /* 0x040fe400078e020f */
[----:B------:R-:W-:Y:S01]  /*b060*/  @!P4 IMAD.MOV R16, RZ, RZ, -R16 ;  /* 0x000000ffff10c224 */ /* 0x000fe200078e0a10 */
[C---:B------:R-:W-:Y:S01]  /*b070*/  ISETP.GT.U32.AND P4, PT, R7.reuse, R4, PT ;  /* 0x000000040700720c */ /* 0x040fe20003f84070 */
[----:B------:R-:W-:Y:S01]  /*b080*/  @!P5 IMAD.MOV R11, RZ, RZ, -R11 ;  /* 0x000000ffff0bd224 */ /* 0x000fe200078e0a0b */
[C---:B------:R-:W-:Y:S01]  /*b090*/  ISETP.GT.U32.AND P2, PT, R7.reuse, R86, PT ;  /* 0x000000560700720c */ /* 0x040fe20003f44070 */
[----:B------:R-:W-:Y:S01]  /*b0a0*/  @!P6 IMAD.MOV R84, RZ, RZ, -R84 ;  /* 0x000000ffff54e224 */ /* 0x000fe200078e0a54 */
[----:B------:R-:W-:Y:S01]  /*b0b0*/  ISETP.GT.U32.AND P6, PT, R7, R9, PT ;  /* 0x000000090700720c */ /* 0x000fe20003fc4070 */
[----:B------:R-:W-:Y:S01]  /*b0c0*/  @!P1 IMAD.MOV R10, RZ, RZ, -R10 ;  /* 0x000000ffff0a9224 */ /* 0x000fe200078e0a0a */
[----:B------:R0:W-:Y:S01]  /*b0d0*/  STL [R1+0x67c], R11 ;  /* 0x00067c0b01007387 */ /* 0x0001e20000100800 */
[----:B------:R-:W-:Y:S01]  /*b0e0*/  VIADD R6, R3, 0xce ;  /* 0x000000ce03067836 */ /* 0x000fe20000000000 */
[----:B------:R-:W-:Y:S01]  /*b0f0*/  ISETP.GT.U32.AND P5, PT, R7, R17, PT ;  /* 0x000000110700720c */ /* 0x000fe20003fa4070 */
[----:B------:R-:W-:Y:S01]  /*b100*/  VIADD R15, R3, 0xcf ;  /* 0x000000cf030f7836 */ /* 0x000fe20000000000 */
[----:B------:R1:W-:Y:S01]  /*b110*/  STL [R1+0x680], R10 ;  /* 0x0006800a01007387 */ /* 0x0003e20000100800 */
[----:B------:R-:W-:Y:S01]  /*b120*/  ISETP.GE.AND P1, PT, R13, RZ, PT ;  /* 0x000000ff0d00720c */ /* 0x000fe20003f26270 */
[C---:B------:R-:W-:Y:S01]  /*b130*/  VIADD R13, R3.reuse, 0xd1 ;  /* 0x000000d1030d7836 */ /* 0x040fe20000000000 */
[----:B------:R-:W-:Y:S01]  /*b140*/  IABS R5, R6 ;  /* 0x0000000600057213 */ /* 0x000fe20000000000 */
[--C-:B------:R-:W-:Y:S01]  /*b150*/  @!P4 IMAD.IADD R4, R4, 0x1, -R7.reuse ;  /* 0x000000010404c824 */ /* 0x100fe200078e0a07 */
[----:B------:R3:W-:Y:S01]  /*b160*/  STL [R1+0x670], R16 ;  /* 0x0006701001007387 */ /* 0x0007e20000100800 */
[----:B0-----:R-:W-:Y:S01]  /*b170*/  VIADD R11, R3, 0xcd ;  /* 0x000000cd030b7836 */ /* 0x001fe20000000000 */
[----:B------:R-:W-:Y:S01]  /*b180*/  IABS R90, R13 ;  /* 0x0000000d005a7213 */ /* 0x000fe20000000000 */
[--C-:B------:R-:W-:Y:S01]  /*b190*/  @!P2 IMAD.IADD R86, R86, 0x1, -R7.reuse ;  /* 0x000000015656a824 */ /* 0x100fe200078e0a07 */
[----:B------:R-:W-:Y:S01]  /*b1a0*/  ISETP.GE.AND P2, PT, R2, RZ, PT ;  /* 0x000000ff0200720c */ /* 0x000fe20003f46270 */
[----:B------:R-:W-:Y:S01]  /*b1b0*/  @!P6 IMAD.IADD R9, R9, 0x1, -R7 ;  /* 0x000000010909e824 */ /* 0x000fe200078e0a07 */
[----:B-1----:R-:W-:Y:S01]  /*b1c0*/  IABS R10, R11 ;  /* 0x0000000b000a7213 */ /* 0x002fe20000000000 */
[----:B------:R-:W-:Y:S01]  /*b1d0*/  IMAD.MOV.U32 R2, RZ, RZ, R5 ;  /* 0x000000ffff027224 */ /* 0x000fe200078e0005 */
[----:B------:R-:W-:Y:S01]  /*b1e0*/  ISETP.GT.U32.AND P4, PT, R7, R4, PT ;  /* 0x000000040700720c */ /* 0x000fe20003f84070 */
[----:B------:R-:W-:Y:S01]  /*b1f0*/  @!P5 IMAD.IADD R17, R17, 0x1, -R7 ;  /* 0x000000011111d824 */ /* 0x000fe200078e0a07 */
[----:B------:R-:W-:Y:S01]  /*b200*/  ISETP.GT.U32.AND P6, PT, R7, R9, PT ;  /* 0x000000090700720c */ /* 0x000fe20003fc4070 */
[----:B------:R-:W-:-:S03]  /*b210*/  IMAD.HI.U32 R12, R8, R10, RZ ;  /* 0x0000000a080c7227 */ /* 0x000fc600078e00ff */
[----:B------:R-:W-:Y:S01]  /*b220*/  ISETP.GT.U32.AND P5, PT, R7, R17, PT ;  /* 0x000000110700720c */ /* 0x000fe20003fa4070 */
[----:B------:R-:W-:-:S04]  /*b230*/  IMAD.HI.U32 R5, R8, R2, RZ ;  /* 0x0000000208057227 */ /* 0x000fc800078e00ff */
[----:B------:R-:W-:Y:S02]  /*b240*/  IMAD.MOV R12, RZ, RZ, -R12 ;  /* 0x000000ffff0c7224 */ /* 0x000fe400078e0a0c */
[----:B------:R-:W-:Y:S02]  /*b250*/  IMAD.MOV R5, RZ, RZ, -R5 ;  /* 0x000000ffff057224 */ /* 0x000fe400078e0a05 */
[C---:B------:R-:W-:Y:S02]  /*b260*/  IMAD R10, R7.reuse, R12, R10 ;  /* 0x0000000c070a7224 */ /* 0x040fe400078e020a */
[----:B------:R-:W-:Y:S01]  /*b270*/  @!P1 IMAD.MOV R86, RZ, RZ, -R86 ;  /* 0x000000ffff569224 */ /* 0x000fe200078e0a56 */
[----:B------:R-:W-:Y:S01]  /*b280*/  ISETP.GE.AND P1, PT, R6, RZ, PT ;  /* 0x000000ff0600720c */ /* 0x000fe20003f26270 */
[C---:B------:R-:W-:Y:S02]  /*b290*/  IMAD R6, R7.reuse, R5, R2 ;  /* 0x0000000507067224 */ /* 0x040fe400078e0202 */
[--C-:B------:R-:W-:Y:S01]  /*b2a0*/  @!P4 IMAD.IADD R4, R4, 0x1, -R7.reuse ;  /* 0x000000010404c824 */ /* 0x100fe200078e0a07 */
[----:B------:R-:W-:Y:S01]  /*b2b0*/  ISETP.GT.U32.AND P4, PT, R7, R10, PT ;  /* 0x0000000a0700720c */ /* 0x000fe20003f84070 */
[----:B------:R-:W-:Y:S01]  /*b2c0*/  @!P6 IMAD.IADD R9, R9, 0x1, -R7 ;  /* 0x000000010909e824 */ /* 0x000fe200078e0a07 */
[----:B------:R-:W-:Y:S01]  /*b2d0*/  ISETP.GT.U32.AND P6, PT, R7, R6, PT ;  /* 0x000000060700720c */ /* 0x000fe20003fc4070 */
[----:B------:R-:W-:-:S02]  /*b2e0*/  VIADD R12, R3, 0xd0 ;  /* 0x000000d0030c7836 */ /* 0x000fc40000000000 */
[--C-:B------:R-:W-:Y:S01]  /*b2f0*/  @!P5 IMAD.IADD R17, R17, 0x1, -R7.reuse ;  /* 0x000000011111d824 */ /* 0x100fe200078e0a07 */
[----:B------:R-:W-:Y:S01]  /*b300*/  ISETP.GE.AND P5, PT, R11, RZ, PT ;  /* 0x000000ff0b00720c */ /* 0x000fe20003fa6270 */
[----:B------:R-:W-:Y:S01]  /*b310*/  VIADD R2, R3, 0xd2 ;  /* 0x000000d203027836 */ /* 0x000fe20000000000 */
[----:B------:R-:W-:Y:S01]  /*b320*/  IABS R11, R15 ;  /* 0x0000000f000b7213 */ /* 0x000fe20000000000 */
[----:B---3--:R-:W-:Y:S01]  /*b330*/  IMAD.HI.U32 R16, R8, R90, RZ ;  /* 0x0000005a08107227 */ /* 0x008fe200078e00ff */
[----:B------:R-:W-:Y:S02]  /*b340*/  IABS R88, R12 ;  /* 0x0000000c00587213 */ /* 0x000fe40000000000 */
[----:B------:R-:W-:Y:S01]  /*b350*/  IABS R14, R2 ;  /* 0x00000002000e7213 */ /* 0x000fe20000000000 */
[--C-:B------:R-:W-:Y:S02]  /*b360*/  @!P4 IMAD.IADD R10, R10, 0x1, -R7.reuse ;  /* 0x000000010a0ac824 */ /* 0x100fe400078e0a07 */
[----:B------:R-:W-:-:S02]  /*b370*/  @!P6 IMAD.IADD R6, R6, 0x1, -R7 ;  /* 0x000000010606e824 */ /* 0x000fc400078e0a07 */
[----:B------:R-:W-:Y:S01]  /*b380*/  IMAD.HI.U32 R5, R8, R11, RZ ;  /* 0x0000000b08057227 */ /* 0x000fe200078e00ff */
[----:B------:R-:W-:-:S03]  /*b390*/  ISETP.GT.U32.AND P6, PT, R7, R10, PT ;  /* 0x0000000a0700720c */ /* 0x000fc60003fc4070 */
[----:B------:R-:W-:-:S04]  /*b3a0*/  IMAD.HI.U32 R18, R8, R88, RZ ;  /* 0x0000005808127227 */ /* 0x000fc800078e00ff */
[----:B------:R-:W-:Y:S02]  /*b3b0*/  IMAD.MOV R5, RZ, RZ, -R5 ;  /* 0x000000ffff057224 */ /* 0x000fe400078e0a05 */
[----:B------:R-:W-:Y:S02]  /*b3c0*/  IMAD.MOV R18, RZ, RZ, -R18 ;  /* 0x000000ffff127224 */ /* 0x000fe400078e0a12 */
[C---:B------:R-:W-:Y:S02]  /*b3d0*/  IMAD R11, R7.reuse, R5, R11 ;  /* 0x00000005070b7224 */ /* 0x040fe400078e020b */
[C---:B------:R-:W-:Y:S02]  /*b3e0*/  IMAD R88, R7.reuse, R18, R88 ;  /* 0x0000001207587224 */ /* 0x040fe400078e0258 */
[----:B------:R-:W-:Y:S01]  /*b3f0*/  IMAD.MOV.U32 R19, RZ, RZ, R17 ;  /* 0x000000ffff137224 */ /* 0x000fe200078e0011 */
[----:B------:R-:W-:Y:S01]  /*b400*/  ISETP.GT.U32.AND P4, PT, R7, R11, PT ;  /* 0x0000000b0700720c */ /* 0x000fe20003f84070 */
[----:B------:R-:W-:-:S02]  /*b410*/  IMAD.MOV R16, RZ, RZ, -R16 ;  /* 0x000000ffff107224 */ /* 0x000fc400078e0a10 */
[----:B------:R-:W-:Y:S02]  /*b420*/  IMAD.MOV.U32 R17, RZ, RZ, R4 ;  /* 0x000000ffff117224 */ /* 0x000fe400078e0004 */
[----:B------:R-:W-:Y:S01]  /*b430*/  @!P6 IMAD.IADD R10, R10, 0x1, -R7 ;  /* 0x000000010a0ae824 */ /* 0x000fe200078e0a07 */
[----:B------:R-:W-:Y:S01]  /*b440*/  ISETP.GT.U32.AND P6, PT, R7, R88, PT ;  /* 0x000000580700720c */ /* 0x000fe20003fc4070 */
[----:B------:R-:W-:-:S04]  /*b450*/  IMAD.HI.U32 R4, R8, R14, RZ ;  /* 0x0000000e08047227 */ /* 0x000fc800078e00ff */
[C---:B------:R-:W-:Y:S02]  /*b460*/  IMAD R90, R7.reuse, R16, R90 ;  /* 0x00000010075a7224 */ /* 0x040fe400078e025a */
[----:B------:R-:W-:Y:S01]  /*b470*/  @!P0 IMAD.MOV R17, RZ, RZ, -R17 ;  /* 0x000000ffff118224 */ /* 0x000fe200078e0a11 */
[----:B------:R-:W-:Y:S01]  /*b480*/  ISETP.GT.U32.AND P0, PT, R7, R6, PT ;  /* 0x000000060700720c */ /* 0x000fe20003f04070 */
[----:B------:R-:W-:Y:S02]  /*b490*/  IMAD.MOV.U32 R16, RZ, RZ, R10 ;  /* 0x000000ffff107224 */ /* 0x000fe400078e000a */
[----:B------:R-:W-:Y:S01]  /*b4a0*/  @!P3 IMAD.MOV R19, RZ, RZ, -R19 ;  /* 0x000000ffff13b224 */ /* 0x000fe200078e0a13 */
[----:B------:R-:W-:Y:S01]  /*b4b0*/  ISETP.GE.AND P3, PT, R15, RZ, PT ;  /* 0x000000ff0f00720c */ /* 0x000fe20003f66270 */
[----:B------:R-:W-:Y:S02]  /*b4c0*/  IMAD.MOV R4, RZ, RZ, -R4 ;  /* 0x000000ffff047224 */ /* 0x000fe400078e0a04 */
[----:B------:R-:W-:Y:S01]  /*b4d0*/  @!P5 IMAD.MOV R16, RZ, RZ, -R16 ;  /* 0x000000ffff10d224 */ /* 0x000fe200078e0a10 */
[C---:B------:R-:W-:Y:S01]  /*b4e0*/  ISETP.GT.U32.AND P5, PT, R7.reuse, R90, PT ;  /* 0x0000005a0700720c */ /* 0x040fe20003fa4070 */
[----:B------:R-:W-:Y:S01]  /*b4f0*/  IMAD R4, R7, R4, R14 ;  /* 0x0000000407047224 */ /* 0x000fe200078e020e */
[----:B------:R-:W-:Y:S01]  /*b500*/  STL [R1+0x668], R19 ;  /* 0x0006681301007387 */ /* 0x000fe20000100800 */
[----:B------:R-:W-:-:S02]  /*b510*/  @!P4 IMAD.IADD R11, R11, 0x1, -R7 ;  /* 0x000000010b0bc824 */ /* 0x000fc400078e0a07 */
[--C-:B------:R-:W-:Y:S01]  /*b520*/  @!P6 IMAD.IADD R88, R88, 0x1, -R7.reuse ;  /* 0x000000015858e824 */ /* 0x100fe200078e0a07 */
[----:B------:R0:W-:Y:S01]  /*b530*/  STL [R1+0x658], R17 ;  /* 0x0006581101007387 */ /* 0x0001e20000100800 */
[----:B------:R-:W-:Y:S01]  /*b540*/  VIADD R5, R3, 0xd3 ;  /* 0x000000d303057836 */ /* 0x000fe20000000000 */
[C---:B------:R-:W-:Y:S01]  /*b550*/  ISETP.GT.U32.AND P6, PT, R7.reuse, R4, PT ;  /* 0x000000040700720c */ /* 0x040fe20003fc4070 */
[--C-:B------:R-:W-:Y:S01]  /*b560*/  @!P0 IMAD.IADD R6, R6, 0x1, -R7.reuse ;  /* 0x0000000106068824 */ /* 0x100fe200078e0a07 */
[----:B------:R-:W-:Y:S01]  /*b570*/  ISETP.GT.U32.AND P4, PT, R7, R11, PT ;  /* 0x0000000b0700720c */ /* 0x000fe20003f84070 */
[----:B------:R-:W-:Y:S01]  /*b580*/  VIADD R10, R3, 0xd5 ;  /* 0x000000d5030a7836 */ /* 0x000fe20000000000 */
[----:B------:R-:W-:Y:S01]  /*b590*/  IABS R15, R5 ;  /* 0x00000005000f7213 */ /* 0x000fe20000000000 */
[----:B------:R-:W-:Y:S01]  /*b5a0*/  @!P5 IMAD.IADD R90, R90, 0x1, -R7 ;  /* 0x000000015a5ad824 */ /* 0x000fe200078e0a07 */
[----:B------:R-:W-:Y:S01]  /*b5b0*/  ISETP.GT.U32.AND P5, PT, R7, R88, PT ;  /* 0x000000580700720c */ /* 0x000fe20003fa4070 */
[----:B------:R-:W-:Y:S01]  /*b5c0*/  IMAD.U32 R72, RZ, RZ, UR8 ;  /* 0x00000008ff487e24 */ /* 0x000fe2000f8e00ff */
[----:B------:R-:W-:Y:S01]  /*b5d0*/  ISETP.GE.AND P0, PT, R13, RZ, PT ;  /* 0x000000ff0d00720c */ /* 0x000fe20003f06270 */
[----:B0-----:R-:W-:-:S02]  /*b5e0*/  IMAD.MOV.U32 R17, RZ, RZ, R9 ;  /* 0x000000ffff117224 */ /* 0x001fc400078e0009 */
[----:B------:R-:W-:-:S04]  /*b5f0*/  IMAD.HI.U32 R9, R8, R15, RZ ;  /* 0x0000000f08097227 */ /* 0x000fc800078e00ff */
[----:B------:R-:W-:Y:S01]  /*b600*/  @!P2 IMAD.MOV R17, RZ, RZ, -R17 ;  /* 0x000000ffff11a224 */ /* 0x000fe200078e0a11 */
[----:B------:R-:W-:Y:S01]  /*b610*/  ISETP.GE.AND P2, PT, R12, RZ, PT ;  /* 0x000000ff0c00720c */ /* 0x000fe20003f46270 */
[----:B------:R-:W-:Y:S02]  /*b620*/  IMAD.MOV.U32 R12, RZ, RZ, R6 ;  /* 0x000000ffff0c7224 */ /* 0x000fe400078e0006 */
[----:B------:R-:W-:Y:S01]  /*b630*/  @!P6 IMAD.IADD R4, R4, 0x1, -R7 ;  /* 0x000000010404e824 */ /* 0x000fe200078e0a07 */
[----:B------:R0:W-:Y:S01]  /*b640*/  STL [R1+0x65c], R17 ;  /* 0x00065c1101007387 */ /* 0x0001e20000100800 */
[----:B------:R-:W-:Y:S01]  /*b650*/  @!P1 IMAD.MOV R12, RZ, RZ, -R12 ;  /* 0x000000ffff0c9224 */ /* 0x000fe200078e0a0c */
[----:B------:R-:W-:Y:S01]  /*b660*/  ISETP.GT.U32.AND P1, PT, R7, R90, PT ;  /* 0x0000005a0700720c */ /* 0x000fe20003f24070 */
[----:B------:R-:W-:Y:S01]  /*b670*/  IMAD.MOV R9, RZ, RZ, -R9 ;  /* 0x000000ffff097224 */ /* 0x000fe200078e0a09 */
[----:B------:R1:W-:Y:S01]  /*b680*/  STL [R1+0x664], R16 ;  /* 0x0006641001007387 */ /* 0x0003e20000100800 */
[----:B------:R-:W-:Y:S01]  /*b690*/  @!P4 IMAD.IADD R11, R11, 0x1, -R7 ;  /* 0x000000010b0bc824 */ /* 0x000fe200078e0a07 */
[----:B------:R-:W-:Y:S01]  /*b6a0*/  ISETP.GE.AND P4, PT, R2, RZ, PT ;  /* 0x000000ff0200720c */ /* 0x000fe20003f86270 */
[C---:B------:R-:W-:Y:S01]  /*b6b0*/  IMAD R2, R7.reuse, R9, R15 ;  /* 0x0000000907027224 */ /* 0x040fe200078e020f */
[----:B------:R-:W-:Y:S01]  /*b6c0*/  ISETP.GT.U32.AND P6, PT, R7, R4, PT ;  /* 0x000000040700720c */ /* 0x000fe20003fc4070 */
[----:B------:R-:W-:Y:S01]  /*b6d0*/  @!P5 IMAD.IADD R88, R88, 0x1, -R7 ;  /* 0x000000015858d824 */ /* 0x000fe200078e0a07 */
[----:B0-----:R-:W-:Y:S01]  /*b6e0*/  IABS R17, R10 ;  /* 0x0000000a00117213 */ /* 0x001fe20000000000 */
[----:B------:R-:W-:Y:S01]  /*b6f0*/  VIADD R6, R3, 0xd6 ;  /* 0x000000d603067836 */ /* 0x000fe20000000000 */
[----:B------:R-:W-:Y:S01]  /*b700*/  ISETP.GT.U32.AND P5, PT, R7, R2, PT ;  /* 0x000000020700720c */ /* 0x000fe20003fa4070 */
[----:B------:R0:W-:Y:S01]  /*b710*/  STL [R1+0x654], R12 ;  /* 0x0006540c01007387 */ /* 0x0001e20000100800 */
[----:B-1----:R-:W-:-:S02]  /*b720*/  VIADD R16, R3, 0xd4 ;  /* 0x000000d403107836 */ /* 0x002fc40000000000 */
[----:B------:R-:W-:Y:S01]  /*b730*/  @!P1 IMAD.IADD R90, R90, 0x1, -R7 ;  /* 0x000000015a5a9824 */ /* 0x000fe200078e0a07 */
[----:B------:R-:W-:Y:S01]  /*b740*/  ISETP.GE.AND P1, PT, R5, RZ, PT ;  /* 0x000000ff0500720c */ /* 0x000fe20003f26270 */
[----:B------:R-:W-:Y:S01]  /*b750*/  VIADD R9, R3, 0xd7 ;  /* 0x000000d703097836 */ /* 0x000fe20000000000 */
[----:B------:R-:W-:Y:S01]  /*b760*/  IABS R14, R16 ;  /* 0x00000010000e7213 */ /* 0x000fe20000000000 */
[----:B------:R-:W-:Y:S01]  /*b770*/  IMAD.HI.U32 R18, R8, R17, RZ ;  /* 0x0000001108127227 */ /* 0x000fe200078e00ff */
[----:B0-----:R-:W-:-:S03]  /*b780*/  IABS R12, R6 ;  /* 0x00000006000c7213 */ /* 0x001fc60000000000 */
[----:B------:R-:W-:Y:S01]  /*b790*/  IMAD.HI.U32 R15, R8, R14, RZ ;  /* 0x0000000e080f7227 */ /* 0x000fe200078e00ff */
[----:B------:R-:W-:-:S03]  /*b7a0*/  IABS R13, R9 ;  /* 0x00000009000d7213 */ /* 0x000fc60000000000 */
[----:B------:R-:W-:Y:S02]  /*b7b0*/  IMAD.MOV R15, RZ, RZ, -R15 ;  /* 0x000000ffff0f7224 */ /* 0x000fe400078e0a0f */
[----:B------:R-:W-:Y:S02]  /*b7c0*/  @!P6 IMAD.IADD R4, R4, 0x1, -R7 ;  /* 0x000000010404e824 */ /* 0x000fe400078e0a07 */
[----:B------:R-:W-:Y:S02]  /*b7d0*/  IMAD R5, R7, R15, R14 ;  /* 0x0000000f07057224 */ /* 0x000fe400078e020e */
[----:B------:R-:W-:-:S03]  /*b7e0*/  IMAD.HI.U32 R14, R8, R12, RZ ;  /* 0x0000000c080e7227 */ /* 0x000fc600078e00ff */
[C---:B------:R-:W-:Y:S01]  /*b7f0*/  ISETP.GT.U32.AND P6, PT, R7.reuse, R5, PT ;  /* 0x000000050700720c */ /* 0x040fe20003fc4070 */
[----:B------:R-:W-:Y:S02]  /*b800*/  IMAD.MOV R18, RZ, RZ, -R18 ;  /* 0x000000ffff127224 */ /* 0x000fe400078e0a12 */
[----:B------:R-:W-:Y:S01]  /*b810*/  @!P5 IMAD.IADD R2, R2, 0x1, -R7 ;  /* 0x000000010202d824 */ /* 0x000fe200078e0a07 */
[----:B------:R-:W-:Y:S01]  /*b820*/  ISETP.GE.AND P5, PT, R16, RZ, PT ;  /* 0x000000ff1000720c */ /* 0x000fe20003fa6270 */
[----:B------:R-:W-:Y:S02]  /*b830*/  IMAD.MOV R14, RZ, RZ, -R14 ;  /* 0x000000ffff0e7224 */ /* 0x000fe400078e0a0e */
[----:B------:R-:W-:Y:S02]  /*b840*/  IMAD R17, R7, R18, R17 ;  /* 0x0000001207117224 */ /* 0x000fe400078e0211 */
[----:B------:R-:W-:-:S04]  /*b850*/  IMAD.HI.U32 R15, R8, R13, RZ ;  /* 0x0000000d080f7227 */ /* 0x000fc800078e00ff */
[----:B------:R-:W-:Y:S01]  /*b860*/  @!P6 IMAD.IADD R5, R5, 0x1, -R7 ;  /* 0x000000010505e824 */ /* 0x000fe200078e0a07 */
[C---:B------:R-:W-:Y:S01]  /*b870*/  ISETP.GT.U32.AND P6, PT, R7.reuse, R2, PT ;  /* 0x000000020700720c */ /* 0x040fe20003fc4070 */
[----:B------:R-:W-:Y:S02]  /*b880*/  IMAD R12, R7, R14, R12 ;  /* 0x0000000e070c7224 */ /* 0x000fe400078e020c */
[----:B------:R-:W-:Y:S02]  /*b890*/  VIADD R14, R3, 0xd8 ;  /* 0x000000d8030e7836 */ /* 0x000fe40000000000 */
[----:B------:R-:W-:Y:S01]  /*b8a0*/  @!P3 IMAD.MOV R11, RZ, RZ, -R11 ;  /* 0x000000ffff0bb224 */ /* 0x000fe200078e0a0b */
[C---:B------:R-:W-:Y:S01]  /*b8b0*/  ISETP.GT.U32.AND P3, PT, R7.reuse, R5, PT ;  /* 0x000000050700720c */ /* 0x040fe20003f64070 */
[----:B------:R-:W-:Y:S01]  /*b8c0*/  @!P2 IMAD.MOV R88, RZ, RZ, -R88 ;  /* 0x000000ffff58a224 */ /* 0x000fe200078e0a58 */
[C---:B------:R-:W-:Y:S01]  /*b8d0*/  ISETP.GT.U32.AND P2, PT, R7.reuse, R17, PT ;  /* 0x000000110700720c */ /* 0x040fe20003f44070 */
[----:B------:R-:W-:Y:S01]  /*b8e0*/  IMAD.MOV R15, RZ, RZ, -R15 ;  /* 0x000000ffff0f7224 */ /* 0x000fe200078e0a0f */
[----:B------:R-:W-:Y:S01]  /*b8f0*/  IABS R16, R14 ;  /* 0x0000000e00107213 */ /* 0x000fe20000000000 */
[----:B------:R-:W-:Y:S01]  /*b900*/  @!P0 IMAD.MOV R90, RZ, RZ, -R90 ;  /* 0x000000ffff5a8224 */ /* 0x000fe200078e0a5a */
[C---:B------:R-:W-:Y:S01]  /*b910*/  ISETP.GT.U32.AND P0, PT, R7.reuse, R12, PT ;  /* 0x0000000c0700720c */ /* 0x040fe20003f04070 */
[----:B------:R-:W-:Y:S01]  /*b920*/  IMAD R15, R7, R15, R13 ;  /* 0x0000000f070f7224 */ /* 0x000fe200078e020d */
[----:B------:R0:W-:Y:S01]  /*b930*/  STL [R1+0x64c], R11 ;  /* 0x00064c0b01007387 */ /* 0x0001e20000100800 */
[----:B------:R-:W-:-:S02]  /*b940*/  IMAD.MOV.U32 R18, RZ, RZ, R4 ;  /* 0x000000ffff127224 */ /* 0x000fc400078e0004 */
[----:B------:R-:W-:-:S04]  /*b950*/  IMAD.HI.U32 R4, R8, R16, RZ ;  /* 0x0000001008047227 */ /* 0x000fc800078e00ff */
[--C-:B------:R-:W-:Y:S01]  /*b960*/  @!P6 IMAD.IADD R2, R2, 0x1, -R7.reuse ;  /* 0x000000010202e824 */ /* 0x100fe200078e0a07 */
[----:B------:R-:W-:Y:S01]  /*b970*/  ISETP.GT.U32.AND P6, PT, R7, R15, PT ;  /* 0x0000000f0700720c */ /* 0x000fe20003fc4070 */
[----:B------:R-:W-:Y:S02]  /*b980*/  IMAD.MOV R4, RZ, RZ, -R4 ;  /* 0x000000ffff047224 */ /* 0x000fe400078e0a04 */
[--C-:B------:R-:W-:Y:S01]  /*b990*/  @!P3 IMAD.IADD R5, R5, 0x1, -R7.reuse ;  /* 0x000000010505b824 */ /* 0x100fe200078e0a07 */
[----:B------:R-:W-:Y:S01]  /*b9a0*/  ISETP.GE.AND P3, PT, R6, RZ, PT ;  /* 0x000000ff0600720c */ /* 0x000fe20003f66270 */
[----:B------:R-:W-:Y:S01]  /*b9b0*/  @!P2 IMAD.IADD R17, R17, 0x1, -R7 ;  /* 0x000000011111a824 */ /* 0x000fe200078e0a07 */
[----:B------:R-:W-:Y:S01]  /*b9c0*/  ISETP.GE.AND P2, PT, R9, RZ, PT ;  /* 0x000000ff0900720c */ /* 0x000fe20003f46270 */
[----:B------:R-:W-:Y:S02]  /*b9d0*/  VIADD R13, R3, 0xd9 ;  /* 0x000000d9030d7836 */ /* 0x000fe40000000000 */
[----:B------:R-:W-:-:S02]  /*b9e0*/  IMAD R16, R7, R4, R16 ;  /* 0x0000000407107224 */ /* 0x000fc400078e0210 */
[----:B------:R-:W-:Y:S01]  /*b9f0*/  @!P0 IMAD.IADD R12, R12, 0x1, -R7 ;  /* 0x000000010c0c8824 */ /* 0x000fe200078e0a07 */
[C---:B------:R-:W-:Y:S01]  /*ba00*/  ISETP.GT.U32.AND P0, PT, R7.reuse, R17, PT ;  /* 0x000000110700720c */ /* 0x040fe20003f04070 */
[----:B------:R-:W-:Y:S01]  /*ba10*/  IMAD.MOV.U32 R9, RZ, RZ, R5 ;  /* 0x000000ffff097224 */ /* 0x000fe200078e0005 */
[----:B0-----:R-:W-:Y:S01]  /*ba20*/  IABS R11, R13 ;  /* 0x0000000d000b7213 */ /* 0x001fe20000000000 */
[----:B------:R-:W-:Y:S01]  /*ba30*/  @!P4 IMAD.MOV R18, RZ, RZ, -R18 ;  /* 0x000000ffff12c224 */ /* 0x000fe200078e0a12 */
[----:B------:R-:W-:Y:S01]  /*ba40*/  ISETP.GE.AND P4, PT, R10, RZ, PT ;  /* 0x000000ff0a00720c */ /* 0x000fe20003f86270 */
[----:B------:R-:W-:Y:S01]  /*ba50*/  @!P5 IMAD.MOV R9, RZ, RZ, -R9 ;  /* 0x000000ffff09d224 */ /* 0x000fe200078e0a09 */
[----:B------:R-:W-:Y:S01]  /*ba60*/  ISETP.GT.U32.AND P5, PT, R7, R16, PT ;  /* 0x000000100700720c */ /* 0x000fe20003fa4070 */
[----:B------:R-:W-:Y:S01]  /*ba70*/  @!P6 IMAD.IADD R15, R15, 0x1, -R7 ;  /* 0x000000010f0fe824 */ /* 0x000fe200078e0a07 */
[----:B------:R0:W-:Y:S01]  /*ba80*/  STL [R1+0x648], R18 ;  /* 0x0006481201007387 */ /* 0x0001e20000100800 */
[----:B------:R-:W-:Y:S01]  /*ba90*/  ISETP.GT.U32.AND P6, PT, R7, R12, PT ;  /* 0x0000000c0700720c */ /* 0x000fe20003fc4070 */
[----:B------:R-:W-:-:S04]  /*baa0*/  IMAD.HI.U32 R6, R8, R11, RZ ;  /* 0x0000000b08067227 */ /* 0x000fc800078e00ff */
[----:B------:R-:W-:Y:S02]  /*bab0*/  IMAD.MOV R6, RZ, RZ, -R6 ;  /* 0x000000ffff067224 */ /* 0x000fe400078e0a06 */
[C---:B------:R-:W-:Y:S02]  /*bac0*/  VIADD R4, R3.reuse, 0xdb ;  /* 0x000000db03047836 */ /* 0x040fe40000000000 */
[----:B0-----:R-:W-:Y:S02]  /*bad0*/  IMAD.MOV.U32 R18, RZ, RZ, R2 ;  /* 0x000000ffff127224 */ /* 0x001fe400078e0002 */
[----:B------:R-:W-:Y:S02]  /*bae0*/  VIADD R2, R3, 0xda ;  /* 0x000000da03027836 */ /* 0x000fe40000000000 */
[----:B------:R-:W-:Y:S01]  /*baf0*/  @!P1 IMAD.MOV R18, RZ, RZ, -R18 ;  /* 0x000000ffff129224 */ /* 0x000fe200078e0a12 */
[----:B------:R-:W-:Y:S01]  /*bb00*/  ISETP.GT.U32.AND P1, PT, R7, R15, PT ;  /* 0x0000000f0700720c */ /* 0x000fe20003f24070 */
[----:B------:R-:W-:Y:S01]  /*bb10*/  @!P0 IMAD.IADD R17, R17, 0x1, -R7 ;  /* 0x0000000111118824 */ /* 0x000fe200078e0a07 */
[----:B------:R-:W-:Y:S01]  /*bb20*/  IABS R5, R2 ;  /* 0x0000000200057213 */ /* 0x000fe20000000000 */
[C---:B------:R-:W-:Y:S01]  /*bb30*/  IMAD R93, R7.reuse, R6, R11 ;  /* 0x00000006075d7224 */ /* 0x040fe200078e020b */
[----:B------:R0:W-:Y:S01]  /*bb40*/  STL [R1+0x63c], R18 ;  /* 0x00063c1201007387 */ /* 0x0001e20000100800 */
[----:B------:R-:W-:Y:S01]  /*bb50*/  IABS R6, R4 ;  /* 0x0000000400067213 */ /* 0x000fe20000000000 */
[--C-:B------:R-:W-:Y:S01]  /*bb60*/  @!P5 IMAD.IADD R16, R16, 0x1, -R7.reuse ;  /* 0x000000011010d824 */ /* 0x100fe200078e0a07 */
[----:B------:R-:W-:Y:S01]  /*bb70*/  ISETP.GE.AND P5, PT, R2, RZ, PT ;  /* 0x000000ff0200720c */ /* 0x000fe20003fa6270 */
[----:B------:R1:W-:Y:S01]  /*bb80*/  STL [R1+0x640], R9 ;  /* 0x0006400901007387 */ /* 0x0003e20000100800 */
[----:B------:R-:W-:Y:S01]  /*bb90*/  @!P6 IMAD.IADD R12, R12, 0x1, -R7 ;  /* 0x000000010c0ce824 */ /* 0x000fe200078e0a07 */
[----:B------:R-:W-:Y:S01]  /*bba0*/  ISETP.GT.U32.AND P6, PT, R7, R93, PT ;  /* 0x0000005d0700720c */ /* 0x000fe20003fc4070 */
[----:B------:R-:W-:Y:S01]  /*bbb0*/  IMAD.HI.U32 R11, R8, R5, RZ ;  /* 0x00000005080b7227 */ /* 0x000fe200078e00ff */
[----:B------:R-:W-:-:S03]  /*bbc0*/  ISETP.GE.AND P0, PT, R14, RZ, PT ;  /* 0x000000ff0e00720c */ /* 0x000fc60003f06270 */
[----:B0-----:R-:W-:Y:S02]  /*bbd0*/  IMAD.MOV.U32 R18, RZ, RZ, R17 ;  /* 0x000000ffff127224 */ /* 0x001fe400078e0011 */
[----:B------:R-:W-:-:S04]  /*bbe0*/  IMAD.HI.U32 R10, R8, R6, RZ ;  /* 0x00000006080a7227 */ /* 0x000fc800078e00ff */
[----:B-1----:R-:W-:Y:S02]  /*bbf0*/  VIADD R9, R3, 0xdc ;  /* 0x000000dc03097836 */ /* 0x002fe40000000000 */
[----:B------:R-:W-:Y:S01]  /*bc00*/  @!P4 IMAD.MOV R18, RZ, RZ, -R18 ;  /* 0x000000ffff12c224 */ /* 0x000fe200078e0a12 */
[----:B------:R-:W-:Y:S01]  /*bc10*/  ISETP.GT.U32.AND P4, PT, R7, R16, PT ;  /* 0x000000100700720c */ /* 0x000fe20003f84070 */
[----:B------:R-:W-:Y:S01]  /*bc20*/  @!P1 IMAD.IADD R15, R15, 0x1, -R7 ;  /* 0x000000010f0f9824 */ /* 0x000fe200078e0a07 */
[----:B------:R-:W-:Y:S01]  /*bc30*/  IABS R2, R9 ;  /* 0x0000000900027213 */ /* 0x000fe20000000000 */
[----:B------:R-:W-:Y:S01]  /*bc40*/  IMAD.MOV R10, RZ, RZ, -R10 ;  /* 0x000000ffff0a7224 */ /* 0x000fe200078e0a0a */
[----:B------:R-:W-:Y:S01]  /*bc50*/  ISETP.GE.AND P1, PT, R13, RZ, PT ;  /* 0x000000ff0d00720c */ /* 0x000fe20003f26270 */
[----:B------:R-:W-:Y:S01]  /*bc60*/  IMAD.MOV R13, RZ, RZ, -R11 ;  /* 0x000000ffff0d7224 */ /* 0x000fe200078e0a0b */
[----:B------:R-:W-:Y:S01]  /*bc70*/  STL [R1+0x634], R18 ;  /* 0x0006341201007387 */ /* 0x000fe20000100800 */
[----:B------:R-:W-:-:S02]  /*bc80*/  IMAD.MOV.U32 R11, RZ, RZ, R2 ;  /* 0x000000ffff0b7224 */ /* 0x000fc400078e0002 */
[----:B------:R-:W-:Y:S02]  /*bc90*/  IMAD.MOV.U32 R14, RZ, RZ, R15 ;  /* 0x000000ffff0e7224 */ /* 0x000fe400078e000f */
[----:B------:R-:W-:Y:S02]  /*bca0*/  IMAD R2, R7, R10, R6 ;  /* 0x0000000a07027224 */ /* 0x000fe400078e0206 */
[----:B------:R-:W-:-:S04]  /*bcb0*/  IMAD.HI.U32 R6, R8, R11, RZ ;  /* 0x0000000b08067227 */ /* 0x000fc800078e00ff */
[--C-:B------:R-:W-:Y:S02]  /*bcc0*/  @!P6 IMAD.IADD R93, R93, 0x1, -R7.reuse ;  /* 0x000000015d5de824 */ /* 0x100fe400078e0a07 */
[----:B------:R-:W-:Y:S01]  /*bcd0*/  @!P2 IMAD.MOV R14, RZ, RZ, -R14 ;  /* 0x000000ffff0ea224 */ /* 0x000fe200078e0a0e */
[----:B------:R-:W-:Y:S01]  /*bce0*/  ISETP.GE.AND P2, PT, R4, RZ, PT ;  /* 0x000000ff0400720c */ /* 0x000fe20003f46270 */
[----:B------:R-:W-:Y:S01]  /*bcf0*/  IMAD.MOV R4, RZ, RZ, -R6 ;  /* 0x000000ffff047224 */ /* 0x000fe200078e0a06 */
[C---:B------:R-:W-:Y:S01]  /*bd00*/  ISETP.GT.U32.AND P6, PT, R7.reuse, R93, PT ;  /* 0x0000005d0700720c */ /* 0x040fe20003fc4070 */
[----:B------:R-:W-:Y:S01]  /*bd10*/  @!P4 IMAD.IADD R16, R16, 0x1, -R7 ;  /* 0x000000011010c824 */ /* 0x000fe200078e0a07 */
[C---:B------:R-:W-:Y:S01]  /*bd20*/  ISETP.GT.U32.AND P4, PT, R7.reuse, R2, PT ;  /* 0x000000020700720c */ /* 0x040fe20003f84070 */
[----:B------:R-:W-:Y:S02]  /*bd30*/  IMAD R4, R7, R4, R11 ;  /* 0x0000000407047224 */ /* 0x000fe400078e020b */
[----:B------:R-:W-:-:S02]  /*bd40*/  IMAD.MOV.U32 R92, RZ, RZ, R16 ;  /* 0x000000ffff5c7224 */ /* 0x000fc400078e0010 */
[C---:B------:R-:W-:Y:S02]  /*bd50*/  IMAD R5, R7.reuse, R13, R5 ;  /* 0x0000000d07057224 */ /* 0x040fe400078e0205 */
[----:B------:R-:W-:Y:S01]  /*bd60*/  @!P0 IMAD.MOV R92, RZ, RZ, -R92 ;  /* 0x000000ffff5c8224 */ /* 0x000fe200078e0a5c */
[C---:B------:R-:W-:Y:S01]  /*bd70*/  ISETP.GT.U32.AND P0, PT, R7.reuse, R4, PT ;  /* 0x000000040700720c */ /* 0x040fe20003f04070 */
[----:B------:R-:W-:Y:S01]  /*bd80*/  @!P3 IMAD.MOV R12, RZ, RZ, -R12 ;  /* 0x000000ffff0cb224 */ /* 0x000fe200078e0a0c */
[----:B------:R-:W-:Y:S01]  /*bd90*/  ISETP.GT.U32.AND P3, PT, R7, R5, PT ;  /* 0x000000050700720c */ /* 0x000fe20003f64070 */
[----:B------:R-:W-:Y:S01]  /*bda0*/  @!P6 IMAD.IADD R93, R93, 0x1, -R7 ;  /* 0x000000015d5de824 */ /* 0x000fe200078e0a07 */
[----:B------:R-:W-:Y:S01]  /*bdb0*/  ISETP.GE.AND P6, PT, R9, RZ, PT ;  /* 0x000000ff0900720c */ /* 0x000fe20003fc6270 */
[C---:B------:R-:W-:Y:S01]  /*bdc0*/  VIADD R9, R3.reuse, 0xde ;  /* 0x000000de03097836 */ /* 0x040fe20000000000 */
[----:B------:R0:W-:Y:S01]  /*bdd0*/  STL [R1+0x630], R12 ;  /* 0x0006300c01007387 */ /* 0x0001e20000100800 */
[----:B------:R-:W-:-:S02]  /*bde0*/  VIADD R10, R3, 0xdd ;  /* 0x000000dd030a7836 */ /* 0x000fc40000000000 */
[----:B------:R-:W-:Y:S01]  /*bdf0*/  @!P1 IMAD.MOV R93, RZ, RZ, -R93 ;  /* 0x000000ffff5d9224 */ /* 0x000fe200078e0a5d */
[----:B------:R-:W-:Y:S01]  /*be00*/  IABS R20, R9 ;  /* 0x0000000900147213 */ /* 0x000fe20000000000 */
[--C-:B------:R-:W-:Y:S01]  /*be10*/  @!P4 IMAD.IADD R2, R2, 0x1, -R7.reuse ;  /* 0x000000010202c824 */ /* 0x100fe200078e0a07 */
[----:B------:R-:W-:Y:S01]  /*be20*/  IABS R21, R10 ;  /* 0x0000000a00157213 */ /* 0x000fe20000000000 */
[--C-:B------:R-:W-:Y:S01]  /*be30*/  @!P0 IMAD.IADD R4, R4, 0x1, -R7.reuse ;  /* 0x0000000104048824 */ /* 0x100fe200078e0a07 */
[----:B------:R-:W-:Y:S01]  /*be40*/  ISETP.GE.AND P1, PT, R10, RZ, PT ;  /* 0x000000ff0a00720c */ /* 0x000fe20003f26270 */
[----:B------:R-:W-:Y:S01]  /*be50*/  @!P3 IMAD.IADD R5, R5, 0x1, -R7 ;  /* 0x000000010505b824 */ /* 0x000fe200078e0a07 */
[C---:B------:R-:W-:Y:S01]  /*be60*/  ISETP.GT.U32.AND P4, PT, R7.reuse, R2, PT ;  /* 0x000000020700720c */ /* 0x040fe20003f84070 */
[----:B------:R-:W-:Y:S01]  /*be70*/  IMAD.HI.U32 R10, R8, R20, RZ ;  /* 0x00000014080a7227 */ /* 0x000fe200078e00ff */
[C---:B------:R-:W-:Y:S01]  /*be80*/  ISETP.GT.U32.AND P0, PT, R7.reuse, R4, PT ;  /* 0x000000040700720c */ /* 0x040fe20003f04070 */
[----:B------:R1:W-:Y:S01]  /*be90*/  STL [R1+0x320], R14 ;  /* 0x0003200e01007387 */ /* 0x0003e20000100800 */
[----:B------:R-:W-:Y:S01]  /*bea0*/  ISETP.GT.U32.AND P3, PT, R7, R5, PT ;  /* 0x000000050700720c */ /* 0x000fe20003f64070 */
[----:B------:R-:W-:-:S02]  /*beb0*/  IMAD.MOV R10, RZ, RZ, -R10 ;  /* 0x000000ffff0a7224 */ /* 0x000fc400078e0a0a */
[----:B------:R-:W-:Y:S02]  /*bec0*/  VIADD R6, R3, 0xdf ;  /* 0x000000df03067836 */ /* 0x000fe40000000000 */
[----:B------:R-:W-:Y:S02]  /*bed0*/  IMAD R20, R7, R10, R20 ;  /* 0x0000000a07147224 */ /* 0x000fe400078e0214 */
[----:B0-----:R-:W-:Y:S01]  /*bee0*/  IMAD.HI.U32 R12, R8, R21, RZ ;  /* 0x00000015080c7227 */ /* 0x001fe200078e00ff */
[----:B-1----:R-:W-:-:S03]  /*bef0*/  IABS R14, R6 ;  /* 0x00000006000e7213 */ /* 0x002fc60000000000 */
[--C-:B------:R-:W-:Y:S01]  /*bf00*/  @!P0 IMAD.IADD R4, R4, 0x1, -R7.reuse ;  /* 0x0000000104048824 */ /* 0x100fe200078e0a07 */
[----:B------:R-:W-:Y:S01]  /*bf10*/  ISETP.GT.U32.AND P0, PT, R7, R20, PT ;  /* 0x000000140700720c */ /* 0x000fe20003f04070 */
[--C-:B------:R-:W-:Y:S01]  /*bf20*/  @!P3 IMAD.IADD R5, R5, 0x1, -R7.reuse ;  /* 0x000000010505b824 */ /* 0x100fe200078e0a07 */
[----:B------:R-:W-:Y:S01]  /*bf30*/  ISETP.GE.AND P3, PT, R9, RZ, PT ;  /* 0x000000ff0900720c */ /* 0x000fe20003f66270 */
[----:B------:R-:W-:Y:S02]  /*bf40*/  IMAD.MOV R12, RZ, RZ, -R12 ;  /* 0x000000ffff0c7224 */ /* 0x000fe400078e0a0c */
[----:B------:R-:W-:Y:S01]  /*bf50*/  @!P4 IMAD.IADD R2, R2, 0x1, -R7 ;  /* 0x000000010202c824 */ /* 0x000fe200078e0a07 */
[----:B------:R-:W-:Y:S01]  /*bf60*/  ISETP.GE.AND P4, PT, R6, RZ, PT ;  /* 0x000000ff0600720c */ /* 0x000fe20003f86270 */
[----:B------:R-:W-:Y:S02]  /*bf70*/  IMAD R21, R7, R12, R21 ;  /* 0x0000000c07157224 */ /* 0x000fe400078e0215 */
[----:B------:R-:W-:-:S02]  /*bf80*/  IMAD.MOV.U32 R17, RZ, RZ, R5 ;  /* 0x000000ffff117224 */ /* 0x000fc400078e0005 */
[----:B------:R-:W-:Y:S02]  /*bf90*/  VIADD R15, R3, 0xe0 ;  /* 0x000000e0030f7836 */ /* 0x000fe40000000000 */
[----:B------:R-:W-:Y:S02]  /*bfa0*/  IMAD.MOV.U32 R13, RZ, RZ, R2 ;  /* 0x000000ffff0d7224 */ /* 0x000fe400078e0002 */
[----:B------:R-:W-:-:S04]  /*bfb0*/  IMAD.HI.U32 R11, R8, R14, RZ ;  /* 0x0000000e080b7227 */ /* 0x000fc800078e00ff */
[----:B------:R-:W-:Y:S01]  /*bfc0*/  @!P5 IMAD.MOV R17, RZ, RZ, -R17 ;  /* 0x000000ffff11d224 */ /* 0x000fe200078e0a11 */
[----:B------:R-:W-:Y:S01]  /*bfd0*/  ISETP.GT.U32.AND P5, PT, R7, R21, PT ;  /* 0x000000150700720c */ /* 0x000fe20003fa4070 */
[----:B------:R-:W-:Y:S01]  /*bfe0*/  @!P2 IMAD.MOV R13, RZ, RZ, -R13 ;  /* 0x000000ffff0da224 */ /* 0x000fe200078e0a0d */
[----:B------:R-:W-:Y:S01]  /*bff0*/  ISETP.GE.AND P2, PT, R15, RZ, PT ;  /* 0x000000ff0f00720c */ /* 0x000fe20003f46270 */
[----:B------:R-:W-:Y:S01]  /*c000*/  IMAD.MOV R9, RZ, RZ, -R11 ;  /* 0x000000ffff097224 */ /* 0x000fe200078e0a0b */
[----:B------:R-:W-:Y:S01]  /*c010*/  IABS R15, R15 ;  /* 0x0000000f000f7213 */ /* 0x000fe20000000000 */
[----:B------:R-:W-:Y:S01]  /*c020*/  VIADD R6, R3, 0xe1 ;  /* 0x000000e103067836 */ /* 0x000fe20000000000 */
[----:B------:R-:W-:Y:S01]  /*c030*/  STL [R1+0x2ec], R17 ;  /* 0x0002ec1101007387 */ /* 0x000fe20000100800 */
[----:B------:R-:W-:Y:S02]  /*c040*/  @!P0 IMAD.IADD R20, R20, 0x1, -R7 ;  /* 0x0000000114148824 */ /* 0x000fe400078e0a07 */
[C---:B------:R-:W-:Y:S01]  /*c050*/  IMAD R14, R7.reuse, R9, R14 ;  /* 0x00000009070e7224 */ /* 0x040fe200078e020e */
[----:B------:R0:W-:Y:S01]  /*c060*/  STL [R1+0x310], R13 ;  /* 0x0003100d01007387 */ /* 0x0001e20000100800 */
[----:B------:R-:W-:Y:S01]  /*c070*/  IMAD.MOV.U32 R16, RZ, RZ, R4 ;  /* 0x000000ffff107224 */ /* 0x000fe200078e0004 */
[----:B------:R-:W-:Y:S01]  /*c080*/  ISETP.GT.U32.AND P0, PT, R7, R20, PT ;  /* 0x000000140700720c */ /* 0x000fe20003f04070 */
[----:B------:R-:W-:-:S04]  /*c090*/  IMAD.HI.U32 R9, R8, R15, RZ ;  /* 0x0000000f08097227 */ /* 0x000fc800078e00ff */
[----:B------:R-:W-:Y:S01]  /*c0a0*/  @!P6 IMAD.MOV R16, RZ, RZ, -R16 ;  /* 0x000000ffff10e224 */ /* 0x000fe200078e0a10 */
[----:B------:R-:W-:Y:S01]  /*c0b0*/  ISETP.GT.U32.AND P6, PT, R7, R14, PT ;  /* 0x0000000e0700720c */ /* 0x000fe20003fc4070 */
[----:B------:R-:W-:Y:S01]  /*c0c0*/  IMAD.MOV R9, RZ, RZ, -R9 ;  /* 0x000000ffff097224 */ /* 0x000fe200078e0a09 */
[----:B0-----:R-:W-:Y:S01]  /*c0d0*/  IABS R13, R6 ;  /* 0x00000006000d7213 */ /* 0x001fe20000000000 */
[----:B------:R-:W-:Y:S01]  /*c0e0*/  @!P5 IMAD.IADD R21, R21, 0x1, -R7 ;  /* 0x000000011515d824 */ /* 0x000fe200078e0a07 */
[----:B------:R0:W-:Y:S01]  /*c0f0*/  STL [R1+0x2fc], R16 ;  /* 0x0002fc1001007387 */ /* 0x0001e20000100800 */
[C---:B------:R-:W-:Y:S02]  /*c100*/  IMAD R15, R7.reuse, R9, R15 ;  /* 0x00000009070f7224 */ /* 0x040fe400078e020f */
[----:B------:R-:W-:Y:S01]  /*c110*/  IMAD.HI.U32 R5, R8, R13, RZ ;  /* 0x0000000d08057227 */ /* 0x000fe200078e00ff */
[----:B------:R-:W-:-:S03]  /*c120*/  ISETP.GT.U32.AND P5, PT, R7, R21, PT ;  /* 0x000000150700720c */ /* 0x000fc60003fa4070 */
[----:B------:R-:W-:Y:S02]  /*c130*/  IMAD.MOV R5, RZ, RZ, -R5 ;  /* 0x000000ffff057224 */ /* 0x000fe400078e0a05 */
[----:B------:R-:W-:Y:S02]  /*c140*/  VIADD R17, R3, 0xe3 ;  /* 0x000000e303117836 */ /* 0x000fe40000000000 */
[C---:B------:R-:W-:Y:S02]  /*c150*/  IMAD R13, R7.reuse, R5, R13 ;  /* 0x00000005070d7224 */ /* 0x040fe400078e020d */
[--C-:B------:R-:W-:Y:S01]  /*c160*/  @!P0 IMAD.IADD R20, R20, 0x1, -R7.reuse ;  /* 0x0000000114148824 */ /* 0x100fe200078e0a07 */
[----:B------:R-:W-:Y:S01]  /*c170*/  ISETP.GT.U32.AND P0, PT, R7, R15, PT ;  /* 0x0000000f0700720c */ /* 0x000fe20003f04070 */
[----:B------:R-:W-:Y:S01]  /*c180*/  VIADD R18, R3, 0xe2 ;  /* 0x000000e203127836 */ /* 0x000fe20000000000 */
[----:B------:R-:W-:Y:S01]  /*c190*/  IABS R12, R17 ;  /* 0x00000011000c7213 */ /* 0x000fe20000000000 */
[--C-:B------:R-:W-:Y:S01]  /*c1a0*/  @!P6 IMAD.IADD R14, R14, 0x1, -R7.reuse ;  /* 0x000000010e0ee824 */ /* 0x100fe200078e0a07 */
[----:B------:R-:W-:Y:S01]  /*c1b0*/  ISETP.GT.U32.AND P6, PT, R7, R13, PT ;  /* 0x0000000d0700720c */ /* 0x000fe20003fc4070 */
[----:B------:R-:W-:Y:S01]  /*c1c0*/  @!P5 IMAD.IADD R21, R21, 0x1, -R7 ;  /* 0x000000011515d824 */ /* 0x000fe200078e0a07 */
[----:B------:R-:W-:Y:S01]  /*c1d0*/  IABS R10, R18 ;  /* 0x00000012000a7213 */ /* 0x000fe20000000000 */
[----:B------:R-:W-:Y:S01]  /*c1e0*/  IMAD.HI.U32 R2, R8, R12, RZ ;  /* 0x0000000c08027227 */ /* 0x000fe200078e00ff */
[----:B------:R-:W-:-:S03]  /*c1f0*/  ISETP.GE.AND P5, PT, R6, RZ, PT ;  /* 0x000000ff0600720c */ /* 0x000fc60003fa6270 */
[----:B------:R-:W-:-:S04]  /*c200*/  IMAD.HI.U32 R11, R8, R10, RZ ;  /* 0x0000000a080b7227 */ /* 0x000fc800078e00ff */
[----:B------:R-:W-:Y:S02]  /*c210*/  IMAD.MOV R2, RZ, RZ, -R2 ;  /* 0x000000ffff027224 */ /* 0x000fe400078e0a02 */
[C---:B------:R-:W-:Y:S02]  /*c220*/  VIADD R6, R3.reuse, 0xe4 ;  /* 0x000000e403067836 */ /* 0x040fe40000000000 */
[----:B------:R-:W-:Y:S02]  /*c230*/  VIADD R9, R3, 0xe5 ;  /* 0x000000e503097836 */ /* 0x000fe40000000000 */
[----:B------:R-:W-:Y:S01]  /*c240*/  @!P0 IMAD.IADD R15, R15, 0x1, -R7 ;  /* 0x000000010f0f8824 */ /* 0x000fe200078e0a07 */
[C---:B------:R-:W-:Y:S01]  /*c250*/  ISETP.GT.U32.AND P0, PT, R7.reuse, R14, PT ;  /* 0x0000000e0700720c */ /* 0x040fe20003f04070 */
[----:B------:R-:W-:Y:S01]  /*c260*/  IMAD.MOV R4, RZ, RZ, -R11 ;  /* 0x000000ffff047224 */ /* 0x000fe200078e0a0b */
[----:B------:R-:W-:Y:S01]  /*c270*/  IABS R11, R6 ;  /* 0x00000006000b7213 */ /* 0x000fe20000000000 */
[----:B------:R-:W-:Y:S01]  /*c280*/  IMAD R12, R7, R2, R12 ;  /* 0x00000002070c7224 */ /* 0x000fe200078e020c */
[----:B------:R-:W-:Y:S01]  /*c290*/  IABS R2, R9 ;  /* 0x0000000900027213 */ /* 0x000fe20000000000 */
[----:B------:R-:W-:-:S02]  /*c2a0*/  IMAD.MOV.U32 R23, RZ, RZ, R21 ;  /* 0x000000ffff177224 */ /* 0x000fc400078e0015 */
[----:B------:R-:W-:Y:S02]  /*c2b0*/  @!P6 IMAD.IADD R13, R13, 0x1, -R7 ;  /* 0x000000010d0de824 */ /* 0x000fe400078e0a07 */
[----:B------:R-:W-:Y:S01]  /*c2c0*/  @!P1 IMAD.MOV R23, RZ, RZ, -R23 ;  /* 0x000000ffff179224 */ /* 0x000fe200078e0a17 */
[C---:B------:R-:W-:Y:S01]  /*c2d0*/  ISETP.GT.U32.AND P1, PT, R7.reuse, R15, PT ;  /* 0x0000000f0700720c */ /* 0x040fe20003f24070 */
[C---:B------:R-:W-:Y:S01]  /*c2e0*/  IMAD.HI.U32 R21, R8.reuse, R11, RZ ;  /* 0x0000000b08157227 */ /* 0x040fe200078e00ff */
[----:B------:R-:W-:Y:S02]  /*c2f0*/  ISETP.GT.U32.AND P6, PT, R7, R13, PT ;  /* 0x0000000d0700720c */ /* 0x000fe40003fc4070 */
[----:B------:R-:W-:Y:S01]  /*c300*/  STL [R1+0x308], R23 ;  /* 0x0003081701007387 */ /* 0x000fe20000100800 */
[----:B------:R-:W-:-:S04]  /*c310*/  IMAD.HI.U32 R22, R8, R2, RZ ;  /* 0x0000000208167227 */ /* 0x000fc800078e00ff */
[C---:B------:R-:W-:Y:S02]  /*c320*/  IMAD R10, R7.reuse, R4, R10 ;  /* 0x00000004070a7224 */ /* 0x040fe400078e020a */
[----:B------:R-:W-:Y:S02]  /*c330*/  IMAD.MOV R21, RZ, RZ, -R21 ;  /* 0x000000ffff157224 */ /* 0x000fe400078e0a15 */
[----:B------:R-:W-:Y:S02]  /*c340*/  IMAD.MOV R22, RZ, RZ, -R22 ;  /* 0x000000ffff167224 */ /* 0x000fe400078e0a16 */
[----:B------:R-:W-:Y:S01]  /*c350*/  @!P0 IMAD.IADD R14, R14, 0x1, -R7 ;  /* 0x000000010e0e8824 */ /* 0x000fe200078e0a07 */
[C---:B------:R-:W-:Y:S01]  /*c360*/  ISETP.GT.U32.AND P0, PT, R7.reuse, R12, PT ;  /* 0x0000000c0700720c */ /* 0x040fe20003f04070 */
[----:B------:R-:W-:Y:S01]  /*c370*/  @!P3 IMAD.MOV R20, RZ, RZ, -R20 ;  /* 0x000000ffff14b224 */ /* 0x000fe200078e0a14 */
[C---:B------:R-:W-:Y:S01]  /*c380*/  ISETP.GT.U32.AND P3, PT, R7.reuse, R10, PT ;  /* 0x0000000a0700720c */ /* 0x040fe20003f64070 */
[----:B------:R-:W-:-:S02]  /*c390*/  IMAD R11, R7, R21, R11 ;  /* 0x00000015070b7224 */ /* 0x000fc400078e020b */
[----:B------:R-:W-:Y:S01]  /*c3a0*/  IMAD R2, R7, R22, R2 ;  /* 0x0000001607027224 */ /* 0x000fe200078e0202 */
[----:B------:R1:W-:Y:S01]  /*c3b0*/  STL [R1+0x37c], R20 ;  /* 0x00037c1401007387 */ /* 0x0003e20000100800 */
[--C-:B------:R-:W-:Y:S01]  /*c3c0*/  @!P1 IMAD.IADD R15, R15, 0x1, -R7.reuse ;  /* 0x000000010f0f9824 */ /* 0x100fe200078e0a07 */
[----:B------:R-:W-:Y:S01]  /*c3d0*/  ISETP.GT.U32.AND P1, PT, R7, R11, PT ;  /* 0x0000000b0700720c */ /* 0x000fe20003f24070 */
[--C-:B------:R-:W-:Y:S01]  /*c3e0*/  @!P6 IMAD.IADD R13, R13, 0x1, -R7.reuse ;  /* 0x000000010d0de824 */ /* 0x100fe200078e0a07 */
[----:B------:R-:W-:Y:S01]  /*c3f0*/  ISETP.GT.U32.AND P6, PT, R7, R2, PT ;  /* 0x000000020700720c */ /* 0x000fe20003fc4070 */
[C---:B------:R-:W-:Y:S02]  /*c400*/  VIADD R5, R3.reuse, 0xe7 ;  /* 0x000000e703057836 */ /* 0x040fe40000000000 */
[----:B------:R-:W-:Y:S02]  /*c410*/  VIADD R4, R3, 0xe6 ;  /* 0x000000e603047836 */ /* 0x000fe40000000000 */
[--C-:B------:R-:W-:Y:S01]  /*c420*/  @!P0 IMAD.IADD R12, R12, 0x1, -R7.reuse ;  /* 0x000000010c0c8824 */ /* 0x100fe200078e0a07 */
[----:B0-----:R-:W-:Y:S01]  /*c430*/  IABS R16, R5 ;  /* 0x0000000500107213 */ /* 0x001fe20000000000 */
[----:B------:R-:W-:Y:S01]  /*c440*/  IMAD.MOV.U32 R24, RZ, RZ, R14 ;  /* 0x000000ffff187224 */ /* 0x000fe200078e000e */
[----:B------:R-:W-:Y:S01]  /*c450*/  IABS R19, R4 ;  /* 0x0000000400137213 */ /* 0x000fe20000000000 */
[----:B------:R-:W-:Y:S01]  /*c460*/  @!P3 IMAD.IADD R10, R10, 0x1, -R7 ;  /* 0x000000010a0ab824 */ /* 0x000fe200078e0a07 */
[----:B------:R-:W-:Y:S01]  /*c470*/  ISETP.GE.AND P0, PT, R17, RZ, PT ;  /* 0x000000ff1100720c */ /* 0x000fe20003f06270 */
[----:B------:R-:W-:Y:S01]  /*c480*/  @!P4 IMAD.MOV R24, RZ, RZ, -R24 ;  /* 0x000000ffff18c224 */ /* 0x000fe200078e0a18 */
[----:B------:R-:W-:Y:S01]  /*c490*/  ISETP.GT.U32.AND P4, PT, R7, R12, PT ;  /* 0x0000000c0700720c */ /* 0x000fe20003f84070 */
[----:B------:R-:W-:Y:S01]  /*c4a0*/  IMAD.HI.U32 R21, R8, R16, RZ ;  /* 0x0000001008157227 */ /* 0x000fe200078e00ff */
[----:B------:R-:W-:-:S02]  /*c4b0*/  ISETP.GE.AND P3, PT, R18, RZ, PT ;  /* 0x000000ff1200720c */ /* 0x000fc40003f66270 */
[----:B------:R-:W-:Y:S01]  /*c4c0*/  STL [R1+0x330], R24 ;  /* 0x0003301801007387 */ /* 0x000fe20000100800 */
[----:B-1----:R-:W-:-:S04]  /*c4d0*/  IMAD.HI.U32 R20, R8, R19, RZ ;  /* 0x0000001308147227 */ /* 0x002fc800078e00ff */
[----:B------:R-:W-:Y:S01]  /*c4e0*/  @!P1 IMAD.IADD R11, R11, 0x1, -R7 ;  /* 0x000000010b0b9824 */ /* 0x000fe200078e0a07 */
[C---:B------:R-:W-:Y:S01]  /*c4f0*/  ISETP.GT.U32.AND P1, PT, R7.reuse, R10, PT ;  /* 0x0000000a0700720c */ /* 0x040fe20003f24070 */
[----:B------:R-:W-:Y:S02]  /*c500*/  IMAD.MOV.U32 R23, RZ, RZ, R15 ;  /* 0x000000ffff177224 */ /* 0x000fe400078e000f */
[----:B------:R-:W-:Y:S01]  /*c510*/  @!P6 IMAD.IADD R2, R2, 0x1, -R7 ;  /* 0x000000010202e824 */ /* 0x000fe200078e0a07 */
[C---:B------:R-:W-:Y:S01]  /*c520*/  ISETP.GT.U32.AND P6, PT, R7.reuse, R11, PT ;  /* 0x0000000b0700720c */ /* 0x040fe20003fc4070 */
[----:B------:R-:W-:Y:S02]  /*c530*/  IMAD.MOV R21, RZ, RZ, -R21 ;  /* 0x000000ffff157224 */ /* 0x000fe400078e0a15 */
[----:B------:R-:W-:Y:S02]  /*c540*/  IMAD.MOV R20, RZ, RZ, -R20 ;  /* 0x000000ffff147224 */ /* 0x000fe400078e0a14 */
[----:B------:R-:W-:Y:S01]  /*c550*/  @!P2 IMAD.MOV R23, RZ, RZ, -R23 ;  /* 0x000000ffff17a224 */ /* 0x000fe200078e0a17 */
[C---:B------:R-:W-:Y:S01]  /*c560*/  ISETP.GT.U32.AND P2, PT, R7.reuse, R2, PT ;  /* 0x000000020700720c */ /* 0x040fe20003f44070 */
[----:B------:R-:W-:-:S02]  /*c570*/  IMAD R16, R7, R21, R16 ;  /* 0x0000001507107224 */ /* 0x000fc400078e0210 */
[----:B------:R-:W-:Y:S01]  /*c580*/  VIADD R17, R3, 0xe8 ;  /* 0x000000e803117836 */ /* 0x000fe20000000000 */
[----:B------:R-:W-:Y:S01]  /*c590*/  STL [R1], R23 ;  /* 0x0000001701007387 */ /* 0x000fe20000100800 */
[----:B------:R-:W-:Y:S02]  /*c5a0*/  IMAD R19, R7, R20, R19 ;  /* 0x0000001407137224 */ /* 0x000fe400078e0213 */
[----:B------:R-:W-:Y:S01]  /*c5b0*/  IMAD.MOV.U32 R15, RZ, RZ, R13 ;  /* 0x000000ffff0f7224 */ /* 0x000fe200078e000d */
[----:B------:R-:W-:Y:S01]  /*c5c0*/  IABS R13, R17 ;  /* 0x00000011000d7213 */ /* 0x000fe20000000000 */
[----:B------:R-:W-:Y:S02]  /*c5d0*/  VIADD R18, R3, 0xe9 ;  /* 0x000000e903127836 */ /* 0x000fe40000000000 */
[----:B------:R-:W-:Y:S01]  /*c5e0*/  @!P4 IMAD.IADD R12, R12, 0x1, -R7 ;  /* 0x000000010c0cc824 */ /* 0x000fe200078e0a07 */
[C---:B------:R-:W-:Y:S01]  /*c5f0*/  ISETP.GT.U32.AND P4, PT, R7.reuse, R16, PT ;  /* 0x000000100700720c */ /* 0x040fe20003f84070 */
[----:B------:R-:W-:Y:S01]  /*c600*/  @!P5 IMAD.MOV R15, RZ, RZ, -R15 ;  /* 0x000000ffff0fd224 */ /* 0x000fe200078e0a0f */
[----:B------:R-:W-:Y:S01]  /*c610*/  ISETP.GT.U32.AND P5, PT, R7, R19, PT ;  /* 0x000000130700720c */ /* 0x000fe20003fa4070 */
[--C-:B------:R-:W-:Y:S01]  /*c620*/  @!P1 IMAD.IADD R10, R10, 0x1, -R7.reuse ;  /* 0x000000010a0a9824 */ /* 0x100fe200078e0a07 */
[----:B------:R-:W-:Y:S01]  /*c630*/  IABS R14, R18 ;  /* 0x00000012000e7213 */ /* 0x000fe20000000000 */
[--C-:B------:R-:W-:Y:S01]  /*c640*/  @!P6 IMAD.IADD R11, R11, 0x1, -R7.reuse ;  /* 0x000000010b0be824 */ /* 0x100fe200078e0a07 */
[----:B------:R-:W-:Y:S01]  /*c650*/  ISETP.GE.AND P1, PT, R6, RZ, PT ;  /* 0x000000ff0600720c */ /* 0x000fe20003f26270 */
[----:B------:R-:W-:Y:S01]  /*c660*/  IMAD.HI.U32 R6, R8, R13, RZ ;  /* 0x0000000d08067227 */ /* 0x000fe200078e00ff */
[----:B------:R-:W-:Y:S01]  /*c670*/  ISETP.GE.AND P6, PT, R9, RZ, PT ;  /* 0x000000ff0900720c */ /* 0x000fe20003fc6270 */
[----:B------:R0:W-:Y:S02]  /*c680*/  STL [R1+0x4], R15 ;  /* 0x0000040f01007387 */ /* 0x0001e40000100800 */
[----:B------:R-:W-:Y:S01]  /*c690*/  @!P2 IMAD.IADD R2, R2, 0x1, -R7 ;  /* 0x000000010202a824 */ /* 0x000fe200078e0a07 */
[----:B------:R-:W-:Y:S01]  /*c6a0*/  ISETP.GE.AND P2, PT, R4, RZ, PT ;  /* 0x000000ff0400720c */ /* 0x000fe20003f46270 */
[----:B------:R-:W-:-:S04]  /*c6b0*/  IMAD.HI.U32 R4, R8, R14, RZ ;  /* 0x0000000e08047227 */ /* 0x000fc800078e00ff */
[----:B------:R-:W-:Y:S02]  /*c6c0*/  IMAD.MOV R6, RZ, RZ, -R6 ;  /* 0x000000ffff067224 */ /* 0x000fe400078e0a06 */
[----:B------:R-:W-:Y:S02]  /*c6d0*/  IMAD.MOV R4, RZ, RZ, -R4 ;  /* 0x000000ffff047224 */ /* 0x000fe400078e0a04 */
[----:B0-----:R-:W-:Y:S02]  /*c6e0*/  IMAD.MOV.U32 R15, RZ, RZ, R12 ;  /* 0x000000ffff0f7224 */ /* 0x001fe400078e000c */
[----:B------:R-:W-:Y:S02]  /*c6f0*/  @!P4 IMAD.IADD R16, R16, 0x1, -R7 ;  /* 0x000000011010c824 */ /* 0x000fe400078e0a07 */
[----:B------:R-:W-:Y:S02]  /*c700*/  IMAD R13, R7, R6, R13 ;  /* 0x00000006070d7224 */ /* 0x000fe400078e020d */
[----:B------:R-:W-:-:S02]  /*c710*/  IMAD.MOV.U32 R9, RZ, RZ, R11 ;  /* 0x000000ffff097224 */ /* 0x000fc400078e000b */
[----:B------:R-:W-:Y:S01]  /*c720*/  @!P5 IMAD.IADD R19, R19, 0x1, -R7 ;  /* 0x000000011313d824 */ /* 0x000fe200078e0a07 */
[----:B------:R-:W-:Y:S01]  /*c730*/  ISETP.GE.AND P5, PT, R5, RZ, PT ;  /* 0x000000ff0500720c */ /* 0x000fe20003fa6270 */
[----:B------:R-:W-:Y:S02]  /*c740*/  IMAD.MOV.U32 R20, RZ, RZ, R10 ;  /* 0x000000ffff147224 */ /* 0x000fe400078e000a */
[----:B------:R-:W-:Y:S01]  /*c750*/  @!P0 IMAD.MOV R15, RZ, RZ, -R15 ;  /* 0x000000ffff0f8224 */ /* 0x000fe200078e0a0f */
[C---:B------:R-:W-:Y:S01]  /*c760*/  ISETP.GT.U32.AND P0, PT, R7.reuse, R16, PT ;  /* 0x000000100700720c */ /* 0x040fe20003f04070 */
[C---:B------:R-:W-:Y:S01]  /*c770*/  IMAD R14, R7.reuse, R4, R14 ;  /* 0x00000004070e7224 */ /* 0x040fe200078e020e */
[C---:B------:R-:W-:Y:S01]  /*c780*/  ISETP.GT.U32.AND P4, PT, R7.reuse, R19, PT ;  /* 0x000000130700720c */ /* 0x040fe20003f84070 */
[----:B------:R-:W-:Y:S02]  /*c790*/  IMAD.MOV.U32 R5, RZ, RZ, R2 ;  /* 0x000000ffff057224 */ /* 0x000fe400078e0002 */
[----:B------:R-:W-:Y:S01]  /*c7a0*/  @!P1 IMAD.MOV R9, RZ, RZ, -R9 ;  /* 0x000000ffff099224 */ /* 0x000fe200078e0a09 */
[----:B------:R-:W-:Y:S01]  /*c7b0*/  ISETP.GT.U32.AND P1, PT, R7, R13, PT ;  /* 0x0000000d0700720c */ /* 0x000fe20003f24070 */
[----:B------:R-:W-:Y:S01]  /*c7c0*/  @!P3 IMAD.MOV R20, RZ, RZ, -R20 ;  /* 0x000000ffff14b224 */ /* 0x000fe200078e0a14 */
[----:B------:R-:W-:Y:S01]  /*c7d0*/  ISETP.GE.AND P3, PT, R17, RZ, PT ;  /* 0x000000ff1100720c */ /* 0x000fe20003f66270 */
[----:B------:R-:W-:Y:S01]  /*c7e0*/  @!P6 IMAD.MOV R5, RZ, RZ, -R5 ;  /* 0x000000ffff05e224 */ /* 0x000fe200078e0a05 */
[----:B------:R-:W-:Y:S01]  /*c7f0*/  ISETP.GT.U32.AND P6, PT, R7, R14, PT ;  /* 0x0000000e0700720c */ /* 0x000fe20003fc4070 */
[----:B------:R-:W-:Y:S01]  /*c800*/  VIADD R4, R3, 0xea ;  /* 0x000000ea03047836 */ /* 0x000fe20000000000 */
[----:B------:R-:W-:Y:S01]  /*c810*/  STL [R1+0x31c], R20 ;  /* 0x00031c1401007387 */ /* 0x000fe20000100800 */
[----:B------:R-:W-:-:S02]  /*c820*/  @!P0 IMAD.IADD R16, R16, 0x1, -R7 ;  /* 0x0000000110108824 */ /* 0x000fc400078e0a07 */
[----:B------:R-:W-:Y:S01]  /*c830*/  VIADD R2, R3, 0xeb ;  /* 0x000000eb03027836 */ /* 0x000fe20000000000 */
[----:B------:R-:W-:Y:S01]  /*c840*/  STL [R1+0x33c], R15 ;  /* 0x00033c0f01007387 */ /* 0x000fe20000100800 */
[----:B------:R-:W-:Y:S01]  /*c850*/  ISETP.GE.AND P0, PT, R4, RZ, PT ;  /* 0x000000ff0400720c */ /* 0x000fe20003f06270 */
[--C-:B------:R-:W-:Y:S01]  /*c860*/  @!P4 IMAD.IADD R19, R19, 0x1, -R7.reuse ;  /* 0x000000011313c824 */ /* 0x100fe200078e0a07 */
[----:B------:R-:W-:Y:S01]  /*c870*/  ISETP.GE.AND P4, PT, R18, RZ, PT ;  /* 0x000000ff1200720c */ /* 0x000fe20003f86270 */
[----:B------:R0:W-:Y:S01]  /*c880*/  STL [R1+0x328], R9 ;  /* 0x0003280901007387 */ /* 0x0001e20000100800 */
[--C-:B------:R-:W-:Y:S01]  /*c890*/  @!P1 IMAD.IADD R13, R13, 0x1, -R7.reuse ;  /* 0x000000010d0d9824 */ /* 0x100fe200078e0a07 */
[----:B------:R-:W-:Y:S01]  /*c8a0*/  ISETP.GE.AND P1, PT, R2, RZ, PT ;  /* 0x000000ff0200720c */ /* 0x000fe20003f26270 */
[----:B------:R-:W-:Y:S01]  /*c8b0*/  @!P6 IMAD.IADD R14, R14, 0x1, -R7 ;  /* 0x000000010e0ee824 */ /* 0x000fe200078e0a07 */
[----:B------:R1:W-:Y:S01]  /*c8c0*/  STL [R1+0x34c], R5 ;  /* 0x00034c0501007387 */ /* 0x0003e20000100800 */
[----:B------:R-:W-:Y:S01]  /*c8d0*/  IMAD.MOV.U32 R10, RZ, RZ, R19 ;  /* 0x000000ffff0a7224 */ /* 0x000fe200078e0013 */
[----:B------:R-:W-:Y:S01]  /*c8e0*/  ISETP.GT.U32.AND P6, PT, R7, R13, PT ;  /* 0x0000000d0700720c */ /* 0x000fe20003fc4070 */
[----:B------:R-:W-:-:S02]  /*c8f0*/  VIADD R11, R3, 0xee ;  /* 0x000000ee030b7836 */ /* 0x000fc40000000000 */
[----:B------:R-:W-:Y:S01]  /*c900*/  @!P2 IMAD.MOV R10, RZ, RZ, -R10 ;  /* 0x000000ffff0aa224 */ /* 0x000fe200078e0a0a */
[----:B0-----:R-:W-:Y:S01]  /*c910*/  IABS R9, R2 ;  /* 0x0000000200097213 */ /* 0x001fe20000000000 */
[----:B------:R-:W-:Y:S01]  /*c920*/  VIADD R2, R3, 0xec ;  /* 0x000000ec03027836 */ /* 0x000fe20000000000 */
[----:B------:R-:W-:Y:S01]  /*c930*/  ISETP.GT.U32.AND P2, PT, R7, R14, PT ;  /* 0x0000000e0700720c */ /* 0x000fe20003f44070 */
[C---:B------:R-:W-:Y:S01]  /*c940*/  VIADD R19, R3.reuse, 0xf0 ;  /* 0x000000f003137836 */ /* 0x040fe20000000000 */
[----:B-1----:R-:W-:Y:S01]  /*c950*/  IABS R5, R4 ;  /* 0x0000000400057213 */ /* 0x002fe20000000000 */
[----:B------:R0:W-:Y:S01]  /*c960*/  STL [R1+0x334], R10 ;  /* 0x0003340a01007387 */ /* 0x0001e20000100800 */
[----:B------:R-:W-:Y:S02]  /*c970*/  VIADD R17, R3, 0xf1 ;  /* 0x000000f103117836 */ /* 0x000fe40000000000 */
[----:B------:R-:W-:Y:S02]  /*c980*/  IMAD.U32 R70, RZ, RZ, UR8 ;  /* 0x00000008ff467e24 */ /* 0x000fe4000f8e00ff */
[----:B------:R-:W-:-:S02]  /*c990*/  IMAD.MOV.U32 R4, RZ, RZ, R5 ;  /* 0x000000ffff047224 */ /* 0x000fc400078e0005 */
[----:B------:R-:W-:-:S04]  /*c9a0*/  IMAD.HI.U32 R5, R8, R9, RZ ;  /* 0x0000000908057227 */ /* 0x000fc800078e00ff */
[----:B------:R-:W-:-:S04]  /*c9b0*/  IMAD.HI.U32 R6, R8, R4, RZ ;  /* 0x0000000408067227 */ /* 0x000fc800078e00ff */
[----:B------:R-:W-:Y:S02]  /*c9c0*/  IMAD.MOV R6, RZ, RZ, -R6 ;  /* 0x000000ffff067224 */ /* 0x000fe400078e0a06 */
[----:B------:R-:W-:Y:S02]  /*c9d0*/  @!P6 IMAD.IADD R13, R13, 0x1, -R7 ;  /* 0x000000010d0de824 */ /* 0x000fe400078e0a07 */
[C---:B------:R-:W-:Y:S02]  /*c9e0*/  IMAD R4, R7.reuse, R6, R4 ;  /* 0x0000000607047224 */ /* 0x040fe400078e0204 */
[----:B------:R-:W-:Y:S02]  /*c9f0*/  IMAD.MOV R5, RZ, RZ, -R5 ;  /* 0x000000ffff057224 */ /* 0x000fe400078e0a05 */
[----:B0-----:R-:W-:Y:S01]  /*ca00*/  IMAD.MOV.U32 R10, RZ, RZ, R16 ;  /* 0x000000ffff0a7224 */ /* 0x001fe200078e0010 */
[C---:B------:R-:W-:Y:S01]  /*ca10*/  ISETP.GT.U32.AND P6, PT, R7.reuse, R4, PT ;  /* 0x000000040700720c */ /* 0x040fe20003fc4070 */
[----:B------:R-:W-:-:S02]  /*ca20*/  IMAD R9, R7, R5, R9 ;  /* 0x0000000507097224 */ /* 0x000fc400078e0209 */
[----:B------:R-:W-:Y:S02]  /*ca30*/  IMAD.MOV.U32 R15, RZ, RZ, R13 ;  /* 0x000000ffff0f7224 */ /* 0x000fe400078e000d */
[----:B------:R-:W-:Y:S01]  /*ca40*/  @!P5 IMAD.MOV R10, RZ, RZ, -R10 ;  /* 0x000000ffff0ad224 */ /* 0x000fe200078e0a0a */
[----:B------:R-:W-:Y:S01]  /*ca50*/  ISETP.GE.AND P5, PT, R2, RZ, PT ;  /* 0x000000ff0200720c */ /* 0x000fe20003fa6270 */
[----:B------:R-:W-:Y:S01]  /*ca60*/  @!P3 IMAD.MOV R15, RZ, RZ, -R15 ;  /* 0x000000ffff0fb224 */ /* 0x000fe200078e0a0f */
[----:B------:R-:W-:Y:S01]  /*ca70*/  ISETP.GT.U32.AND P3, PT, R7, R9, PT ;  /* 0x000000090700720c */ /* 0x000fe20003f64070 */
[--C-:B------:R-:W-:Y:S01]  /*ca80*/  @!P2 IMAD.IADD R14, R14, 0x1, -R7.reuse ;  /* 0x000000010e0ea824 */ /* 0x100fe200078e0a07 */
[----:B------:R0:W-:Y:S01]  /*ca90*/  STL [R1+0x35c], R10 ;  /* 0x00035c0a01007387 */ /* 0x0001e20000100800 */
[----:B------:R-:W-:Y:S01]  /*caa0*/  IABS R2, R2 ;  /* 0x0000000200027213 */ /* 0x000fe20000000000 */
[----:B------:R-:W-:Y:S02]  /*cab0*/  VIADD R6, R3, 0xef ;  /* 0x000000ef03067836 */ /* 0x000fe40000000000 */
[----:B------:R-:W-:Y:S01]  /*cac0*/  @!P6 IMAD.IADD R4, R4, 0x1, -R7 ;  /* 0x000000010404e824 */ /* 0x000fe200078e0a07 */
[----:B------:R-:W-:Y:S01]  /*cad0*/  STL [R1+0x8], R15 ;  /* 0x0000080f01007387 */ /* 0x000fe20000100800 */
[----:B------:R-:W-:-:S02]  /*cae0*/  IMAD.MOV.U32 R12, RZ, RZ, R14 ;  /* 0x000000ffff0c7224 */ /* 0x000fc400078e000e */
[----:B------:R-:W-:Y:S01]  /*caf0*/  IMAD.HI.U32 R5, R8, R2, RZ ;  /* 0x0000000208057227 */ /* 0x000fe200078e00ff */
[----:B------:R-:W-:-:S03]  /*cb00*/  ISETP.GT.U32.AND P6, PT, R7, R4, PT ;  /* 0x000000040700720c */ /* 0x000fc60003fc4070 */
[----:B0-----:R-:W-:Y:S02]  /*cb10*/  VIADD R10, R3, 0xed ;  /* 0x000000ed030a7836 */ /* 0x001fe40000000000 */
[----:B------:R-:W-:Y:S01]  /*cb20*/  @!P4 IMAD.MOV R12, RZ, RZ, -R12 ;  /* 0x000000ffff0cc224 */ /* 0x000fe200078e0a0c */
[----:B------:R-:W-:Y:S01]  /*cb30*/  ISETP.GE.AND P4, PT, R11, RZ, PT ;  /* 0x000000ff0b00720c */ /* 0x000fe20003f86270 */
[----:B------:R-:W-:Y:S01]  /*cb40*/  IMAD.MOV R5, RZ, RZ, -R5 ;  /* 0x000000ffff057224 */ /* 0x000fe200078e0a05 */
[----:B------:R-:W-:Y:S01]  /*cb50*/  ISETP.GE.AND P2, PT, R10, RZ, PT ;  /* 0x000000ff0a00720c */ /* 0x000fe20003f46270 */
[--C-:B------:R-:W-:Y:S01]  /*cb60*/  @!P3 IMAD.IADD R9, R9, 0x1, -R7.reuse ;  /* 0x000000010909b824 */ /* 0x100fe200078e0a07 */
[----:B------:R-:W-:Y:S01]  /*cb70*/  IABS R10, R10 ;  /* 0x0000000a000a7213 */ /* 0x000fe20000000000 */
[C---:B------:R-:W-:Y:S01]  /*cb80*/  IMAD R14, R7.reuse, R5, R2 ;  /* 0x00000005070e7224 */ /* 0x040fe200078e0202 */
[----:B------:R-:W-:Y:S01]  /*cb90*/  IABS R11, R11 ;  /* 0x0000000b000b7213 */ /* 0x000fe20000000000 */
[----:B------:R0:W-:Y:S01]  /*cba0*/  STL [R1+0xc], R12 ;  /* 0x00000c0c01007387 */ /* 0x0001e20000100800 */
[----:B------:R-:W-:Y:S01]  /*cbb0*/  IABS R5, R6 ;  /* 0x0000000600057213 */ /* 0x000fe20000000000 */
[----:B------:R-:W-:Y:S01]  /*cbc0*/  IMAD.MOV.U32 R13, RZ, RZ, R10 ;  /* 0x000000ffff0d7224 */ /* 0x000fe200078e000a */
[C---:B------:R-:W-:Y:S01]  /*cbd0*/  ISETP.GT.U32.AND P3, PT, R7.reuse, R9, PT ;  /* 0x000000090700720c */ /* 0x040fe20003f64070 */
[----:B------:R-:W-:Y:S01]  /*cbe0*/  @!P6 IMAD.IADD R4, R4, 0x1, -R7 ;  /* 0x000000010404e824 */ /* 0x000fe200078e0a07 */
[----:B------:R-:W-:Y:S01]  /*cbf0*/  ISETP.GT.U32.AND P6, PT, R7, R14, PT ;  /* 0x0000000e0700720c */ /* 0x000fe20003fc4070 */
[----:B------:R-:W-:-:S04]  /*cc00*/  IMAD.HI.U32 R10, R8, R13, RZ ;  /* 0x0000000d080a7227 */ /* 0x000fc800078e00ff */
[----:B0-----:R-:W-:-:S04]  /*cc10*/  IMAD.HI.U32 R12, R8, R11, RZ ;  /* 0x0000000b080c7227 */ /* 0x001fc800078e00ff */
[----:B------:R-:W-:Y:S02]  /*cc20*/  IMAD.MOV R2, RZ, RZ, -R10 ;  /* 0x000000ffff027224 */ /* 0x000fe400078e0a0a */
[----:B------:R-:W-:-:S04]  /*cc30*/  IMAD.HI.U32 R10, R8, R5, RZ ;  /* 0x00000005080a7227 */ /* 0x000fc800078e00ff */
[----:B------:R-:W-:Y:S02]  /*cc40*/  IMAD.MOV R12, RZ, RZ, -R12 ;  /* 0x000000ffff0c7224 */ /* 0x000fe400078e0a0c */
[----:B------:R-:W-:Y:S02]  /*cc50*/  IMAD.MOV R10, RZ, RZ, -R10 ;  /* 0x000000ffff0a7224 */ /* 0x000fe400078e0a0a */
[C---:B------:R-:W-:Y:S02]  /*cc60*/  IMAD R11, R7.reuse, R12, R11 ;  /* 0x0000000c070b7224 */ /* 0x040fe400078e020b */
[C---:B------:R-:W-:Y:S01]  /*cc70*/  IMAD R13, R7.reuse, R2, R13 ;  /* 0x00000002070d7224 */ /* 0x040fe200078e020d */
[----:B------:R-:W-:Y:S01]  /*cc80*/  IABS R2, R19 ;  /* 0x0000001300027213 */ /* 0x000fe20000000000 */
[----:B------:R-:W-:Y:S02]  /*cc90*/  IMAD.MOV.U32 R15, RZ, RZ, R4 ;  /* 0x000000ffff0f7224 */ /* 0x000fe400078e0004 */
[----:B------:R-:W-:-:S02]  /*cca0*/  IMAD R5, R7, R10, R5 ;  /* 0x0000000a07057224 */ /* 0x000fc400078e0205 */
[----:B------:R-:W-:Y:S01]  /*ccb0*/  @!P3 IMAD.IADD R9, R9, 0x1, -R7 ;  /* 0x000000010909b824 */ /* 0x000fe200078e0a07 */
[C---:B------:R-:W-:Y:S01]  /*ccc0*/  ISETP.GT.U32.AND P3, PT, R7.reuse, R11, PT ;  /* 0x0000000b0700720c */ /* 0x040fe20003f64070 */
[----:B------:R-:W-:Y:S01]  /*ccd0*/  @!P0 IMAD.MOV R15, RZ, RZ, -R15 ;  /* 0x000000ffff0f8224 */ /* 0x000fe200078e0a0f */
[C---:B------:R-:W-:Y:S01]  /*cce0*/  ISETP.GT.U32.AND P0, PT, R7.reuse, R13, PT ;  /* 0x0000000d0700720c */ /* 0x040fe20003f04070 */
[----:B------:R-:W-:Y:S01]  /*ccf0*/  @!P6 IMAD.IADD R14, R14, 0x1, -R7 ;  /* 0x000000010e0ee824 */ /* 0x000fe200078e0a07 */
[----:B------:R-:W-:Y:S01]  /*cd00*/  ISETP.GT.U32.AND P6, PT, R7, R5, PT ;  /* 0x000000050700720c */ /* 0x000fe20003fc4070 */
[----:B------:R-:W-:Y:S01]  /*cd10*/  IMAD.MOV.U32 R18, RZ, RZ, R9 ;  /* 0x000000ffff127224 */ /* 0x000fe200078e0009 */
[----:B------:R0:W-:Y:S01]  /*cd20*/  STL [R1+0x344], R15 ;  /* 0x0003440f01007387 */ /* 0x0001e20000100800 */
[----:B------:R-:W-:-:S04]  /*cd30*/  IMAD.HI.U32 R4, R8, R2, RZ ;  /* 0x0000000208047227 */ /* 0x000fc800078e00ff */
[----:B------:R-:W-:Y:S02]  /*cd40*/  IMAD.MOV R4, RZ, RZ, -R4 ;  /* 0x000000ffff047224 */ /* 0x000fe400078e0a04 */
[--C-:B------:R-:W-:Y:S02]  /*cd50*/  @!P3 IMAD.IADD R11, R11, 0x1, -R7.reuse ;  /* 0x000000010b0bb824 */ /* 0x100fe400078e0a07 */
[--C-:B------:R-:W-:Y:S01]  /*cd60*/  @!P0 IMAD.IADD R13, R13, 0x1, -R7.reuse ;  /* 0x000000010d0d8824 */ /* 0x100fe200078e0a07 */
[----:B0-----:R-:W-:Y:S01]  /*cd70*/  IABS R15, R17 ;  /* 0x00000011000f7213 */ /* 0x001fe20000000000 */
[----:B------:R-:W-:Y:S01]  /*cd80*/  @!P6 IMAD.IADD R5, R5, 0x1, -R7 ;  /* 0x000000010505e824 */ /* 0x000fe200078e0a07 */
[C---:B------:R-:W-:Y:S01]  /*cd90*/  ISETP.GT.U32.AND P0, PT, R7.reuse, R14, PT ;  /* 0x0000000e0700720c */ /* 0x040fe20003f04070 */
[----:B------:R-:W-:Y:S01]  /*cda0*/  @!P1 IMAD.MOV R18, RZ, RZ, -R18 ;  /* 0x000000ffff129224 */ /* 0x000fe200078e0a12 */
[C---:B------:R-:W-:Y:S01]  /*cdb0*/  ISETP.GT.U32.AND P6, PT, R7.reuse, R11, PT ;  /* 0x0000000b0700720c */ /* 0x040fe20003fc4070 */
[----:B------:R-:W-:Y:S01]  /*cdc0*/  IMAD.HI.U32 R9, R8, R15, RZ ;  /* 0x0000000f08097227 */ /* 0x000fe200078e00ff */
[----:B------:R-:W-:-:S02]  /*cdd0*/  ISETP.GT.U32.AND P3, PT, R7, R13, PT ;  /* 0x0000000d0700720c */ /* 0x000fc40003f64070 */
[C---:B------:R-:W-:Y:S01]  /*cde0*/  ISETP.GT.U32.AND P1, PT, R7.reuse, R5, PT ;  /* 0x000000050700720c */ /* 0x040fe20003f24070 */
[----:B------:R-:W-:Y:S01]  /*cdf0*/  IMAD.MOV R9, RZ, RZ, -R9 ;  /* 0x000000ffff097224 */ /* 0x000fe200078e0a09 */
[----:B------:R0:W-:Y:S01]  /*ce00*/  STL [R1+0x368], R18 ;  /* 0x0003681201007387 */ /* 0x0001e20000100800 */
[C---:B------:R-:W-:Y:S02]  /*ce10*/  IMAD R2, R7.reuse, R4, R2 ;  /* 0x0000000407027224 */ /* 0x040fe400078e0202 */
        /* <DEDUP_REMOVED lines=14> */
[----:B------:R-:W-:-:S04]  /*cf00*/  IMAD.HI.U32 R9, R8, R12, RZ ;  /* 0x0000000c08097227 */ /* 0x000fc800078e00ff */
[--C-:B------:R-:W-:Y:S01]  /*cf10*/  @!P0 IMAD.IADD R2, R2, 0x1, -R7.reuse ;  /* 0x0000000102028824 */ /* 0x100fe200078e0a07 */
[----:B------:R-:W-:Y:S01]  /*cf20*/  ISETP.GE.AND P0, PT, R17, RZ, PT ;  /* 0x000000ff1100720c */ /* 0x000fe20003f06270 */
[----:B------:R-:W-:Y:S02]  /*cf30*/  @!P6 IMAD.IADD R15, R15, 0x1, -R7 ;  /* 0x000000010f0fe824 */ /* 0x000fe400078e0a07 */
[----:B------:R-:W-:Y:S02]  /*cf40*/  IMAD.MOV.U32 R17, RZ, RZ, R19 ;  /* 0x000000ffff117224 */ /* 0x000fe400078e0013 */
[----:B------:R-:W-:Y:S01]  /*cf50*/  IMAD.MOV R9, RZ, RZ, -R9 ;  /* 0x000000ffff097224 */ /* 0x000fe200078e0a09 */
[----:B------:R-:W-:Y:S01]  /*cf60*/  ISETP.GT.U32.AND P6, PT, R7, R15, PT ;  /* 0x0000000f0700720c */ /* 0x000fe20003fc4070 */
[----:B------:R-:W-:-:S04]  /*cf70*/  IMAD.HI.U32 R14, R8, R17, RZ ;  /* 0x00000011080e7227 */ /* 0x000fc800078e00ff */
[----:B------:R-:W-:Y:S02]  /*cf80*/  IMAD.MOV.U32 R20, RZ, RZ, R13 ;  /* 0x000000ffff147224 */ /* 0x000fe400078e000d */
[----:B------:R-:W-:Y:S02]  /*cf90*/  IMAD.MOV.U32 R13, RZ, RZ, R11 ;  /* 0x000000ffff0d7224 */ /* 0x000fe400078e000b */
[----:B------:R-:W-:Y:S02]  /*cfa0*/  IMAD R12, R7, R9, R12 ;  /* 0x00000009070c7224 */ /* 0x000fe400078e020c */
[----:B------:R-:W-:Y:S02]  /*cfb0*/  IMAD.MOV.U32 R11, RZ, RZ, R5 ;  /* 0x000000ffff0b7224 */ /* 0x000fe400078e0005 */
[----:B------:R-:W-:Y:S02]  /*cfc0*/  VIADD R16, R3, 0xf2 ;  /* 0x000000f203107836 */ /* 0x000fe40000000000 */
[----:B------:R-:W-:-:S02]  /*cfd0*/  IMAD.MOV R14, RZ, RZ, -R14 ;  /* 0x000000ffff0e7224 */ /* 0x000fc400078e0a0e */
[----:B------:R-:W-:Y:S01]  /*cfe0*/  @!P3 IMAD.MOV R11, RZ, RZ, -R11 ;  /* 0x000000ffff0bb224 */ /* 0x000fe200078e0a0b */
[C---:B------:R-:W-:Y:S01]  /*cff0*/  ISETP.GT.U32.AND P3, PT, R7.reuse, R12, PT ;  /* 0x0000000c0700720c */ /* 0x040fe20003f64070 */
[C---:B------:R-:W-:Y:S01]  /*d000*/  IMAD R5, R7.reuse, R14, R17 ;  /* 0x0000000e07057224 */ /* 0x040fe200078e0211 */
[----:B------:R-:W-:Y:S01]  /*d010*/  IABS R4, R16 ;  /* 0x0000001000047213 */ /* 0x000fe20000000000 */
[----:B------:R-:W-:Y:S01]  /*d020*/  @!P5 IMAD.MOV R21, RZ, RZ, -R21 ;  /* 0x000000ffff15d224 */ /* 0x000fe200078e0a15 */
[----:B------:R-:W-:Y:S01]  /*d030*/  ISETP.GT.U32.AND P5, PT, R7, R2, PT ;  /* 0x000000020700720c */ /* 0x000fe20003fa4070 */
[----:B------:R-:W-:Y:S01]  /*d040*/  @!P6 IMAD.IADD R15, R15, 0x1, -R7 ;  /* 0x000000010f0fe824 */ /* 0x000fe200078e0a07 */
[----:B------:R-:W-:Y:S01]  /*d050*/  ISETP.GT.U32.AND P6, PT, R7, R5, PT ;  /* 0x000000050700720c */ /* 0x000fe20003fc4070 */
[----:B0-----:R-:W-:Y:S01]  /*d060*/  IMAD.HI.U32 R18, R8, R4, RZ ;  /* 0x0000000408127227 */ /* 0x001fe200078e00ff */
[----:B------:R0:W-:Y:S03]  /*d070*/  STL [R1+0x354], R21 ;  /* 0x0003541501007387 */ /* 0x0001e60000100800 */
[----:B------:R-:W-:-:S02]  /*d080*/  @!P2 IMAD.MOV R20, RZ, RZ, -R20 ;  /* 0x000000ffff14a224 */ /* 0x000fc400078e0a14 */
[----:B------:R-:W-:Y:S01]  /*d090*/  @!P4 IMAD.MOV R13, RZ, RZ, -R13 ;  /* 0x000000ffff0dc224 */ /* 0x000fe200078e0a0d */
[----:B------:R-:W-:Y:S01]  /*d0a0*/  ISETP.GE.AND P4, PT, R16, RZ, PT ;  /* 0x000000ff1000720c */ /* 0x000fe20003f86270 */
[----:B------:R-:W-:Y:S01]  /*d0b0*/  IMAD.MOV R18, RZ, RZ, -R18 ;  /* 0x000000ffff127224 */ /* 0x000fe200078e0a12 */
[----:B------:R-:W-:Y:S01]  /*d0c0*/  STL [R1+0x364], R20 ;  /* 0x0003641401007387 */ /* 0x000fe20000100800 */
[--C-:B------:R-:W-:Y:S02]  /*d0d0*/  @!P3 IMAD.IADD R12, R12, 0x1, -R7.reuse ;  /* 0x000000010c0cb824 */ /* 0x100fe400078e0a07 */
[C---:B------:R-:W-:Y:S01]  /*d0e0*/  IMAD R4, R7.reuse, R18, R4 ;  /* 0x0000001207047224 */ /* 0x040fe200078e0204 */
[----:B------:R1:W-:Y:S01]  /*d0f0*/  STL [R1+0x388], R13 ;  /* 0x0003880d01007387 */ /* 0x0003e20000100800 */
[--C-:B------:R-:W-:Y:S01]  /*d100*/  @!P5 IMAD.IADD R2, R2, 0x1, -R7.reuse ;  /* 0x000000010202d824 */ /* 0x100fe200078e0a07 */
[----:B------:R-:W-:Y:S01]  /*d110*/  ISETP.GT.U32.AND P3, PT, R7, R12, PT ;  /* 0x0000000c0700720c */ /* 0x000fe20003f64070 */
[----:B------:R-:W-:Y:S01]  /*d120*/  @!P6 IMAD.IADD R5, R5, 0x1, -R7 ;  /* 0x000000010505e824 */ /* 0x000fe200078e0a07 */
[----:B------:R-:W-:Y:S01]  /*d130*/  ISETP.GE.AND P5, PT, R10, RZ, PT ;  /* 0x000000ff0a00720c */ /* 0x000fe20003fa6270 */
[----:B------:R-:W-:Y:S01]  /*d140*/  VIADD R9, R3, 0xf5 ;  /* 0x000000f503097836 */ /* 0x000fe20000000000 */
[C---:B------:R-:W-:Y:S01]  /*d150*/  ISETP.GT.U32.AND P2, PT, R7.reuse, R4, PT ;  /* 0x000000040700720c */ /* 0x040fe20003f44070 */
[----:B------:R3:W-:Y:S01]  /*d160*/  STL [R1+0x394], R11 ;  /* 0x0003940b01007387 */ /* 0x0007e20000100800 */
[----:B------:R-:W-:Y:S01]  /*d170*/  ISETP.GT.U32.AND P6, PT, R7, R5, PT ;  /* 0x000000050700720c */ /* 0x000fe20003fc4070 */
[----:B0-----:R-:W-:Y:S01]  /*d180*/  IMAD.MOV.U32 R21, RZ, RZ, R15 ;  /* 0x000000ffff157224 */ /* 0x001fe200078e000f */
[----:B------:R-:W-:Y:S01]  /*d190*/  IABS R16, R9 ;  /* 0x0000000900107213 */ /* 0x000fe20000000000 */
[----:B-1----:R-:W-:-:S02]  /*d1a0*/  VIADD R13, R3, 0xf6 ;  /* 0x000000f6030d7836 */ /* 0x002fc40000000000 */
[----:B------:R-:W-:Y:S02]  /*d1b0*/  @!P0 IMAD.MOV R21, RZ, RZ, -R21 ;  /* 0x000000ffff158224 */ /* 0x000fe400078e0a15 */
[--C-:B------:R-:W-:Y:S01]  /*d1c0*/  @!P3 IMAD.IADD R12, R12, 0x1, -R7.reuse ;  /* 0x000000010c0cb824 */ /* 0x100fe200078e0a07 */
[----:B------:R-:W-:Y:S01]  /*d1d0*/  IABS R10, R13 ;  /* 0x0000000d000a7213 */ /* 0x000fe20000000000 */
[----:B---3--:R-:W-:Y:S01]  /*d1e0*/  IMAD.MOV.U32 R11, RZ, RZ, R2 ;  /* 0x000000ffff0b7224 */ /* 0x008fe200078e0002 */
[----:B------:R-:W-:Y:S01]  /*d1f0*/  ISETP.GE.AND P3, PT, R9, RZ, PT ;  /* 0x000000ff0900720c */ /* 0x000fe20003f66270 */
[----:B------:R-:W-:Y:S01]  /*d200*/  @!P2 IMAD.IADD R4, R4, 0x1, -R7 ;  /* 0x000000010404a824 */ /* 0x000fe200078e0a07 */
[----:B------:R-:W-:Y:S01]  /*d210*/  ISETP.GE.AND P2, PT, R6, RZ, PT ;  /* 0x000000ff0600720c */ /* 0x000fe20003f46270 */
[----:B------:R-:W-:-:S04]  /*d220*/  IMAD.HI.U32 R14, R8, R10, RZ ;  /* 0x0000000a080e7227 */ /* 0x000fc800078e00ff */
[----:B------:R-:W-:Y:S02]  /*d230*/  IMAD.MOV R14, RZ, RZ, -R14 ;  /* 0x000000ffff0e7224 */ /* 0x000fe400078e0a0e */
[----:B------:R-:W-:Y:S01]  /*d240*/  @!P1 IMAD.MOV R11, RZ, RZ, -R11 ;  /* 0x000000ffff0b9224 */ /* 0x000fe200078e0a0b */
[C---:B------:R-:W-:Y:S01]  /*d250*/  ISETP.GT.U32.AND P1, PT, R7.reuse, R4, PT ;  /* 0x000000040700720c */ /* 0x040fe20003f24070 */
[----:B------:R-:W-:Y:S02]  /*d260*/  IMAD R9, R7, R14, R10 ;  /* 0x0000000e07097224 */ /* 0x000fe400078e020a */
[----:B------:R-:W-:Y:S01]  /*d270*/  @!P6 IMAD.IADD R5, R5, 0x1, -R7 ;  /* 0x000000010505e824 */ /* 0x000fe200078e0a07 */
[----:B------:R0:W-:Y:S01]  /*d280*/  STL [R1+0x10], R11 ;  /* 0x0000100b01007387 */ /* 0x0001e20000100800 */
[----:B------:R-:W-:Y:S01]  /*d290*/  IMAD.HI.U32 R2, R8, R16, RZ ;  /* 0x0000001008027227 */ /* 0x000fe200078e00ff */
[----:B------:R-:W-:Y:S02]  /*d2a0*/  ISETP.GT.U32.AND P6, PT, R7, R9, PT ;  /* 0x000000090700720c */ /* 0x000fe40003fc4070 */
[----:B------:R-:W-:Y:S01]  /*d2b0*/  STL [R1+0x14], R21 ;  /* 0x0000141501007387 */ /* 0x000fe20000100800 */
[----:B------:R-:W-:-:S02]  /*d2c0*/  VIADD R6, R3, 0xf7 ;  /* 0x000000f703067836 */ /* 0x000fc40000000000 */
[----:B------:R-:W-:Y:S02]  /*d2d0*/  IMAD.MOV R2, RZ, RZ, -R2 ;  /* 0x000000ffff027224 */ /* 0x000fe400078e0a02 */
[C---:B------:R-:W-:Y:S01]  /*d2e0*/  VIADD R10, R3.reuse, 0xf9 ;  /* 0x000000f9030a7836 */ /* 0x040fe20000000000 */
[----:B------:R-:W-:Y:S01]  /*d2f0*/  IABS R17, R6 ;  /* 0x0000000600117213 */ /* 0x000fe20000000000 */
[----:B0-----:R-:W-:Y:S02]  /*d300*/  VIADD R11, R3, 0xf8 ;  /* 0x000000f8030b7836 */ /* 0x001fe40000000000 */
[----:B------:R-:W-:Y:S01]  /*d310*/  IMAD R2, R7, R2, R16 ;  /* 0x0000000207027224 */ /* 0x000fe200078e0210 */
[----:B------:R-:W-:Y:S01]  /*d320*/  IABS R14, R10 ;  /* 0x0000000a000e7213 */ /* 0x000fe20000000000 */
[--C-:B------:R-:W-:Y:S01]  /*d330*/  @!P1 IMAD.IADD R4, R4, 0x1, -R7.reuse ;  /* 0x0000000104049824 */ /* 0x100fe200078e0a07 */
[----:B------:R-:W-:Y:S01]  /*d340*/  IABS R16, R11 ;  /* 0x0000000b00107213 */ /* 0x000fe20000000000 */
[----:B------:R-:W-:Y:S01]  /*d350*/  @!P6 IMAD.IADD R9, R9, 0x1, -R7 ;  /* 0x000000010909e824 */ /* 0x000fe200078e0a07 */
[----:B------:R-:W-:Y:S01]  /*d360*/  ISETP.GT.U32.AND P1, PT, R7, R2, PT ;  /* 0x000000020700720c */ /* 0x000fe20003f24070 */
[----:B------:R-:W-:-:S03]  /*d370*/  IMAD.HI.U32 R18, R8, R17, RZ ;  /* 0x0000001108127227 */ /* 0x000fc600078e00ff */
[----:B------:R-:W-:Y:S01]  /*d380*/  ISETP.GT.U32.AND P6, PT, R7, R9, PT ;  /* 0x000000090700720c */ /* 0x000fe20003fc4070 */
[----:B------:R-:W-:-:S04]  /*d390*/  IMAD.HI.U32 R19, R8, R16, RZ ;  /* 0x0000001008137227 */ /* 0x000fc800078e00ff */
[----:B------:R-:W-:Y:S02]  /*d3a0*/  IMAD.MOV R18, RZ, RZ, -R18 ;  /* 0x000000ffff127224 */ /* 0x000fe400078e0a12 */
[----:B------:R-:W-:Y:S02]  /*d3b0*/  IMAD.MOV R19, RZ, RZ, -R19 ;  /* 0x000000ffff137224 */ /* 0x000fe400078e0a13 */
[----:B------:R-:W-:-:S04]  /*d3c0*/  IMAD.HI.U32 R15, R8, R14, RZ ;  /* 0x0000000e080f7227 */ /* 0x000fc800078e00ff */
[C---:B------:R-:W-:Y:S02]  /*d3d0*/  IMAD R17, R7.reuse, R18, R17 ;  /* 0x0000001207117224 */ /* 0x040fe400078e0211 */
[----:B------:R-:W-:Y:S02]  /*d3e0*/  IMAD.MOV.U32 R20, RZ, RZ, R4 ;  /* 0x000000ffff147224 */ /* 0x000fe400078e0004 */
[C---:B------:R-:W-:Y:S02]  /*d3f0*/  IMAD R16, R7.reuse, R19, R16 ;  /* 0x0000001307107224 */ /* 0x040fe400078e0210 */
[----:B------:R-:W-:Y:S02]  /*d400*/  IMAD.MOV R15, RZ, RZ, -R15 ;  /* 0x000000ffff0f7224 */ /* 0x000fe400078e0a0f */
[----:B------:R-:W-:Y:S02]  /*d410*/  IMAD.MOV.U32 R4, RZ, RZ, R5 ;  /* 0x000000ffff047224 */ /* 0x000fe400078e0005 */
[----:B------:R-:W-:Y:S01]  /*d420*/  @!P4 IMAD.MOV R20, RZ, RZ, -R20 ;  /* 0x000000ffff14c224 */ /* 0x000fe200078e0a14 */
[----:B------:R-:W-:Y:S01]  /*d430*/  ISETP.GT.U32.AND P4, PT, R7, R17, PT ;  /* 0x000000110700720c */ /* 0x000fe20003f84070 */
[--C-:B------:R-:W-:Y:S01]  /*d440*/  @!P1 IMAD.IADD R2, R2, 0x1, -R7.reuse ;  /* 0x0000000102029824 */ /* 0x100fe200078e0a07 */
[----:B------:R-:W-:Y:S01]  /*d450*/  ISETP.GE.AND P1, PT, R13, RZ, PT ;  /* 0x000000ff0d00720c */ /* 0x000fe20003f26270 */
[----:B------:R-:W-:Y:S01]  /*d460*/  @!P2 IMAD.MOV R4, RZ, RZ, -R4 ;  /* 0x000000ffff04a224 */ /* 0x000fe200078e0a04 */
[C---:B------:R-:W-:Y:S01]  /*d470*/  ISETP.GT.U32.AND P2, PT, R7.reuse, R16, PT ;  /* 0x000000100700720c */ /* 0x040fe20003f44070 */
[C---:B------:R-:W-:Y:S01]  /*d480*/  IMAD R14, R7.reuse, R15, R14 ;  /* 0x0000000f070e7224 */ /* 0x040fe200078e020e */
[----:B------:R-:W-:Y:S01]  /*d490*/  ISETP.GT.U32.AND P0, PT, R7, R2, PT ;  /* 0x000000020700720c */ /* 0x000fe20003f04070 */
[--C-:B------:R-:W-:Y:S01]  /*d4a0*/  @!P6 IMAD.IADD R9, R9, 0x1, -R7.reuse ;  /* 0x000000010909e824 */ /* 0x100fe200078e0a07 */
[----:B------:R-:W-:Y:S01]  /*d4b0*/  STL [R1+0x374], R20 ;  /* 0x0003741401007387 */ /* 0x000fe20000100800 */
[----:B------:R-:W-:Y:S01]  /*d4c0*/  VIADD R13, R3, 0xfa ;  /* 0x000000fa030d7836 */ /* 0x000fe20000000000 */
[----:B------:R-:W-:Y:S01]  /*d4d0*/  ISETP.GT.U32.AND P6, PT, R7, R14, PT ;  /* 0x0000000e0700720c */ /* 0x000fe20003fc4070 */
[----:B------:R-:W-:Y:S01]  /*d4e0*/  @!P5 IMAD.MOV R12, RZ, RZ, -R12 ;  /* 0x000000ffff0cd224 */ /* 0x000fe200078e0a0c */
[----:B------:R-:W-:Y:S01]  /*d4f0*/  ISETP.GE.AND P5, PT, R6, RZ, PT ;  /* 0x000000ff0600720c */ /* 0x000fe20003fa6270 */
[--C-:B------:R-:W-:Y:S01]  /*d500*/  @!P4 IMAD.IADD R17, R17, 0x1, -R7.reuse ;  /* 0x000000011111c824 */ /* 0x100fe200078e0a07 */
[----:B------:R-:W-:Y:S01]  /*d510*/  IABS R18, R13 ;  /* 0x0000000d00127213 */ /* 0x000fe20000000000 */
[----:B------:R-:W-:Y:S01]  /*d520*/  VIADD R5, R3, 0xfb ;  /* 0x000000fb03057836 */ /* 0x000fe20000000000 */
[----:B------:R0:W-:Y:S01]  /*d530*/  STL [R1+0x384], R12 ;  /* 0x0003840c01007387 */ /* 0x0001e20000100800 */
[--C-:B------:R-:W-:Y:S01]  /*d540*/  @!P2 IMAD.IADD R16, R16, 0x1, -R7.reuse ;  /* 0x000000011010a824 */ /* 0x100fe200078e0a07 */
[----:B------:R-:W-:Y:S01]  /*d550*/  ISETP.GT.U32.AND P4, PT, R7, R17, PT ;  /* 0x000000110700720c */ /* 0x000fe20003f84070 */
[----:B------:R-:W-:Y:S01]  /*d560*/  @!P0 IMAD.IADD R2, R2, 0x1, -R7 ;  /* 0x0000000102028824 */ /* 0x000fe200078e0a07 */
[----:B------:R-:W-:Y:S01]  /*d570*/  ISETP.GE.AND P0, PT, R11, RZ, PT ;  /* 0x000000ff0b00720c */ /* 0x000fe20003f06270 */
[----:B------:R-:W-:Y:S01]  /*d580*/  IMAD.HI.U32 R11, R8, R18, RZ ;  /* 0x00000012080b7227 */ /* 0x000fe200078e00ff */
[----:B------:R1:W-:Y:S01]  /*d590*/  STL [R1+0x3a4], R4 ;  /* 0x0003a40401007387 */ /* 0x0003e20000100800 */
[----:B------:R-:W-:-:S02]  /*d5a0*/  ISETP.GE.AND P2, PT, R10, RZ, PT ;  /* 0x000000ff0a00720c */ /* 0x000fc40003f46270 */
[----:B------:R-:W-:Y:S01]  /*d5b0*/  @!P6 IMAD.IADD R14, R14, 0x1, -R7 ;  /* 0x000000010e0ee824 */ /* 0x000fe200078e0a07 */
[C---:B------:R-:W-:Y:S01]  /*d5c0*/  ISETP.GT.U32.AND P6, PT, R7.reuse, R16, PT ;  /* 0x000000100700720c */ /* 0x040fe20003fc4070 */
[----:B------:R-:W-:Y:S01]  /*d5d0*/  IMAD.MOV R11, RZ, RZ, -R11 ;  /* 0x000000ffff0b7224 */ /* 0x000fe200078e0a0b */
[----:B0-----:R-:W-:Y:S01]  /*d5e0*/  IABS R12, R5 ;  /* 0x00000005000c7213 */ /* 0x001fe20000000000 */
[----:B------:R-:W-:Y:S02]  /*d5f0*/  IMAD.MOV.U32 R19, RZ, RZ, R2 ;  /* 0x000000ffff137224 */ /* 0x000fe400078e0002 */
[----:B------:R-:W-:Y:S02]  /*d600*/  IMAD R18, R7, R11, R18 ;  /* 0x0000000b07127224 */ /* 0x000fe400078e0212 */
[----:B-1----:R-:W-:Y:S02]  /*d610*/  VIADD R4, R3, 0xfc ;  /* 0x000000fc03047836 */ /* 0x002fe40000000000 */
[----:B------:R-:W-:-:S03]  /*d620*/  IMAD.HI.U32 R2, R8, R12, RZ ;  /* 0x0000000c08027227 */ /* 0x000fc600078e00ff */
[----:B------:R-:W-:Y:S01]  /*d630*/  IABS R6, R4 ;  /* 0x0000000400067213 */ /* 0x000fe20000000000 */
[----:B------:R-:W-:Y:S01]  /*d640*/  @!P3 IMAD.MOV R19, RZ, RZ, -R19 ;  /* 0x000000ffff13b224 */ /* 0x000fe200078e0a13 */
[----:B------:R-:W-:Y:S01]  /*d650*/  ISETP.GT.U32.AND P3, PT, R7, R14, PT ;  /* 0x0000000e0700720c */ /* 0x000fe20003f64070 */
[----:B------:R-:W-:Y:S01]  /*d660*/  @!P1 IMAD.MOV R9, RZ, RZ, -R9 ;  /* 0x000000ffff099224 */ /* 0x000fe200078e0a09 */
[----:B------:R-:W-:Y:S01]  /*d670*/  ISETP.GE.AND P1, PT, R13, RZ, PT ;  /* 0x000000ff0d00720c */ /* 0x000fe20003f26270 */
[--C-:B------:R-:W-:Y:S01]  /*d680*/  @!P4 IMAD.IADD R17, R17, 0x1, -R7.reuse ;  /* 0x000000011111c824 */ /* 0x100fe200078e0a07 */
[C---:B------:R-:W-:Y:S01]  /*d690*/  ISETP.GT.U32.AND P4, PT, R7.reuse, R18, PT ;  /* 0x000000120700720c */ /* 0x040fe20003f84070 */
[----:B------:R-:W-:Y:S01]  /*d6a0*/  IMAD.MOV R2, RZ, RZ, -R2 ;  /* 0x000000ffff027224 */ /* 0x000fe200078e0a02 */
[----:B------:R-:W-:Y:S01]  /*d6b0*/  STL [R1+0x390], R19 ;  /* 0x0003901301007387 */ /* 0x000fe20000100800 */
[----:B------:R-:W-:Y:S02]  /*d6c0*/  @!P6 IMAD.IADD R16, R16, 0x1, -R7 ;  /* 0x000000011010e824 */ /* 0x000fe400078e0a07 */
[----:B------:R-:W-:Y:S01]  /*d6d0*/  IMAD.MOV.U32 R10, RZ, RZ, R17 ;  /* 0x000000ffff0a7224 */ /* 0x000fe200078e0011 */
[----:B------:R0:W-:Y:S01]  /*d6e0*/  STL [R1+0x3b4], R9 ;  /* 0x0003b40901007387 */ /* 0x0001e20000100800 */
[----:B------:R-:W-:-:S02]  /*d6f0*/  IMAD R12, R7, R2, R12 ;  /* 0x00000002070c7224 */ /* 0x000fc400078e020c */
[----:B------:R-:W-:-:S03]  /*d700*/  IMAD.HI.U32 R2, R8, R6, RZ ;  /* 0x0000000608027227 */ /* 0x000fc600078e00ff */
[----:B------:R-:W-:Y:S01]  /*d710*/  ISETP.GT.U32.AND P6, PT, R7, R12, PT ;  /* 0x0000000c0700720c */ /* 0x000fe20003fc4070 */
[----:B------:R-:W-:Y:S01]  /*d720*/  @!P5 IMAD.MOV R10, RZ, RZ, -R10 ;  /* 0x000000ffff0ad224 */ /* 0x000fe200078e0a0a */
[----:B------:R-:W-:Y:S01]  /*d730*/  ISETP.GE.AND P5, PT, R5, RZ, PT ;  /* 0x000000ff0500720c */ /* 0x000fe20003fa6270 */
[----:B------:R-:W-:Y:S01]  /*d740*/  @!P3 IMAD.IADD R14, R14, 0x1, -R7 ;  /* 0x000000010e0eb824 */ /* 0x000fe200078e0a07 */
[----:B------:R-:W-:Y:S01]  /*d750*/  ISETP.GE.AND P3, PT, R4, RZ, PT ;  /* 0x000000ff0400720c */ /* 0x000fe20003f66270 */
[----:B0-----:R-:W-:Y:S01]  /*d760*/  IMAD.MOV.U32 R9, RZ, RZ, R16 ;  /* 0x000000ffff097224 */ /* 0x001fe200078e0010 */
[----:B------:R0:W-:Y:S01]  /*d770*/  STL [R1+0x3e4], R10 ;  /* 0x0003e40a01007387 */ /* 0x0001e20000100800 */
[----:B------:R-:W-:Y:S02]  /*d780*/  IMAD.MOV R2, RZ, RZ, -R2 ;  /* 0x000000ffff027224 */ /* 0x000fe400078e0a02 */
[----:B------:R-:W-:Y:S02]  /*d790*/  @!P0 IMAD.MOV R9, RZ, RZ, -R9 ;  /* 0x000000ffff098224 */ /* 0x000fe400078e0a09 */
[----:B------:R-:W-:-:S02]  /*d7a0*/  @!P4 IMAD.IADD R18, R18, 0x1, -R7 ;  /* 0x000000011212c824 */ /* 0x000fc400078e0a07 */
[----:B------:R-:W-:Y:S01]  /*d7b0*/  IMAD R6, R7, R2, R6 ;  /* 0x0000000207067224 */ /* 0x000fe200078e0206 */
[----:B------:R1:W-:Y:S01]  /*d7c0*/  STL [R1+0x18], R9 ;  /* 0x0000180901007387 */ /* 0x0003e20000100800 */
[----:B------:R-:W-:Y:S01]  /*d7d0*/  VIADD R4, R3, 0xfd ;  /* 0x000000fd03047836 */ /* 0x000fe20000000000 */
[----:B------:R-:W-:Y:S01]  /*d7e0*/  ISETP.GT.U32.AND P4, PT, R7, R18, PT ;  /* 0x000000120700720c */ /* 0x000fe20003f84070 */
[----:B------:R-:W-:Y:S02]  /*d7f0*/  @!P6 IMAD.IADD R12, R12, 0x1, -R7 ;  /* 0x000000010c0ce824 */ /* 0x000fe400078e0a07 */
[C---:B------:R-:W-:Y:S01]  /*d800*/  VIADD R15, R3.reuse, 0xfe ;  /* 0x000000fe030f7836 */ /* 0x040fe20000000000 */
[----:B0-----:R-:W-:Y:S01]  /*d810*/  IABS R10, R4 ;  /* 0x00000004000a7213 */ /* 0x001fe20000000000 */
[----:B------:R-:W-:Y:S01]  /*d820*/  VIADD R2, R3, 0xff ;  /* 0x000000ff03027836 */ /* 0x000fe20000000000 */
[----:B------:R-:W-:Y:S01]  /*d830*/  ISETP.GT.U32.AND P6, PT, R7, R12, PT ;  /* 0x0000000c0700720c */ /* 0x000fe20003fc4070 */
[----:B------:R-:W-:Y:S01]  /*d840*/  VIADD R17, R3, 0x102 ;  /* 0x0000010203117836 */ /* 0x000fe20000000000 */
[----:B------:R-:W-:Y:S01]  /*d850*/  ISETP.GE.AND P0, PT, R4, RZ, PT ;  /* 0x000000ff0400720c */ /* 0x000fe20003f06270 */
[----:B-1----:R-:W-:Y:S01]  /*d860*/  IMAD.MOV.U32 R9, RZ, RZ, R14 ;  /* 0x000000ffff097224 */ /* 0x002fe200078e000e */
[----:B------:R-:W-:Y:S01]  /*d870*/  IABS R13, R2 ;  /* 0x00000002000d7213 */ /* 0x000fe20000000000 */
[----:B------:R-:W-:-:S04]  /*d880*/  IMAD.HI.U32 R5, R8, R10, RZ ;  /* 0x0000000a08057227 */ /* 0x000fc800078e00ff */
[----:B------:R-:W-:Y:S01]  /*d890*/  @!P2 IMAD.MOV R9, RZ, RZ, -R9 ;  /* 0x000000ffff09a224 */ /* 0x000fe200078e0a09 */
[----:B------:R-:W-:Y:S01]  /*d8a0*/  ISETP.GT.U32.AND P2, PT, R7, R6, PT ;  /* 0x000000060700720c */ /* 0x000fe20003f44070 */
[----:B------:R-:W-:Y:S01]  /*d8b0*/  @!P4 IMAD.IADD R18, R18, 0x1, -R7 ;  /* 0x000000011212c824 */ /* 0x000fe200078e0a07 */
[----:B------:R-:W-:Y:S01]  /*d8c0*/  ISETP.GE.AND P4, PT, R15, RZ, PT ;  /* 0x000000ff0f00720c */ /* 0x000fe20003f86270 */
[----:B------:R-:W-:Y:S01]  /*d8d0*/  IMAD.MOV R5, RZ, RZ, -R5 ;  /* 0x000000ffff057224 */ /* 0x000fe200078e0a05 */
[----:B------:R0:W-:Y:S01]  /*d8e0*/  STL [R1+0x1c], R9 ;  /* 0x00001c0901007387 */ /* 0x0001e20000100800 */
[----:B------:R-:W-:Y:S01]  /*d8f0*/  IABS R15, R15 ;  /* 0x0000000f000f7213 */ /* 0x000fe20000000000 */
[----:B------:R-:W-:Y:S02]  /*d900*/  @!P6 IMAD.IADD R12, R12, 0x1, -R7 ;  /* 0x000000010c0ce824 */ /* 0x000fe400078e0a07 */
[----:B------:R-:W-:Y:S02]  /*d910*/  IMAD R10, R7, R5, R10 ;  /* 0x00000005070a7224 */ /* 0x000fe400078e020a */
[----:B------:R-:W-:-:S03]  /*d920*/  IMAD.HI.U32 R5, R8, R15, RZ ;  /* 0x0000000f08057227 */ /* 0x000fc600078e00ff */
[C---:B------:R-:W-:Y:S01]  /*d930*/  ISETP.GT.U32.AND P6, PT, R7.reuse, R10, PT ;  /* 0x0000000a0700720c */ /* 0x040fe20003fc4070 */
[----:B------:R-:W-:Y:S02]  /*d940*/  @!P2 IMAD.IADD R6, R6, 0x1, -R7 ;  /* 0x000000010606a824 */ /* 0x000fe400078e0a07 */
[----:B0-----:R-:W-:Y:S02]  /*d950*/  IMAD.MOV.U32 R9, RZ, RZ, R18 ;  /* 0x000000ffff097224 */ /* 0x001fe400078e0012 */
[----:B------:R-:W-:Y:S01]  /*d960*/  IMAD.MOV.U32 R11, RZ, RZ, R12 ;  /* 0x000000ffff0b7224 */ /* 0x000fe200078e000c */
[C---:B------:R-:W-:Y:S01]  /*d970*/  ISETP.GT.U32.AND P2, PT, R7.reuse, R6, PT ;  /* 0x000000060700720c */ /* 0x040fe20003f44070 */
[----:B------:R-:W-:Y:S01]  /*d980*/  @!P1 IMAD.MOV R9, RZ, RZ, -R9 ;  /* 0x000000ffff099224 */ /* 0x000fe200078e0a09 */
[----:B------:R-:W-:Y:S01]  /*d990*/  ISETP.GE.AND P1, PT, R2, RZ, PT ;  /* 0x000000ff0200720c */ /* 0x000fe20003f26270 */
[----:B------:R-:W-:Y:S02]  /*d9a0*/  IMAD.MOV R5, RZ, RZ, -R5 ;  /* 0x000000ffff057224 */ /* 0x000fe400078e0a05 */
[----:B------:R-:W-:Y:S01]  /*d9b0*/  @!P5 IMAD.MOV R11, RZ, RZ, -R11 ;  /* 0x000000ffff0bd224 */ /* 0x000fe200078e0a0b */
[----:B------:R0:W-:Y:S01]  /*d9c0*/  STL [R1+0x3a0], R9 ;  /* 0x0003a00901007387 */ /* 0x0001e20000100800 */
[----:B------:R-:W-:-:S02]  /*d9d0*/  IMAD R15, R7, R5, R15 ;  /* 0x00000005070f7224 */ /* 0x000fc400078e020f */
[----:B------:R-:W-:Y:S01]  /*d9e0*/  VIADD R4, R3, 0x100 ;  /* 0x0000010003047836 */ /* 0x000fe20000000000 */
[----:B------:R1:W-:Y:S01]  /*d9f0*/  STL [R1+0x3c0], R11 ;  /* 0x0003c00b01007387 */ /* 0x0003e20000100800 */
[--C-:B------:R-:W-:Y:S02]  /*da00*/  @!P6 IMAD.IADD R10, R10, 0x1, -R7.reuse ;  /* 0x000000010a0ae824 */ /* 0x100fe400078e0a07 */
[----:B------:R-:W-:Y:S01]  /*da10*/  @!P2 IMAD.IADD R6, R6, 0x1, -R7 ;  /* 0x000000010606a824 */ /* 0x000fe200078e0a07 */
[----:B------:R-:W-:Y:S01]  /*da20*/  ISETP.GT.U32.AND P2, PT, R7, R15, PT ;  /* 0x0000000f0700720c */ /* 0x000fe20003f44070 */
[----:B------:R-:W-:Y:S01]  /*da30*/  VIADD R12, R3, 0x103 ;  /* 0x00000103030c7836 */ /* 0x000fe20000000000 */
[----:B------:R-:W-:Y:S01]  /*da40*/  IABS R14, R4 ;  /* 0x00000004000e7213 */ /* 0x000fe20000000000 */
[----:B0-----:R-:W-:Y:S01]  /*da50*/  IMAD.HI.U32 R9, R8, R13, RZ ;  /* 0x0000000d08097227 */ /* 0x001fe200078e00ff */
[----:B------:R-:W-:Y:S02]  /*da60*/  ISETP.GT.U32.AND P6, PT, R7, R10, PT ;  /* 0x0000000a0700720c */ /* 0x000fe40003fc4070 */
[----:B------:R-:W-:Y:S01]  /*da70*/  ISETP.GE.AND P5, PT, R4, RZ, PT ;  /* 0x000000ff0400720c */ /* 0x000fe20003fa6270 */
[----:B------:R-:W-:-:S02]  /*da80*/  IMAD.MOV R9, RZ, RZ, -R9 ;  /* 0x000000ffff097224 */ /* 0x000fc400078e0a09 */
[----:B-1----:R-:W-:Y:S02]  /*da90*/  IMAD.MOV.U32 R11, RZ, RZ, R6 ;  /* 0x000000ffff0b7224 */ /* 0x002fe400078e0006 */
[C---:B------:R-:W-:Y:S02]  /*daa0*/  IMAD R13, R7.reuse, R9, R13 ;  /* 0x00000009070d7224 */ /* 0x040fe400078e020d */
[----:B------:R-:W-:Y:S02]  /*dab0*/  @!P3 IMAD.MOV R11, RZ, RZ, -R11 ;  /* 0x000000ffff0bb224 */ /* 0x000fe400078e0a0b */
[----:B------:R-:W-:Y:S01]  /*dac0*/  IMAD.HI.U32 R2, R8, R14, RZ ;  /* 0x0000000e08027227 */ /* 0x000fe200078e00ff */
[----:B------:R-:W-:Y:S02]  /*dad0*/  ISETP.GT.U32.AND P3, PT, R7, R13, PT ;  /* 0x0000000d0700720c */ /* 0x000fe40003f64070 */
[----:B------:R0:W-:Y:S01]  /*dae0*/  STL [R1+0x3ac], R11 ;  /* 0x0003ac0b01007387 */ /* 0x0001e20000100800 */
[----:B------:R-:W-:-:S02]  /*daf0*/  VIADD R4, R3, 0x101 ;  /* 0x0000010103047836 */ /* 0x000fc40000000000 */
[----:B------:R-:W-:Y:S02]  /*db00*/  IMAD.MOV R2, RZ, RZ, -R2 ;  /* 0x000000ffff027224 */ /* 0x000fe400078e0a02 */
[--C-:B------:R-:W-:Y:S01]  /*db10*/  @!P2 IMAD.IADD R15, R15, 0x1, -R7.reuse ;  /* 0x000000010f0fa824 */ /* 0x100fe200078e0a07 */
[----:B------:R-:W-:Y:S01]  /*db20*/  IABS R6, R4 ;  /* 0x0000000400067213 */ /* 0x000fe20000000000 */
[----:B------:R-:W-:Y:S01]  /*db30*/  IMAD R14, R7, R2, R14 ;  /* 0x00000002070e7224 */ /* 0x000fe200078e020e */
[----:B------:R-:W-:Y:S01]  /*db40*/  ISETP.GE.AND P2, PT, R4, RZ, PT ;  /* 0x000000ff0400720c */ /* 0x000fe20003f46270 */
[--C-:B------:R-:W-:Y:S01]  /*db50*/  @!P6 IMAD.IADD R10, R10, 0x1, -R7.reuse ;  /* 0x000000010a0ae824 */ /* 0x100fe200078e0a07 */
[----:B------:R-:W-:Y:S01]  /*db60*/  IABS R4, R12 ;  /* 0x0000000c00047213 */ /* 0x000fe20000000000 */
[----:B------:R-:W-:Y:S01]  /*db70*/  @!P3 IMAD.IADD R13, R13, 0x1, -R7 ;  /* 0x000000010d0db824 */ /* 0x000fe200078e0a07 */
[C---:B------:R-:W-:Y:S01]  /*db80*/  ISETP.GT.U32.AND P3, PT, R7.reuse, R15, PT ;  /* 0x0000000f0700720c */ /* 0x040fe20003f64070 */
[----:B0-----:R-:W-:Y:S01]  /*db90*/  IMAD.HI.U32 R11, R8, R6, RZ ;  /* 0x00000006080b7227 */ /* 0x001fe200078e00ff */
[----:B------:R-:W-:-:S02]  /*dba0*/  ISETP.GT.U32.AND P6, PT, R7, R14, PT ;  /* 0x0000000e0700720c */ /* 0x000fc40003fc4070 */
[----:B------:R-:W-:Y:S01]  /*dbb0*/  IABS R2, R17 ;  /* 0x0000001100027213 */ /* 0x000fe20000000000 */
[----:B------:R-:W-:Y:S02]  /*dbc0*/  IMAD.MOV.U32 R16, RZ, RZ, R10 ;  /* 0x000000ffff107224 */ /* 0x000fe400078e000a */
[----:B------:R-:W-:Y:S02]  /*dbd0*/  IMAD.MOV R10, RZ, RZ, -R11 ;  /* 0x000000ffff0a7224 */ /* 0x000fe400078e0a0b */
[----:B------:R-:W-:Y:S02]  /*dbe0*/  @!P0 IMAD.MOV R16, RZ, RZ, -R16 ;  /* 0x000000ffff108224 */ /* 0x000fe400078e0a10 */
[----:B------:R-:W-:Y:S01]  /*dbf0*/  IMAD R6, R7, R10, R6 ;  /* 0x0000000a07067224 */ /* 0x000fe200078e0206 */
[----:B------:R-:W-:Y:S01]  /*dc00*/  IABS R10, R3 ;  /* 0x00000003000a7213 */ /* 0x000fe20000000000 */
[--C-:B------:R-:W-:Y:S01]  /*dc10*/  @!P3 IMAD.IADD R15, R15, 0x1, -R7.reuse ;  /* 0x000000010f0fb824 */ /* 0x100fe200078e0a07 */
[----:B------:R0:W-:Y:S01]  /*dc20*/  STL [R1+0x3d0], R16 ;  /* 0x0003d01001007387 */ /* 0x0001e20000100800 */
[----:B------:R-:W-:Y:S01]  /*dc30*/  @!P6 IMAD.IADD R14, R14, 0x1, -R7 ;  /* 0x000000010e0ee824 */ /* 0x000fe200078e0a07 */
[C---:B------:R-:W-:Y:S01]  /*dc40*/  ISETP.GT.U32.AND P3, PT, R7.reuse, R6, PT ;  /* 0x000000060700720c */ /* 0x040fe20003f64070 */
[----:B------:R-:W-:Y:S01]  /*dc50*/  IMAD.HI.U32 R5, R8, R2, RZ ;  /* 0x0000000208057227 */ /* 0x000fe200078e00ff */
[----:B------:R-:W-:-:S02]  /*dc60*/  ISETP.GT.U32.AND P6, PT, R7, R13, PT ;  /* 0x0000000d0700720c */ /* 0x000fc40003fc4070 */
[----:B------:R-:W-:Y:S01]  /*dc70*/  ISETP.GT.U32.AND P0, PT, R7, R14, PT ;  /* 0x0000000e0700720c */ /* 0x000fe20003f04070 */
[----:B------:R-:W-:Y:S02]  /*dc80*/  IMAD.MOV R5, RZ, RZ, -R5 ;  /* 0x000000ffff057224 */ /* 0x000fe400078e0a05 */
[----:B------:R-:W-:Y:S02]  /*dc90*/  VIADD R9, R3, 0x104 ;  /* 0x0000010403097836 */ /* 0x000fe40000000000 */
[----:B0-----:R-:W-:-:S04]  /*dca0*/  IMAD.HI.U32 R16, R8, R4, RZ ;  /* 0x0000000408107227 */ /* 0x001fc800078e00ff */
[----:B------:R-:W-:Y:S02]  /*dcb0*/  IMAD.MOV R16, RZ, RZ, -R16 ;  /* 0x000000ffff107224 */ /* 0x000fe400078e0a10 */
[C---:B------:R-:W-:Y:S01]  /*dcc0*/  IMAD R2, R7.reuse, R5, R2 ;  /* 0x0000000507027224 */ /* 0x040fe200078e0202 */
[----:B------:R-:W-:Y:S01]  /*dcd0*/  IABS R5, R9 ;  /* 0x0000000900057213 */ /* 0x000fe20000000000 */
[----:B------:R-:W-:Y:S02]  /*dce0*/  IMAD R4, R7, R16, R4 ;  /* 0x0000001007047224 */ /* 0x000fe400078e0204 */
[--C-:B------:R-:W-:Y:S02]  /*dcf0*/  @!P3 IMAD.IADD R6, R6, 0x1, -R7.reuse ;  /* 0x000000010606b824 */ /* 0x100fe400078e0a07 */
[----:B------:R-:W-:Y:S01]  /*dd00*/  @!P6 IMAD.IADD R13, R13, 0x1, -R7 ;  /* 0x000000010d0de824 */ /* 0x000fe200078e0a07 */
[C---:B------:R-:W-:Y:S01]  /*dd10*/  ISETP.GT.U32.AND P3, PT, R7.reuse, R4, PT ;  /* 0x000000040700720c */ /* 0x040fe20003f64070 */
[----:B------:R-:W-:Y:S01]  /*dd20*/  IMAD.HI.U32 R16, R8, R5, RZ ;  /* 0x0000000508107227 */ /* 0x000fe200078e00ff */
[----:B------:R-:W-:-:S03]  /*dd30*/  ISETP.GT.U32.AND P6, PT, R7, R2, PT ;  /* 0x000000020700720c */ /* 0x000fc60003fc4070 */
[----:B------:R-:W-:Y:S02]  /*dd40*/  IMAD.MOV.U32 R20, RZ, RZ, R15 ;  /* 0x000000ffff147224 */ /* 0x000fe400078e000f */
[----:B------:R-:W-:Y:S02]  /*dd50*/  IMAD.MOV R15, RZ, RZ, -R16 ;  /* 0x000000ffff0f7224 */ /* 0x000fe400078e0a10 */
[----:B------:R-:W-:Y:S01]  /*dd60*/  @!P0 IMAD.IADD R14, R14, 0x1, -R7 ;  /* 0x000000010e0e8824 */ /* 0x000fe200078e0a07 */
[----:B------:R-:W-:Y:S01]  /*dd70*/  ISETP.GE.AND P0, PT, R17, RZ, PT ;  /* 0x000000ff1100720c */ /* 0x000fe20003f06270 */
[C---:B------:R-:W-:Y:S02]  /*dd80*/  IMAD R5, R7.reuse, R15, R5 ;  /* 0x0000000f07057224 */ /* 0x040fe400078e0205 */
[--C-:B------:R-:W-:Y:S02]  /*dd90*/  @!P3 IMAD.IADD R4, R4, 0x1, -R7.reuse ;  /* 0x000000010404b824 */ /* 0x100fe400078e0a07 */
[----:B------:R-:W-:Y:S01]  /*dda0*/  @!P6 IMAD.IADD R2, R2, 0x1, -R7 ;  /* 0x000000010202e824 */ /* 0x000fe200078e0a07 */
[----:B------:R-:W-:Y:S01]  /*ddb0*/  ISETP.GE.AND P6, PT, R12, RZ, PT ;  /* 0x000000ff0c00720c */ /* 0x000fe20003fc6270 */
[----:B------:R-:W-:Y:S01]  /*ddc0*/  IMAD.HI.U32 R12, R8, R10, RZ ;  /* 0x0000000a080c7227 */ /* 0x000fe200078e00ff */
[----:B------:R-:W-:-:S03]  /*ddd0*/  ISETP.GT.U32.AND P3, PT, R7, R4, PT ;  /* 0x000000040700720c */ /* 0x000fc60003f64070 */
[----:B------:R-:W-:Y:S01]  /*dde0*/  @!P5 IMAD.MOV R14, RZ, RZ, -R14 ;  /* 0x000000ffff0ed224 */ /* 0x000fe200078e0a0e */
[C---:B------:R-:W-:Y:S01]  /*ddf0*/  ISETP.GT.U32.AND P5, PT, R7.reuse, R5, PT ;  /* 0x000000050700720c */ /* 0x040fe20003fa4070 */
[----:B------:R-:W-:Y:S02]  /*de00*/  IMAD.MOV R12, RZ, RZ, -R12 ;  /* 0x000000ffff0c7224 */ /* 0x000fe400078e0a0c */
[----:B------:R-:W-:Y:S01]  /*de10*/  @!P4 IMAD.MOV R20, RZ, RZ, -R20 ;  /* 0x000000ffff14c224 */ /* 0x000fe200078e0a14 */
[C---:B------:R-:W-:Y:S01]  /*de20*/  ISETP.GT.U32.AND P4, PT, R7.reuse, R6, PT ;  /* 0x000000060700720c */ /* 0x040fe20003f84070 */
[C---:B------:R-:W-:Y:S02]  /*de30*/  IMAD R10, R7.reuse, R12, R10 ;  /* 0x0000000c070a7224 */ /* 0x040fe400078e020a */
[----:B------:R-:W-:Y:S01]  /*de40*/  IMAD.MOV.U32 R19, RZ, RZ, R13 ;  /* 0x000000ffff137224 */ /* 0x000fe200078e000d */
[----:B------:R-:W-:Y:S01]  /*de50*/  STL [R1+0x3bc], R20 ;  /* 0x0003bc1401007387 */ /* 0x000fe20000100800 */
[----:B------:R-:W-:Y:S01]  /*de60*/  @!P3 IMAD.IADD R4, R4, 0x1, -R7 ;  /* 0x000000010404b824 */ /* 0x000fe200078e0a07 */
[C---:B------:R-:W-:Y:S01]  /*de70*/  ISETP.GT.U32.AND P3, PT, R7.reuse, R10, PT ;  /* 0x0000000a0700720c */ /* 0x040fe20003f64070 */
[----:B------:R-:W-:Y:S01]  /*de80*/  @!P1 IMAD.MOV R19, RZ, RZ, -R19 ;  /* 0x000000ffff139224 */ /* 0x000fe200078e0a13 */
[----:B------:R-:W-:Y:S01]  /*de90*/  ISETP.GT.U32.AND P1, PT, R7, R2, PT ;  /* 0x000000020700720c */ /* 0x000fe20003f24070 */
[----:B------:R-:W-:-:S02]  /*dea0*/  @!P5 IMAD.IADD R5, R5, 0x1, -R7 ;  /* 0x000000010505d824 */ /* 0x000fc400078e0a07 */
[----:B------:R-:W-:Y:S01]  /*deb0*/  VIADD R11, R3, 0x1ff ;  /* 0x000001ff030b7836 */ /* 0x000fe20000000000 */
[----:B------:R-:W-:Y:S01]  /*dec0*/  STL [R1+0x3d8], R19 ;  /* 0x0003d81301007387 */ /* 0x000fe20000100800 */
[--C-:B------:R-:W-:Y:S01]  /*ded0*/  @!P4 IMAD.IADD R6, R6, 0x1, -R7.reuse ;  /* 0x000000010606c824 */ /* 0x100fe200078e0a07 */
[----:B------:R-:W-:Y:S01]  /*dee0*/  ISETP.GT.U32.AND P5, PT, R7, R5, PT ;  /* 0x000000050700720c */ /* 0x000fe20003fa4070 */
[----:B------:R-:W-:Y:S01]  /*def0*/  VIADD R12, R3, 0x107 ;  /* 0x00000107030c7836 */ /* 0x000fe20000000000 */
[----:B------:R0:W-:Y:S01]  /*df00*/  STL [R1+0x20], R14 ;  /* 0x0000200e01007387 */ /* 0x0001e20000100800 */
[----:B------:R-:W-:Y:S01]  /*df10*/  IABS R18, R11 ;  /* 0x0000000b00127213 */ /* 0x000fe20000000000 */
[----:B------:R-:W-:Y:S01]  /*df20*/  @!P6 IMAD.MOV R4, RZ, RZ, -R4 ;  /* 0x000000ffff04e224 */ /* 0x000fe200078e0a04 */
[----:B------:R-:W-:Y:S01]  /*df30*/  ISETP.GE.AND P4, PT, R9, RZ, PT ;  /* 0x000000ff0900720c */ /* 0x000fe20003f86270 */
[--C-:B------:R-:W-:Y:S02]  /*df40*/  @!P3 IMAD.IADD R10, R10, 0x1, -R7.reuse ;  /* 0x000000010a0ab824 */ /* 0x100fe400078e0a07 */
[----:B------:R-:W-:Y:S01]  /*df50*/  @!P1 IMAD.IADD R2, R2, 0x1, -R7 ;  /* 0x0000000102029824 */ /* 0x000fe200078e0a07 */
[----:B------:R-:W-:Y:S01]  /*df60*/  ISETP.GE.AND P1, PT, R11, RZ, PT ;  /* 0x000000ff0b00720c */ /* 0x000fe20003f26270 */
[----:B------:R-:W-:Y:S01]  /*df70*/  VIADD R11, R3, 0x106 ;  /* 0x00000106030b7836 */ /* 0x000fe20000000000 */
[----:B------:R-:W-:Y:S01]  /*df80*/  ISETP.GT.U32.AND P3, PT, R7, R10, PT ;  /* 0x0000000a0700720c */ /* 0x000fe20003f64070 */
[----:B0-----:R-:W-:-:S02]  /*df90*/  IMAD.MOV.U32 R14, RZ, RZ, R6 ;  /* 0x000000ffff0e7224 */ /* 0x001fc400078e0006 */
[----:B------:R-:W-:Y:S01]  /*dfa0*/  IMAD.HI.U32 R13, R8, R18, RZ ;  /* 0x00000012080d7227 */ /* 0x000fe200078e00ff */
[----:B------:R-:W-:-:S03]  /*dfb0*/  IABS R15, R11 ;  /* 0x0000000b000f7213 */ /* 0x000fc60000000000 */
[----:B------:R-:W-:Y:S01]  /*dfc0*/  @!P2 IMAD.MOV R14, RZ, RZ, -R14 ;  /* 0x000000ffff0ea224 */ /* 0x000fe200078e0a0e */
[----:B------:R-:W-:Y:S01]  /*dfd0*/  ISETP.GE.AND P2, PT, R11, RZ, PT ;  /* 0x000000ff0b00720c */ /* 0x000fe20003f46270 */
[----:B------:R-:W-:Y:S01]  /*dfe0*/  @!P0 IMAD.MOV R2, RZ, RZ, -R2 ;  /* 0x000000ffff028224 */ /* 0x000fe200078e0a02 */
[----:B------:R-:W-:Y:S01]  /*dff0*/  ISETP.GE.AND P0, PT, R12, RZ, PT ;  /* 0x000000ff0c00720c */ /* 0x000fe20003f06270 */
[----:B------:R-:W-:Y:S01]  /*e000*/  @!P5 IMAD.IADD R5, R5, 0x1, -R7 ;  /* 0x000000010505d824 */ /* 0x000fe200078e0a07 */
[----:B------:R0:W-:Y:S01]  /*e010*/  STL [R1+0x210], R14 ;  /* 0x0002100e01007387 */ /* 0x0001e20000100800 */
[----:B------:R-:W-:Y:S01]  /*e020*/  IMAD.MOV R13, RZ, RZ, -R13 ;  /* 0x000000ffff0d7224 */ /* 0x000fe200078e0a0d */
[----:B------:R-:W-:Y:S01]  /*e030*/  ISETP.GE.AND P5, PT, R3, RZ, PT ;  /* 0x000000ff0300720c */ /* 0x000fe20003fa6270 */
[----:B------:R-:W-:Y:S01]  /*e040*/  IMAD.MOV.U32 R6, RZ, RZ, R5 ;  /* 0x000000ffff067224 */ /* 0x000fe200078e0005 */
[----:B------:R1:W-:Y:S01]  /*e050*/  STL [R1+0x3cc], R2 ;  /* 0x0003cc0201007387 */ /* 0x0003e20000100800 */
[----:B------:R-:W-:-:S02]  /*e060*/  IMAD R18, R7, R13, R18 ;  /* 0x0000000d07127224 */ /* 0x000fc400078e0212 */
[----:B------:R-:W-:Y:S01]  /*e070*/  @!P4 IMAD.MOV R6, RZ, RZ, -R6 ;  /* 0x000000ffff06c224 */ /* 0x000fe200078e0a06 */
[----:B------:R3:W-:Y:S01]  /*e080*/  STL [R1+0x3e0], R4 ;  /* 0x0003e00401007387 */ /* 0x0007e20000100800 */
[----:B------:R-:W-:Y:S01]  /*e090*/  @!P3 IMAD.IADD R10, R10, 0x1, -R7 ;  /* 0x000000010a0ab824 */ /* 0x000fe200078e0a07 */
[----:B0-----:R-:W-:Y:S01]  /*e0a0*/  IABS R14, R12 ;  /* 0x0000000c000e7213 */ /* 0x001fe20000000000 */
[----:B------:R-:W-:Y:S01]  /*e0b0*/  VIADD R9, R3, 0x108 ;  /* 0x0000010803097836 */ /* 0x000fe20000000000 */
[----:B------:R-:W-:Y:S01]  /*e0c0*/  ISETP.GT.U32.AND P4, PT, R7, R18, PT ;  /* 0x000000120700720c */ /* 0x000fe20003f84070 */
[----:B------:R0:W-:Y:S01]  /*e0d0*/  STL [R1+0x3d4], R6 ;  /* 0x0003d40601007387 */ /* 0x0001e20000100800 */
[C---:B-1----:R-:W-:Y:S02]  /*e0e0*/  IMAD.HI.U32 R2, R8.reuse, R15, RZ ;  /* 0x0000000f08027227 */ /* 0x042fe400078e00ff */
[----:B------:R-:W-:Y:S02]  /*e0f0*/  IABS R11, R9 ;  /* 0x00000009000b7213 */ /* 0x000fe40000000000 */
[----:B---3--:R-:W-:Y:S01]  /*e100*/  IMAD.HI.U32 R4, R8, R14, RZ ;  /* 0x0000000e08047227 */ /* 0x008fe200078e00ff */
[----:B------:R-:W-:-:S03]  /*e110*/  ISETP.GE.AND P6, PT, R9, RZ, PT ;  /* 0x000000ff0900720c */ /* 0x000fc60003fc6270 */
[----:B------:R-:W-:Y:S02]  /*e120*/  IMAD.MOV R5, RZ, RZ, -R2 ;  /* 0x000000ffff057224 */ /* 0x000fe400078e0a02 */
[----:B------:R-:W-:Y:S02]  /*e130*/  IMAD.MOV R4, RZ, RZ, -R4 ;  /* 0x000000ffff047224 */ /* 0x000fe400078e0a04 */
[C---:B------:R-:W-:Y:S02]  /*e140*/  IMAD R15, R7.reuse, R5, R15 ;  /* 0x00000005070f7224 */ /* 0x040fe400078e020f */
[C---:B------:R-:W-:Y:S02]  /*e150*/  IMAD R14, R7.reuse, R4, R14 ;  /* 0x00000004070e7224 */ /* 0x040fe400078e020e */
[----:B0-----:R-:W-:Y:S01]  /*e160*/  IMAD.MOV.U32 R6, RZ, RZ, R10 ;  /* 0x000000ffff067224 */ /* 0x001fe200078e000a */
[----:B------:R-:W-:Y:S01]  /*e170*/  ISETP.GT.U32.AND P3, PT, R7, R15, PT ;  /* 0x0000000f0700720c */ /* 0x000fe20003f64070 */
[----:B------:R-:W-:-:S04]  /*e180*/  IMAD.HI.U32 R2, R8, R11, RZ ;  /* 0x0000000b08027227 */ /* 0x000fc800078e00ff */
[----:B------:R-:W-:Y:S01]  /*e190*/  @!P5 IMAD.MOV R6, RZ, RZ, -R6 ;  /* 0x000000ffff06d224 */ /* 0x000fe200078e0a06 */
[----:B------:R-:W-:Y:S01]  /*e1a0*/  ISETP.GT.U32.AND P5, PT, R7, R14, PT ;  /* 0x0000000e0700720c */ /* 0x000fe20003fa4070 */
[----:B------:R-:W-:Y:S02]  /*e1b0*/  @!P4 IMAD.IADD R18, R18, 0x1, -R7 ;  /* 0x000000011212c824 */ /* 0x000fe400078e0a07 */
[----:B------:R-:W-:Y:S01]  /*e1c0*/  IMAD.MOV R2, RZ, RZ, -R2 ;  /* 0x000000ffff027224 */ /* 0x000fe200078e0a02 */
[----:B------:R0:W-:Y:S01]  /*e1d0*/  STL [R1+0x84], R6 ;  /* 0x0000840601007387 */ /* 0x0001e20000100800 */
[----:B------:R-:W-:Y:S01]  /*e1e0*/  VIADD R19, R3, 0x109 ;  /* 0x0000010903137836 */ /* 0x000fe20000000000 */
[----:B------:R-:W-:Y:S01]  /*e1f0*/  ISETP.GT.U32.AND P4, PT, R7, R18, PT ;  /* 0x000000120700720c */ /* 0x000fe20003f84070 */
[----:B------:R-:W-:Y:S02]  /*e200*/  VIADD R10, R3, 0x10a ;  /* 0x0000010a030a7836 */ /* 0x000fe40000000000 */
[----:B------:R-:W-:Y:S01]  /*e210*/  IMAD R11, R7, R2, R11 ;  /* 0x00000002070b7224 */ /* 0x000fe200078e020b */
[----:B------:R-:W-:Y:S01]  /*e220*/  IABS R2, R19 ;  /* 0x0000001300027213 */ /* 0x000fe20000000000 */
[----:B------:R-:W-:-:S02]  /*e230*/  @!P3 IMAD.IADD R15, R15, 0x1, -R7 ;  /* 0x000000010f0fb824 */ /* 0x000fc400078e0a07 */
[----:B------:R-:W-:Y:S01]  /*e240*/  @!P5 IMAD.IADD R14, R14, 0x1, -R7 ;  /* 0x000000010e0ed824 */ /* 0x000fe200078e0a07 */
[----:B0-----:R-:W-:Y:S01]  /*e250*/  IABS R6, R10 ;  /* 0x0000000a00067213 */ /* 0x001fe20000000000 */
[C---:B------:R-:W-:Y:S01]  /*e260*/  IMAD.HI.U32 R16, R8.reuse, R2, RZ ;  /* 0x0000000208107227 */ /* 0x040fe200078e00ff */
[C---:B------:R-:W-:Y:S02]  /*e270*/  ISETP.GT.U32.AND P3, PT, R7.reuse, R15, PT ;  /* 0x0000000f0700720c */ /* 0x040fe40003f64070 */
[----:B------:R-:W-:Y:S01]  /*e280*/  ISETP.GT.U32.AND P5, PT, R7, R14, PT ;  /* 0x0000000e0700720c */ /* 0x000fe20003fa4070 */
[----:B------:R-:W-:-:S04]  /*e290*/  IMAD.HI.U32 R4, R8, R6, RZ ;  /* 0x0000000608047227 */ /* 0x000fc800078e00ff */
[----:B------:R-:W-:Y:S02]  /*e2a0*/  IMAD.MOV R16, RZ, RZ, -R16 ;  /* 0x000000ffff107224 */ /* 0x000fe400078e0a10 */
[----:B------:R-:W-:Y:S02]  /*e2b0*/  IMAD.MOV R4, RZ, RZ, -R4 ;  /* 0x000000ffff047224 */ /* 0x000fe400078e0a04 */
[--C-:B------:R-:W-:Y:S01]  /*e2c0*/  @!P4 IMAD.IADD R18, R18, 0x1, -R7.reuse ;  /* 0x000000011212c824 */ /* 0x100fe200078e0a07 */
[C---:B------:R-:W-:Y:S01]  /*e2d0*/  ISETP.GT.U32.AND P4, PT, R7.reuse, R11, PT ;  /* 0x0000000b0700720c */ /* 0x040fe20003f84070 */
        /* <DEDUP_REMOVED lines=8> */
[----:B------:R-:W-:Y:S01]  /*e360*/  IMAD.MOV.U32 R20, RZ, RZ, R18 ;  /* 0x000000ffff147224 */ /* 0x000fe200078e0012 */
[----:B------:R-:W-:Y:S01]  /*e370*/  IABS R12, R9 ;  /* 0x00000009000c7213 */ /* 0x000fe20000000000 */
[--C-:B------:R-:W-:Y:S01]  /*e380*/  @!P4 IMAD.IADD R11, R11, 0x1, -R7.reuse ;  /* 0x000000010b0bc824 */ /* 0x100fe200078e0a07 */
[----:B------:R-:W-:Y:S01]  /*e390*/  IABS R18, R4 ;  /* 0x0000000400127213 */ /* 0x000fe20000000000 */
[----:B------:R-:W-:Y:S01]  /*e3a0*/  VIADD R5, R3, 0x10c ;  /* 0x0000010c03057836 */ /* 0x000fe20000000000 */
[----:B------:R-:W-:Y:S01]  /*e3b0*/  ISETP.GE.AND P4, PT, R19, RZ, PT ;  /* 0x000000ff1300720c */ /* 0x000fe20003f86270 */
[----:B------:R-:W-:Y:S01]  /*e3c0*/  @!P1 IMAD.MOV R20, RZ, RZ, -R20 ;  /* 0x000000ffff149224 */ /* 0x000fe200078e0a14 */
[C---:B------:R-:W-:Y:S01]  /*e3d0*/  ISETP.GT.U32.AND P1, PT, R7.reuse, R11, PT ;  /* 0x0000000b0700720c */ /* 0x040fe20003f24070 */
[--C-:B------:R-:W-:Y:S01]  /*e3e0*/  @!P3 IMAD.IADD R2, R2, 0x1, -R7.reuse ;  /* 0x000000010202b824 */ /* 0x100fe200078e0a07 */
[----:B------:R-:W-:Y:S01]  /*e3f0*/  IABS R13, R5 ;  /* 0x00000005000d7213 */ /* 0x000fe20000000000 */
[----:B------:R-:W-:Y:S01]  /*e400*/  @!P5 IMAD.IADD R6, R6, 0x1, -R7 ;  /* 0x000000010606d824 */ /* 0x000fe200078e0a07 */
[----:B------:R-:W-:Y:S01]  /*e410*/  ISETP.GE.AND P3, PT, R10, RZ, PT ;  /* 0x000000ff0a00720c */ /* 0x000fe20003f66270 */
[----:B------:R-:W-:Y:S01]  /*e420*/  IMAD.HI.U32 R17, R8, R12, RZ ;  /* 0x0000000c08117227 */ /* 0x000fe200078e00ff */
[----:B------:R0:W-:Y:S02]  /*e430*/  STL [R1+0x638], R20 ;  /* 0x0006381401007387 */ /* 0x0001e40000100800 */
[----:B------:R-:W-:Y:S01]  /*e440*/  ISETP.GT.U32.AND P5, PT, R7, R6, PT ;  /* 0x000000060700720c */ /* 0x000fe20003fa4070 */
[----:B------:R-:W-:-:S02]  /*e450*/  IMAD.MOV.U32 R10, RZ, RZ, R18 ;  /* 0x000000ffff0a7224 */ /* 0x000fc400078e0012 */
[----:B------:R-:W-:-:S04]  /*e460*/  IMAD.HI.U32 R16, R8, R13, RZ ;  /* 0x0000000d08107227 */ /* 0x000fc800078e00ff */
[----:B------:R-:W-:Y:S02]  /*e470*/  IMAD.MOV R17, RZ, RZ, -R17 ;  /* 0x000000ffff117224 */ /* 0x000fe400078e0a11 */
[----:B0-----:R-:W-:Y:S02]  /*e480*/  IMAD.MOV.U32 R20, RZ, RZ, R15 ;  /* 0x000000ffff147224 */ /* 0x001fe400078e000f */
[----:B------:R-:W-:-:S04]  /*e490*/  IMAD.HI.U32 R15, R8, R10, RZ ;  /* 0x0000000a080f7227 */ /* 0x000fc800078e00ff */
[----:B------:R-:W-:Y:S02]  /*e4a0*/  IMAD.MOV R16, RZ, RZ, -R16 ;  /* 0x000000ffff107224 */ /* 0x000fe400078e0a10 */
[----:B------:R-:W-:Y:S02]  /*e4b0*/  IMAD R12, R7, R17, R12 ;  /* 0x00000011070c7224 */ /* 0x000fe400078e020c */
[----:B------:R-:W-:Y:S02]  /*e4c0*/  @!P1 IMAD.IADD R11, R11, 0x1, -R7 ;  /* 0x000000010b0b9824 */ /* 0x000fe400078e0a07 */
[----:B------:R-:W-:Y:S01]  /*e4d0*/  IMAD.MOV R15, RZ, RZ, -R15 ;  /* 0x000000ffff0f7224 */ /* 0x000fe200078e0a0f */
[----:B------:R-:W-:Y:S01]  /*e4e0*/  ISETP.GT.U32.AND P1, PT, R7, R12, PT ;  /* 0x0000000c0700720c */ /* 0x000fe20003f24070 */
[----:B------:R-:W-:Y:S01]  /*e4f0*/  @!P0 IMAD.MOV R14, RZ, RZ, -R14 ;  /* 0x000000ffff0e8224 */ /* 0x000fe200078e0a0e */
[----:B------:R-:W-:Y:S01]  /*e500*/  ISETP.GE.AND P0, PT, R9, RZ, PT ;  /* 0x000000ff0900720c */ /* 0x000fe20003f06270 */
[----:B------:R-:W-:-:S02]  /*e510*/  IMAD R13, R7, R16, R13 ;  /* 0x00000010070d7224 */ /* 0x000fc400078e020d */
[----:B------:R-:W-:Y:S01]  /*e520*/  @!P2 IMAD.MOV R20, RZ, RZ, -R20 ;  /* 0x000000ffff14a224 */ /* 0x000fe200078e0a14 */
[C---:B------:R-:W-:Y:S01]  /*e530*/  ISETP.GT.U32.AND P2, PT, R7.reuse, R2, PT ;  /* 0x000000020700720c */ /* 0x040fe20003f44070 */
[----:B------:R-:W-:Y:S02]  /*e540*/  IMAD.MOV.U32 R16, RZ, RZ, R11 ;  /* 0x000000ffff107224 */ /* 0x000fe400078e000b */
[C---:B------:R-:W-:Y:S01]  /*e550*/  IMAD R9, R7.reuse, R15, R10 ;  /* 0x0000000f07097224 */ /* 0x040fe200078e020a */
[----:B------:R-:W-:Y:S01]  /*e560*/  STL [R1+0x3f4], R20 ;  /* 0x0003f41401007387 */ /* 0x000fe20000100800 */
[----:B------:R-:W-:Y:S01]  /*e570*/  @!P6 IMAD.MOV R16, RZ, RZ, -R16 ;  /* 0x000000ffff10e224 */ /* 0x000fe200078e0a10 */
[C---:B------:R-:W-:Y:S01]  /*e580*/  ISETP.GT.U32.AND P6, PT, R7.reuse, R13, PT ;  /* 0x0000000d0700720c */ /* 0x040fe20003fc4070 */
[----:B------:R-:W-:Y:S01]  /*e590*/  @!P5 IMAD.IADD R6, R6, 0x1, -R7 ;  /* 0x000000010606d824 */ /* 0x000fe200078e0a07 */
[----:B------:R-:W-:Y:S01]  /*e5a0*/  ISETP.GT.U32.AND P5, PT, R7, R9, PT ;  /* 0x000000090700720c */ /* 0x000fe20003fa4070 */
[----:B------:R0:W-:Y:S01]  /*e5b0*/  STL [R1+0x3ec], R14 ;  /* 0x0003ec0e01007387 */ /* 0x0001e20000100800 */
[----:B------:R-:W-:-:S02]  /*e5c0*/  VIADD R10, R3, 0x10f ;  /* 0x0000010f030a7836 */ /* 0x000fc40000000000 */
[--C-:B------:R-:W-:Y:S01]  /*e5d0*/  @!P1 IMAD.IADD R12, R12, 0x1, -R7.reuse ;  /* 0x000000010c0c9824 */ /* 0x100fe200078e0a07 */
[----:B------:R-:W-:Y:S01]  /*e5e0*/  ISETP.GE.AND P1, PT, R4, RZ, PT ;  /* 0x000000ff0400720c */ /* 0x000fe20003f26270 */
[--C-:B------:R-:W-:Y:S01]  /*e5f0*/  @!P2 IMAD.IADD R2, R2, 0x1, -R7.reuse ;  /* 0x000000010202a824 */ /* 0x100fe200078e0a07 */
[----:B------:R-:W-:Y:S01]  /*e600*/  ISETP.GE.AND P2, PT, R5, RZ, PT ;  /* 0x000000ff0500720c */ /* 0x000fe20003f46270 */
[----:B------:R1:W-:Y:S01]  /*e610*/  STL [R1+0x224], R16 ;  /* 0x0002241001007387 */ /* 0x0003e20000100800 */
[----:B------:R-:W-:Y:S01]  /*e620*/  IABS R5, R10 ;  /* 0x0000000a00057213 */ /* 0x000fe20000000000 */
[----:B------:R-:W-:Y:S02]  /*e630*/  IMAD.MOV.U32 R11, RZ, RZ, R2 ;  /* 0x000000ffff0b7224 */ /* 0x000fe400078e0002 */
[----:B0-----:R-:W-:Y:S02]  /*e640*/  VIADD R14, R3, 0x10e ;  /* 0x0000010e030e7836 */ /* 0x001fe40000000000 */
[--C-:B------:R-:W-:Y:S01]  /*e650*/  @!P6 IMAD.IADD R13, R13, 0x1, -R7.reuse ;  /* 0x000000010d0de824 */ /* 0x100fe200078e0a07 */
[----:B------:R-:W-:Y:S01]  /*e660*/  ISETP.GT.U32.AND P6, PT, R7, R12, PT ;  /* 0x0000000c0700720c */ /* 0x000fe20003fc4070 */
[----:B------:R-:W-:Y:S01]  /*e670*/  @!P5 IMAD.IADD R9, R9, 0x1, -R7 ;  /* 0x000000010909d824 */ /* 0x000fe200078e0a07 */
[----:B------:R-:W-:Y:S01]  /*e680*/  IABS R17, R14 ;  /* 0x0000000e00117213 */ /* 0x000fe20000000000 */
[----:B------:R-:W-:Y:S01]  /*e690*/  @!P4 IMAD.MOV R11, RZ, RZ, -R11 ;  /* 0x000000ffff0bc224 */ /* 0x000fe200078e0a0b */
[C---:B------:R-:W-:Y:S01]  /*e6a0*/  ISETP.GT.U32.AND P5, PT, R7.reuse, R13, PT ;  /* 0x0000000d0700720c */ /* 0x040fe20003fa4070 */
[----:B-1----:R-:W-:Y:S01]  /*e6b0*/  IMAD.HI.U32 R16, R8, R5, RZ ;  /* 0x0000000508107227 */ /* 0x002fe200078e00ff */
[----:B------:R-:W-:-:S02]  /*e6c0*/  ISETP.GT.U32.AND P4, PT, R7, R9, PT ;  /* 0x000000090700720c */ /* 0x000fc40003f84070 */
[----:B------:R0:W-:Y:S01]  /*e6d0*/  STL [R1+0x228], R11 ;  /* 0x0002280b01007387 */ /* 0x0001e20000100800 */
[----:B------:R-:W-:-:S04]  /*e6e0*/  IMAD.HI.U32 R4, R8, R17, RZ ;  /* 0x0000001108047227 */ /* 0x000fc800078e00ff */
[----:B------:R-:W-:Y:S02]  /*e6f0*/  IMAD.MOV R4, RZ, RZ, -R4 ;  /* 0x000000ffff047224 */ /* 0x000fe400078e0a04 */
[----:B------:R-:W-:Y:S02]  /*e700*/  IMAD.MOV R16, RZ, RZ, -R16 ;  /* 0x000000ffff107224 */ /* 0x000fe400078e0a10 */
[C---:B------:R-:W-:Y:S02]  /*e710*/  IMAD R4, R7.reuse, R4, R17 ;  /* 0x0000000407047224 */ /* 0x040fe400078e0211 */
[----:B------:R-:W-:Y:S02]  /*e720*/  @!P6 IMAD.IADD R12, R12, 0x1, -R7 ;  /* 0x000000010c0ce824 */ /* 0x000fe400078e0a07 */
[C---:B------:R-:W-:Y:S01]  /*e730*/  IMAD R5, R7.reuse, R16, R5 ;  /* 0x0000001007057224 */ /* 0x040fe200078e0205 */
[----:B------:R-:W-:Y:S01]  /*e740*/  ISETP.GT.U32.AND P6, PT, R7, R4, PT ;  /* 0x000000040700720c */ /* 0x000fe20003fc4070 */
[----:B------:R-:W-:-:S02]  /*e750*/  VIADD R15, R3, 0x110 ;  /* 0x00000110030f7836 */ /* 0x000fc40000000000 */
[--C-:B------:R-:W-:Y:S01]  /*e760*/  @!P4 IMAD.IADD R9, R9, 0x1, -R7.reuse ;  /* 0x000000010909c824 */ /* 0x100fe200078e0a07 */
[----:B------:R-:W-:Y:S01]  /*e770*/  ISETP.GT.U32.AND P4, PT, R7, R5, PT ;  /* 0x000000050700720c */ /* 0x000fe20003f84070 */
[----:B0-----:R-:W-:Y:S01]  /*e780*/  VIADD R11, R3, 0x111 ;  /* 0x00000111030b7836 */ /* 0x001fe20000000000 */
[----:B------:R-:W-:Y:S01]  /*e790*/  IABS R2, R15 ;  /* 0x0000000f00027213 */ /* 0x000fe20000000000 */
[----:B------:R-:W-:Y:S01]  /*e7a0*/  @!P5 IMAD.IADD R13, R13, 0x1, -R7 ;  /* 0x000000010d0dd824 */ /* 0x000fe200078e0a07 */
[----:B------:R-:W-:Y:S01]  /*e7b0*/  ISETP.GE.AND P5, PT, R14, RZ, PT ;  /* 0x000000ff0e00720c */ /* 0x000fe20003fa6270 */
[----:B------:R-:W-:Y:S01]  /*e7c0*/  VIADD R14, R3, 0x112 ;  /* 0x00000112030e7836 */ /* 0x000fe20000000000 */
[----:B------:R-:W-:Y:S01]  /*e7d0*/  IABS R19, R11 ;  /* 0x0000000b00137213 */ /* 0x000fe20000000000 */
[----:B------:R-:W-:-:S04]  /*e7e0*/  IMAD.HI.U32 R16, R8, R2, RZ ;  /* 0x0000000208107227 */ /* 0x000fc800078e00ff */
[----:B------:R-:W-:Y:S01]  /*e7f0*/  @!P6 IMAD.IADD R4, R4, 0x1, -R7 ;  /* 0x000000010404e824 */ /* 0x000fe200078e0a07 */
[----:B------:R-:W-:Y:S01]  /*e800*/  ISETP.GE.AND P6, PT, R10, RZ, PT ;  /* 0x000000ff0a00720c */ /* 0x000fe20003fc6270 */
[----:B------:R-:W-:-:S04]  /*e810*/  IMAD.HI.U32 R17, R8, R19, RZ ;  /* 0x0000001308117227 */ /* 0x000fc800078e00ff */
[----:B------:R-:W-:Y:S02]  /*e820*/  IMAD.MOV R16, RZ, RZ, -R16 ;  /* 0x000000ffff107224 */ /* 0x000fe400078e0a10 */
[----:B------:R-:W-:Y:S02]  /*e830*/  @!P4 IMAD.IADD R5, R5, 0x1, -R7 ;  /* 0x000000010505c824 */ /* 0x000fe400078e0a07 */
[----:B------:R-:W-:Y:S01]  /*e840*/  @!P3 IMAD.MOV R6, RZ, RZ, -R6 ;  /* 0x000000ffff06b224 */ /* 0x000fe200078e0a06 */
[C---:B------:R-:W-:Y:S01]  /*e850*/  ISETP.GT.U32.AND P3, PT, R7.reuse, R4, PT ;  /* 0x000000040700720c */ /* 0x040fe20003f64070 */
[----:B------:R-:W-:Y:S01]  /*e860*/  IMAD.MOV R17, RZ, RZ, -R17 ;  /* 0x000000ffff117224 */ /* 0x000fe200078e0a11 */
[----:B------:R-:W-:Y:S01]  /*e870*/  ISETP.GT.U32.AND P4, PT, R7, R5, PT ;  /* 0x000000050700720c */ /* 0x000fe20003f84070 */
[----:B------:R-:W-:Y:S01]  /*e880*/  VIADD R10, R3, 0x113 ;  /* 0x00000113030a7836 */ /* 0x000fe20000000000 */
[----:B------:R0:W-:Y:S01]  /*e890*/  STL [R1+0x3dc], R6 ;  /* 0x0003dc0601007387 */ /* 0x0001e20000100800 */
[----:B------:R-:W-:Y:S01]  /*e8a0*/  IMAD R2, R7, R16, R2 ;  /* 0x0000001007027224 */ /* 0x000fe200078e0202 */
[----:B------:R-:W-:Y:S01]  /*e8b0*/  IABS R16, R14 ;  /* 0x0000000e00107213 */ /* 0x000fe20000000000 */
[----:B------:R-:W-:-:S02]  /*e8c0*/  IMAD.MOV.U32 R18, RZ, RZ, R12 ;  /* 0x000000ffff127224 */ /* 0x000fc400078e000c */
[C---:B------:R-:W-:Y:S01]  /*e8d0*/  IMAD R19, R7.reuse, R17, R19 ;  /* 0x0000001107137224 */ /* 0x040fe200078e0213 */
[----:B------:R-:W-:Y:S01]  /*e8e0*/  IABS R17, R10 ;  /* 0x0000000a00117213 */ /* 0x000fe20000000000 */
[----:B------:R-:W-:Y:S01]  /*e8f0*/  @!P0 IMAD.MOV R18, RZ, RZ, -R18 ;  /* 0x000000ffff128224 */ /* 0x000fe200078e0a12 */
[----:B------:R-:W-:Y:S01]  /*e900*/  ISETP.GT.U32.AND P0, PT, R7, R2, PT ;  /* 0x000000020700720c */ /* 0x000fe20003f04070 */
[----:B------:R-:W-:Y:S02]  /*e910*/  IMAD.MOV.U32 R12, RZ, RZ, R9 ;  /* 0x000000ffff0c7224 */ /* 0x000fe400078e0009 */
[C---:B0-----:R-:W-:Y:S01]  /*e920*/  IMAD.HI.U32 R6, R8.reuse, R16, RZ ;  /* 0x0000001008067227 */ /* 0x041fe200078e00ff */
[----:B------:R0:W-:Y:S03]  /*e930*/  STL [R1+0x3e8], R18 ;  /* 0x0003e81201007387 */ /* 0x0001e60000100800 */
[----:B------:R-:W-:-:S04]  /*e940*/  IMAD.HI.U32 R9, R8, R17, RZ ;  /* 0x0000001108097227 */ /* 0x000fc800078e00ff */
[----:B------:R-:W-:Y:S01]  /*e950*/  @!P3 IMAD.IADD R4, R4, 0x1, -R7 ;  /* 0x000000010404b824 */ /* 0x000fe200078e0a07 */
[----:B------:R-:W-:Y:S01]  /*e960*/  ISETP.GE.AND P3, PT, R11, RZ, PT ;  /* 0x000000ff0b00720c */ /* 0x000fe20003f66270 */
[----:B------:R-:W-:Y:S02]  /*e970*/  IMAD.MOV R6, RZ, RZ, -R6 ;  /* 0x000000ffff067224 */ /* 0x000fe400078e0a06 */
[----:B------:R-:W-:Y:S01]  /*e980*/  @!P2 IMAD.MOV R13, RZ, RZ, -R13 ;  /* 0x000000ffff0da224 */ /* 0x000fe200078e0a0d */
[----:B------:R-:W-:Y:S01]  /*e990*/  ISETP.GT.U32.AND P2, PT, R7, R19, PT ;  /* 0x000000130700720c */ /* 0x000fe20003f44070 */
[----:B------:R-:W-:Y:S01]  /*e9a0*/  @!P1 IMAD.MOV R12, RZ, RZ, -R12 ;  /* 0x000000ffff0c9224 */ /* 0x000fe200078e0a0c */
[----:B------:R-:W-:Y:S01]  /*e9b0*/  ISETP.GE.AND P1, PT, R15, RZ, PT ;  /* 0x000000ff0f00720c */ /* 0x000fe20003f26270 */
[----:B------:R-:W-:Y:S01]  /*e9c0*/  IMAD.MOV R9, RZ, RZ, -R9 ;  /* 0x000000ffff097224 */ /* 0x000fe200078e0a09 */
[----:B------:R1:W-:Y:S01]  /*e9d0*/  STL [R1+0x3fc], R13 ;  /* 0x0003fc0d01007387 */ /* 0x0003e20000100800 */
[----:B------:R-:W-:Y:S01]  /*e9e0*/  @!P4 IMAD.IADD R5, R5, 0x1, -R7 ;  /* 0x000000010505c824 */ /* 0x000fe200078e0a07 */
[----:B------:R-:W-:Y:S01]  /*e9f0*/  ISETP.GE.AND P4, PT, R14, RZ, PT ;  /* 0x000000ff0e00720c */ /* 0x000fe20003f86270 */
[----:B------:R-:W-:Y:S01]  /*ea00*/  IMAD R6, R7, R6, R16 ;  /* 0x0000000607067224 */ /* 0x000fe200078e0210 */
[----:B------:R3:W-:Y:S01]  /*ea10*/  STL [R1+0x40c], R12 ;  /* 0x00040c0c01007387 */ /* 0x0007e20000100800 */
[----:B0-----:R-:W-:-:S02]  /*ea20*/  IMAD.MOV.U32 R18, RZ, RZ, R4 ;  /* 0x000000ffff127224 */ /* 0x001fc400078e0004 */
[----:B------:R-:W-:Y:S02]  /*ea30*/  @!P0 IMAD.IADD R2, R2, 0x1, -R7 ;  /* 0x0000000102028824 */ /* 0x000fe400078e0a07 */
[C---:B------:R-:W-:Y:S02]  /*ea40*/  IMAD R9, R7.reuse, R9, R17 ;  /* 0x0000000907097224 */ /* 0x040fe400078e0211 */
[----:B------:R-:W-:Y:S01]  /*ea50*/  @!P5 IMAD.MOV R18, RZ, RZ, -R18 ;  /* 0x000000ffff12d224 */ /* 0x000fe200078e0a12 */
[----:B------:R-:W-:Y:S01]  /*ea60*/  ISETP.GT.U32.AND P5, PT, R7, R6, PT ;  /* 0x000000060700720c */ /* 0x000fe20003fa4070 */
[----:B-1----:R-:W-:Y:S01]  /*ea70*/  VIADD R13, R3, 0x114 ;  /* 0x00000114030d7836 */ /* 0x002fe20000000000 */
[----:B------:R-:W-:Y:S01]  /*ea80*/  ISETP.GT.U32.AND P0, PT, R7, R2, PT ;  /* 0x000000020700720c */ /* 0x000fe20003f04070 */
[----:B---3--:R-:W-:Y:S01]  /*ea90*/  IMAD.MOV.U32 R12, RZ, RZ, R5 ;  /* 0x000000ffff0c7224 */ /* 0x008fe200078e0005 */
[----:B------:R-:W-:Y:S01]  /*eaa0*/  STL [R1+0x3f0], R18 ;  /* 0x0003f01201007387 */ /* 0x000fe20000100800 */
[----:B------:R-:W-:Y:S01]  /*eab0*/  VIADD R11, R3, 0x115 ;  /* 0x00000115030b7836 */ /* 0x000fe20000000000 */
[----:B------:R-:W-:Y:S01]  /*eac0*/  IABS R4, R13 ;  /* 0x0000000d00047213 */ /* 0x000fe20000000000 */
[----:B------:R-:W-:Y:S01]  /*ead0*/  @!P6 IMAD.MOV R12, RZ, RZ, -R12 ;  /* 0x000000ffff0ce224 */ /* 0x000fe200078e0a0c */
[----:B------:R-:W-:Y:S01]  /*eae0*/  ISETP.GT.U32.AND P6, PT, R7, R9, PT ;  /* 0x000000090700720c */ /* 0x000fe20003fc4070 */
[--C-:B------:R-:W-:Y:S01]  /*eaf0*/  @!P2 IMAD.IADD R19, R19, 0x1, -R7.reuse ;  /* 0x000000011313a824 */ /* 0x100fe200078e0a07 */
[----:B------:R-:W-:Y:S01]  /*eb00*/  IABS R5, R11 ;  /* 0x0000000b00057213 */ /* 0x000fe20000000000 */
[----:B------:R-:W-:Y:S01]  /*eb10*/  IMAD.U32 R68, RZ, RZ, UR8 ;  /* 0x00000008ff447e24 */ /* 0x000fe2000f8e00ff */
[----:B------:R0:W-:Y:S01]  /*eb20*/  STL [R1+0x404], R12 ;  /* 0x0004040c01007387 */ /* 0x0001e20000100800 */
[--C-:B------:R-:W-:Y:S01]  /*eb30*/  @!P5 IMAD.IADD R6, R6, 0x1, -R7.reuse ;  /* 0x000000010606d824 */ /* 0x100fe200078e0a07 */
[C---:B------:R-:W-:Y:S01]  /*eb40*/  ISETP.GT.U32.AND P2, PT, R7.reuse, R19, PT ;  /* 0x000000130700720c */ /* 0x040fe20003f44070 */
[----:B------:R-:W-:Y:S01]  /*eb50*/  @!P0 IMAD.IADD R2, R2, 0x1, -R7 ;  /* 0x0000000102028824 */ /* 0x000fe200078e0a07 */
[----:B------:R-:W-:Y:S01]  /*eb60*/  ISETP.GE.AND P0, PT, R10, RZ, PT ;  /* 0x000000ff0a00720c */ /* 0x000fe20003f06270 */
[----:B------:R-:W-:Y:S01]  /*eb70*/  IMAD.HI.U32 R10, R8, R4, RZ ;  /* 0x00000004080a7227 */ /* 0x000fe200078e00ff */
[----:B------:R-:W-:-:S03]  /*eb80*/  ISETP.GT.U32.AND P5, PT, R7, R6, PT ;  /* 0x000000060700720c */ /* 0x000fc60003fa4070 */
[----:B------:R-:W-:Y:S02]  /*eb90*/  @!P6 IMAD.IADD R9, R9, 0x1, -R7 ;  /* 0x000000010909e824 */ /* 0x000fe400078e0a07 */
[----:B------:R-:W-:-:S03]  /*eba0*/  IMAD.HI.U32 R14, R8, R5, RZ ;  /* 0x00000005080e7227 */ /* 0x000fc600078e00ff */
[C---:B------:R-:W-:Y:S01]  /*ebb0*/  ISETP.GT.U32.AND P6, PT, R7.reuse, R9, PT ;  /* 0x000000090700720c */ /* 0x040fe20003fc4070 */
[----:B------:R-:W-:Y:S02]  /*ebc0*/  IMAD.MOV R10, RZ, RZ, -R10 ;  /* 0x000000ffff0a7224 */ /* 0x000fe400078e0a0a */
[----:B------:R-:W-:Y:S02]  /*ebd0*/  IMAD.MOV.U32 R15, RZ, RZ, R2 ;  /* 0x000000ffff0f7224 */ /* 0x000fe400078e0002 */
[----:B------:R-:W-:Y:S02]  /*ebe0*/  IMAD.MOV R2, RZ, RZ, -R14 ;  /* 0x000000ffff027224 */ /* 0x000fe400078e0a0e */
[C---:B------:R-:W-:Y:S02]  /*ebf0*/  IMAD R10, R7.reuse, R10, R4 ;  /* 0x0000000a070a7224 */ /* 0x040fe400078e0204 */
[C---:B------:R-:W-:Y:S02]  /*ec00*/  IMAD R5, R7.reuse, R2, R5 ;  /* 0x0000000207057224 */ /* 0x040fe400078e0205 */
[--C-:B------:R-:W-:Y:S01]  /*ec10*/  @!P5 IMAD.IADD R6, R6, 0x1, -R7.reuse ;  /* 0x000000010606d824 */ /* 0x100fe200078e0a07 */
[----:B------:R-:W-:Y:S01]  /*ec20*/  ISETP.GT.U32.AND P5, PT, R7, R10, PT ;  /* 0x0000000a0700720c */ /* 0x000fe20003fa4070 */
[----:B------:R-:W-:Y:S01]  /*ec30*/  @!P6 IMAD.IADD R9, R9, 0x1, -R7 ;  /* 0x000000010909e824 */ /* 0x000fe200078e0a07 */
[----:B------:R-:W-:Y:S01]  /*ec40*/  ISETP.GT.U32.AND P6, PT, R7, R5, PT ;  /* 0x000000050700720c */ /* 0x000fe20003fc4070 */
[----:B0-----:R-:W-:-:S02]  /*ec50*/  VIADD R12, R3, 0x116 ;  /* 0x00000116030c7836 */ /* 0x001fc40000000000 */
[----:B------:R-:W-:Y:S02]  /*ec60*/  VIADD R14, R3, 0x117 ;  /* 0x00000117030e7836 */ /* 0x000fe40000000000 */
[----:B------:R-:W-:Y:S01]  /*ec70*/  @!P1 IMAD.MOV R15, RZ, RZ, -R15 ;  /* 0x000000ffff0f9224 */ /* 0x000fe200078e0a0f */
[----:B------:R-:W-:Y:S01]  /*ec80*/  ISETP.GE.AND P1, PT, R11, RZ, PT ;  /* 0x000000ff0b00720c */ /* 0x000fe20003f26270 */
[--C-:B------:R-:W-:Y:S01]  /*ec90*/  @!P2 IMAD.IADD R19, R19, 0x1, -R7.reuse ;  /* 0x000000011313a824 */ /* 0x100fe200078e0a07 */
[----:B------:R-:W-:Y:S01]  /*eca0*/  ISETP.GE.AND P2, PT, R13, RZ, PT ;  /* 0x000000ff0d00720c */ /* 0x000fe20003f46270 */
[----:B------:R-:W-:Y:S01]  /*ecb0*/  VIADD R2, R3, 0x119 ;  /* 0x0000011903027836 */ /* 0x000fe20000000000 */
[----:B------:R-:W-:Y:S01]  /*ecc0*/  IABS R13, R12 ;  /* 0x0000000c000d7213 */ /* 0x000fe20000000000 */
[--C-:B------:R-:W-:Y:S01]  /*ecd0*/  @!P5 IMAD.IADD R10, R10, 0x1, -R7.reuse ;  /* 0x000000010a0ad824 */ /* 0x100fe200078e0a07 */
[----:B------:R-:W-:Y:S01]  /*ece0*/  IABS R17, R14 ;  /* 0x0000000e00117213 */ /* 0x000fe20000000000 */
[----:B------:R0:W-:Y:S01]  /*ecf0*/  STL [R1+0x230], R15 ;  /* 0x0002300f01007387 */ /* 0x0001e20000100800 */
[----:B------:R-:W-:Y:S01]  /*ed00*/  @!P6 IMAD.IADD R5, R5, 0x1, -R7 ;  /* 0x000000010505e824 */ /* 0x000fe200078e0a07 */
[----:B------:R-:W-:Y:S01]  /*ed10*/  IABS R11, R2 ;  /* 0x00000002000b7213 */ /* 0x000fe20000000000 */
[----:B------:R-:W-:Y:S01]  /*ed20*/  IMAD.HI.U32 R4, R8, R13, RZ ;  /* 0x0000000d08047227 */ /* 0x000fe200078e00ff */
[----:B------:R-:W-:-:S03]  /*ed30*/  ISETP.GT.U32.AND P6, PT, R7, R10, PT ;  /* 0x0000000a0700720c */ /* 0x000fc60003fc4070 */
[----:B------:R-:W-:-:S04]  /*ed40*/  IMAD.HI.U32 R20, R8, R17, RZ ;  /* 0x0000001108147227 */ /* 0x000fc800078e00ff */
[----:B0-----:R-:W-:Y:S02]  /*ed50*/  VIADD R15, R3, 0x118 ;  /* 0x00000118030f7836 */ /* 0x001fe40000000000 */
[----:B------:R-:W-:Y:S02]  /*ed60*/  IMAD.MOV R4, RZ, RZ, -R4 ;  /* 0x000000ffff047224 */ /* 0x000fe400078e0a04 */
[----:B------:R-:W-:Y:S01]  /*ed70*/  IMAD.MOV R20, RZ, RZ, -R20 ;  /* 0x000000ffff147224 */ /* 0x000fe200078e0a14 */
[----:B------:R-:W-:Y:S01]  /*ed80*/  IABS R16, R15 ;  /* 0x0000000f00107213 */ /* 0x000fe20000000000 */
[----:B------:R-:W-:Y:S01]  /*ed90*/  @!P3 IMAD.MOV R19, RZ, RZ, -R19 ;  /* 0x000000ffff13b224 */ /* 0x000fe200078e0a13 */
[----:B------:R-:W-:Y:S01]  /*eda0*/  ISETP.GE.AND P3, PT, R12, RZ, PT ;  /* 0x000000ff0c00720c */ /* 0x000fe20003f66270 */
[C---:B------:R-:W-:Y:S02]  /*edb0*/  IMAD R13, R7.reuse, R4, R13 ;  /* 0x00000004070d7224 */ /* 0x040fe400078e020d */
[----:B------:R-:W-:Y:S01]  /*edc0*/  IMAD.HI.U32 R18, R8, R16, RZ ;  /* 0x0000001008127227 */ /* 0x000fe200078e00ff */
[----:B------:R0:W-:Y:S02]  /*edd0*/  STL [R1+0x22c], R19 ;  /* 0x00022c1301007387 */ /* 0x0001e40000100800 */
[C---:B------:R-:W-:Y:S01]  /*ede0*/  ISETP.GT.U32.AND P5, PT, R7.reuse, R13, PT ;  /* 0x0000000d0700720c */ /* 0x040fe20003fa4070 */
[----:B------:R-:W-:-:S02]  /*edf0*/  IMAD R12, R7, R20, R17 ;  /* 0x00000014070c7224 */ /* 0x000fc400078e0211 */
[----:B------:R-:W-:Y:S02]  /*ee00*/  IMAD.MOV R18, RZ, RZ, -R18 ;  /* 0x000000ffff127224 */ /* 0x000fe400078e0a12 */
[----:B------:R-:W-:Y:S01]  /*ee10*/  @!P6 IMAD.IADD R10, R10, 0x1, -R7 ;  /* 0x000000010a0ae824 */ /* 0x000fe200078e0a07 */
[C---:B------:R-:W-:Y:S01]  /*ee20*/  ISETP.GT.U32.AND P6, PT, R7.reuse, R12, PT ;  /* 0x0000000c0700720c */ /* 0x040fe20003fc4070 */
[----:B------:R-:W-:Y:S02]  /*ee30*/  IMAD.MOV.U32 R21, RZ, RZ, R6 ;  /* 0x000000ffff157224 */ /* 0x000fe400078e0006 */
[----:B0-----:R-:W-:Y:S02]  /*ee40*/  IMAD.MOV.U32 R19, RZ, RZ, R11 ;  /* 0x000000ffff137224 */ /* 0x001fe400078e000b */
[----:B------:R-:W-:Y:S02]  /*ee50*/  IMAD R11, R7, R18, R16 ;  /* 0x00000012070b7224 */ /* 0x000fe400078e0210 */
[----:B------:R-:W-:-:S04]  /*ee60*/  IMAD.HI.U32 R6, R8, R19, RZ ;  /* 0x0000001308067227 */ /* 0x000fc800078e00ff */
[----:B------:R-:W-:Y:S02]  /*ee70*/  IMAD.MOV.U32 R16, RZ, RZ, R10 ;  /* 0x000000ffff107224 */ /* 0x000fe400078e000a */
[----:B------:R-:W-:Y:S02]  /*ee80*/  IMAD.MOV R6, RZ, RZ, -R6 ;  /* 0x000000ffff067224 */ /* 0x000fe400078e0a06 */
[----:B------:R-:W-:Y:S01]  /*ee90*/  @!P4 IMAD.MOV R21, RZ, RZ, -R21 ;  /* 0x000000ffff15c224 */ /* 0x000fe200078e0a15 */
[C---:B------:R-:W-:Y:S01]  /*eea0*/  ISETP.GT.U32.AND P4, PT, R7.reuse, R5, PT ;  /* 0x000000050700720c */ /* 0x040fe20003f84070 */
[----:B------:R-:W-:Y:S01]  /*eeb0*/  @!P2 IMAD.MOV R16, RZ, RZ, -R16 ;  /* 0x000000ffff10a224 */ /* 0x000fe200078e0a10 */
[C---:B------:R-:W-:Y:S01]  /*eec0*/  ISETP.GT.U32.AND P2, PT, R7.reuse, R11, PT ;  /* 0x0000000b0700720c */ /* 0x040fe20003f44070 */
[----:B------:R-:W-:Y:S01]  /*eed0*/  IMAD R10, R7, R6, R19 ;  /* 0x00000006070a7224 */ /* 0x000fe200078e0213 */
[----:B------:R-:W-:Y:S01]  /*eee0*/  STL [R1+0x3f8], R21 ;  /* 0x0003f81501007387 */ /* 0x000fe20000100800 */
[----:B------:R-:W-:-:S02]  /*eef0*/  @!P5 IMAD.IADD R13, R13, 0x1, -R7 ;  /* 0x000000010d0dd824 */ /* 0x000fc400078e0a07 */
[----:B------:R-:W-:Y:S02]  /*ef00*/  IMAD.MOV.U32 R18, RZ, RZ, R9 ;  /* 0x000000ffff127224 */ /* 0x000fe400078e0009 */
[--C-:B------:R-:W-:Y:S01]  /*ef10*/  @!P6 IMAD.IADD R12, R12, 0x1, -R7.reuse ;  /* 0x000000010c0ce824 */ /* 0x100fe200078e0a07 */
[----:B------:R-:W-:Y:S01]  /*ef20*/  ISETP.GT.U32.AND P6, PT, R7, R10, PT ;  /* 0x0000000a0700720c */ /* 0x000fe20003fc4070 */
[----:B------:R-:W-:Y:S01]  /*ef30*/  VIADD R4, R3, 0x11a ;  /* 0x0000011a03047836 */ /* 0x000fe20000000000 */
[----:B------:R-:W-:Y:S01]  /*ef40*/  ISETP.GT.U32.AND P5, PT, R7, R13, PT ;  /* 0x0000000d0700720c */ /* 0x000fe20003fa4070 */
[----:B------:R-:W-:Y:S01]  /*ef50*/  @!P0 IMAD.MOV R18, RZ, RZ, -R18 ;  /* 0x000000ffff128224 */ /* 0x000fe200078e0a12 */
[----:B------:R-:W-:Y:S01]  /*ef60*/  ISETP.GE.AND P0, PT, R14, RZ, PT ;  /* 0x000000ff0e00720c */ /* 0x000fe20003f06270 */
[--C-:B------:R-:W-:Y:S01]  /*ef70*/  @!P4 IMAD.IADD R5, R5, 0x1, -R7.reuse ;  /* 0x000000010505c824 */ /* 0x100fe200078e0a07 */
[----:B------:R-:W-:Y:S01]  /*ef80*/  IABS R17, R4 ;  /* 0x0000000400117213 */ /* 0x000fe20000000000 */
[----:B------:R-:W-:Y:S01]  /*ef90*/  @!P2 IMAD.IADD R11, R11, 0x1, -R7 ;  /* 0x000000010b0ba824 */ /* 0x000fe200078e0a07 */
[----:B------:R0:W-:Y:S01]  /*efa0*/  STL [R1+0x400], R18 ;  /* 0x0004001201007387 */ /* 0x0001e20000100800 */
[----:B------:R-:W-:Y:S01]  /*efb0*/  IMAD.MOV.U32 R14, RZ, RZ, R5 ;  /* 0x000000ffff0e7224 */ /* 0x000fe200078e0005 */
[----:B------:R-:W-:Y:S01]  /*efc0*/  ISETP.GE.AND P4, PT, R15, RZ, PT ;  /* 0x000000ff0f00720c */ /* 0x000fe20003f86270 */
[----:B------:R-:W-:Y:S01]  /*efd0*/  IMAD.HI.U32 R9, R8, R17, RZ ;  /* 0x0000001108097227 */ /* 0x000fe200078e00ff */
[----:B------:R-:W-:Y:S01]  /*efe0*/  ISETP.GT.U32.AND P2, PT, R7, R11, PT ;  /* 0x0000000b0700720c */ /* 0x000fe20003f44070 */
[----:B------:R1:W-:Y:S02]  /*eff0*/  STL [R1+0x42c], R16 ;  /* 0x00042c1001007387 */ /* 0x0003e40000100800 */
[----:B------:R-:W-:-:S02]  /*f000*/  @!P6 IMAD.IADD R10, R10, 0x1, -R7 ;  /* 0x000000010a0ae824 */ /* 0x000fc400078e0a07 */
[----:B------:R-:W-:Y:S02]  /*f010*/  IMAD.MOV R9, RZ, RZ, -R9 ;  /* 0x000000ffff097224 */ /* 0x000fe400078e0a09 */
[----:B0-----:R-:W-:Y:S01]  /*f020*/  VIADD R18, R3, 0x11b ;  /* 0x0000011b03127836 */ /* 0x001fe20000000000 */
[C---:B------:R-:W-:Y:S01]  /*f030*/  ISETP.GT.U32.AND P6, PT, R7.reuse, R10, PT ;  /* 0x0000000a0700720c */ /* 0x040fe20003fc4070 */
[----:B------:R-:W-:Y:S01]  /*f040*/  @!P1 IMAD.MOV R14, RZ, RZ, -R14 ;  /* 0x000000ffff0e9224 */ /* 0x000fe200078e0a0e */
[----:B------:R-:W-:Y:S01]  /*f050*/  ISETP.GT.U32.AND P1, PT, R7, R12, PT ;  /* 0x0000000c0700720c */ /* 0x000fe20003f24070 */
[--C-:B------:R-:W-:Y:S01]  /*f060*/  @!P5 IMAD.IADD R13, R13, 0x1, -R7.reuse ;  /* 0x000000010d0dd824 */ /* 0x100fe200078e0a07 */
[----:B-1----:R-:W-:Y:S01]  /*f070*/  IABS R16, R18 ;  /* 0x0000001200107213 */ /* 0x002fe20000000000 */
[----:B------:R-:W-:Y:S01]  /*f080*/  @!P2 IMAD.IADD R11, R11, 0x1, -R7 ;  /* 0x000000010b0ba824 */ /* 0x000fe200078e0a07 */
[----:B------:R-:W-:Y:S01]  /*f090*/  ISETP.GE.AND P5, PT, R2, RZ, PT ;  /* 0x000000ff0200720c */ /* 0x000fe20003fa6270 */
[----:B------:R-:W-:Y:S01]  /*f0a0*/  IMAD R2, R7, R9, R17 ;  /* 0x0000000907027224 */ /* 0x000fe200078e0211 */
[----:B------:R-:W-:Y:S01]  /*f0b0*/  ISETP.GE.AND P2, PT, R4, RZ, PT ;  /* 0x000000ff0400720c */ /* 0x000fe20003f46270 */
[----:B------:R-:W-:Y:S01]  /*f0c0*/  IMAD.HI.U32 R17, R8, R16, RZ ;  /* 0x0000001008117227 */ /* 0x000fe200078e00ff */
[----:B------:R0:W-:Y:S03]  /*f0d0*/  STL [R1+0x414], R14 ;  /* 0x0004140e01007387 */ /* 0x0001e60000100800 */
[----:B------:R-:W-:-:S02]  /*f0e0*/  IMAD.MOV R17, RZ, RZ, -R17 ;  /* 0x000000ffff117224 */ /* 0x000fc400078e0a11 */
[----:B------:R-:W-:Y:S02]  /*f0f0*/  VIADD R9, R3, 0x11c ;  /* 0x0000011c03097836 */ /* 0x000fe40000000000 */
[C---:B------:R-:W-:Y:S02]  /*f100*/  IMAD R4, R7.reuse, R17, R16 ;  /* 0x0000001107047224 */ /* 0x040fe400078e0210 */
[--C-:B------:R-:W-:Y:S01]  /*f110*/  @!P1 IMAD.IADD R12, R12, 0x1, -R7.reuse ;  /* 0x000000010c0c9824 */ /* 0x100fe200078e0a07 */
[----:B------:R-:W-:Y:S01]  /*f120*/  ISETP.GT.U32.AND P1, PT, R7, R2, PT ;  /* 0x000000020700720c */ /* 0x000fe20003f24070 */
[----:B------:R-:W-:Y:S01]  /*f130*/  VIADD R5, R3, 0x11d ;  /* 0x0000011d03057836 */ /* 0x000fe20000000000 */
[----:B------:R-:W-:Y:S01]  /*f140*/  IABS R19, R9 ;  /* 0x0000000900137213 */ /* 0x000fe20000000000 */
[----:B------:R-:W-:Y:S01]  /*f150*/  @!P6 IMAD.IADD R10, R10, 0x1, -R7 ;  /* 0x000000010a0ae824 */ /* 0x000fe200078e0a07 */
[----:B------:R-:W-:Y:S01]  /*f160*/  ISETP.GT.U32.AND P6, PT, R7, R4, PT ;  /* 0x000000040700720c */ /* 0x000fe20003fc4070 */
[----:B------:R-:W-:Y:S01]  /*f170*/  VIADD R6, R3, 0x11e ;  /* 0x0000011e03067836 */ /* 0x000fe20000000000 */
[----:B0-----:R-:W-:Y:S01]  /*f180*/  IABS R14, R5 ;  /* 0x00000005000e7213 */ /* 0x001fe20000000000 */
[----:B------:R-:W-:-:S03]  /*f190*/  IMAD.HI.U32 R20, R8, R19, RZ ;  /* 0x0000001308147227 */ /* 0x000fc600078e00ff */
[----:B------:R-:W-:Y:S01]  /*f1a0*/  IABS R15, R6 ;  /* 0x00000006000f7213 */ /* 0x000fe20000000000 */
[----:B------:R-:W-:-:S04]  /*f1b0*/  IMAD.HI.U32 R16, R8, R14, RZ ;  /* 0x0000000e08107227 */ /* 0x000fc800078e00ff */
[----:B------:R-:W-:Y:S02]  /*f1c0*/  IMAD.MOV R20, RZ, RZ, -R20 ;  /* 0x000000ffff147224 */ /* 0x000fe400078e0a14 */
[----:B------:R-:W-:Y:S01]  /*f1d0*/  @!P1 IMAD.IADD R2, R2, 0x1, -R7 ;  /* 0x0000000102029824 */ /* 0x000fe200078e0a07 */
[----:B------:R-:W-:Y:S01]  /*f1e0*/  ISETP.GE.AND P1, PT, R18, RZ, PT ;  /* 0x000000ff1200720c */ /* 0x000fe20003f26270 */
[----:B------:R-:W-:Y:S02]  /*f1f0*/  IMAD.MOV R16, RZ, RZ, -R16 ;  /* 0x000000ffff107224 */ /* 0x000fe400078e0a10 */
[C---:B------:R-:W-:Y:S02]  /*f200*/  IMAD R19, R7.reuse, R20, R19 ;  /* 0x0000001407137224 */ /* 0x040fe400078e0213 */
[----:B------:R-:W-:Y:S02]  /*f210*/  IMAD.MOV.U32 R22, RZ, RZ, R13 ;  /* 0x000000ffff167224 */ /* 0x000fe400078e000d */
[----:B------:R-:W-:Y:S01]  /*f220*/  @!P6 IMAD.IADD R4, R4, 0x1, -R7 ;  /* 0x000000010404e824 */ /* 0x000fe200078e0a07 */
[----:B------:R-:W-:Y:S01]  /*f230*/  ISETP.GT.U32.AND P6, PT, R7, R2, PT ;  /* 0x000000020700720c */ /* 0x000fe20003fc4070 */
[----:B------:R-:W-:-:S02]  /*f240*/  IMAD.MOV.U32 R21, RZ, RZ, R12 ;  /* 0x000000ffff157224 */ /* 0x000fc400078e000c */
[----:B------:R-:W-:Y:S02]  /*f250*/  IMAD R14, R7, R16, R14 ;  /* 0x00000010070e7224 */ /* 0x000fe400078e020e */
[----:B------:R-:W-:-:S04]  /*f260*/  IMAD.HI.U32 R17, R8, R15, RZ ;  /* 0x0000000f08117227 */ /* 0x000fc800078e00ff */
        /* <DEDUP_REMOVED lines=10> */
[----:B------:R-:W-:Y:S01]  /*f310*/  STL [R1+0x408], R22 ;  /* 0x0004081601007387 */ /* 0x000fe20000100800 */
[----:B------:R-:W-:-:S02]  /*f320*/  IMAD.MOV.U32 R18, RZ, RZ, R10 ;  /* 0x000000ffff127224 */ /* 0x000fc400078e000a */
[----:B------:R-:W-:Y:S01]  /*f330*/  IMAD.HI.U32 R10, R8, R13, RZ ;  /* 0x0000000d080a7227 */ /* 0x000fe200078e00ff */
[----:B------:R-:W-:Y:S03]  /*f340*/  STL [R1+0x41c], R21 ;  /* 0x00041c1501007387 */ /* 0x000fe60000100800 */
[--C-:B------:R-:W-:Y:S01]  /*f350*/  @!P6 IMAD.IADD R2, R2, 0x1, -R7.reuse ;  /* 0x000000010202e824 */ /* 0x100fe200078e0a07 */
[----:B------:R-:W-:Y:S01]  /*f360*/  ISETP.GT.U32.AND P6, PT, R7, R17, PT ;  /* 0x000000110700720c */ /* 0x000fe20003fc4070 */
[----:B------:R-:W-:Y:S01]  /*f370*/  IMAD.MOV R10, RZ, RZ, -R10 ;  /* 0x000000ffff0a7224 */ /* 0x000fe200078e0a0a */
[----:B------:R0:W-:Y:S01]  /*f380*/  STL [R1+0x214], R11 ;  /* 0x0002140b01007387 */ /* 0x0001e20000100800 */
[--C-:B------:R-:W-:Y:S01]  /*f390*/  @!P0 IMAD.IADD R4, R4, 0x1, -R7.reuse ;  /* 0x0000000104048824 */ /* 0x100fe200078e0a07 */
[----:B------:R-:W-:Y:S01]  /*f3a0*/  ISETP.GE.AND P0, PT, R5, RZ, PT ;  /* 0x000000ff0500720c */ /* 0x000fe20003f06270 */
[----:B------:R-:W-:Y:S01]  /*f3b0*/  @!P3 IMAD.IADD R19, R19, 0x1, -R7 ;  /* 0x000000011313b824 */ /* 0x000fe200078e0a07 */
[----:B------:R-:W-:Y:S01]  /*f3c0*/  ISETP.GE.AND P3, PT, R6, RZ, PT ;  /* 0x000000ff0600720c */ /* 0x000fe20003f66270 */
[----:B------:R-:W-:-:S02]  /*f3d0*/  VIADD R15, R3, 0x120 ;  /* 0x00000120030f7836 */ /* 0x000fc40000000000 */
[C---:B------:R-:W-:Y:S02]  /*f3e0*/  IMAD R13, R7.reuse, R10, R13 ;  /* 0x0000000a070d7224 */ /* 0x040fe400078e020d */
[--C-:B------:R-:W-:Y:S01]  /*f3f0*/  @!P4 IMAD.IADD R14, R14, 0x1, -R7.reuse ;  /* 0x000000010e0ec824 */ /* 0x100fe200078e0a07 */
[C---:B------:R-:W-:Y:S01]  /*f400*/  ISETP.GT.U32.AND P4, PT, R7.reuse, R19, PT ;  /* 0x000000130700720c */ /* 0x040fe20003f84070 */
[----:B------:R-:W-:Y:S01]  /*f410*/  IMAD.MOV.U32 R6, RZ, RZ, R4 ;  /* 0x000000ffff067224 */ /* 0x000fe200078e0004 */
[----:B------:R-:W-:Y:S01]  /*f420*/  IABS R12, R15 ;  /* 0x0000000f000c7213 */ /* 0x000fe20000000000 */
[----:B0-----:R-:W-:Y:S02]  /*f430*/  IMAD.MOV.U32 R11, RZ, RZ, R2 ;  /* 0x000000ffff0b7224 */ /* 0x001fe400078e0002 */
[----:B------:R-:W-:Y:S01]  /*f440*/  @!P1 IMAD.MOV R6, RZ, RZ, -R6 ;  /* 0x000000ffff069224 */ /* 0x000fe200078e0a06 */
[----:B------:R-:W-:Y:S01]  /*f450*/  ISETP.GT.U32.AND P1, PT, R7, R13, PT ;  /* 0x0000000d0700720c */ /* 0x000fe20003f24070 */
[----:B------:R-:W-:Y:S01]  /*f460*/  @!P5 IMAD.MOV R18, RZ, RZ, -R18 ;  /* 0x000000ffff12d224 */ /* 0x000fe200078e0a12 */
[----:B------:R-:W-:Y:S01]  /*f470*/  ISETP.GE.AND P5, PT, R9, RZ, PT ;  /* 0x000000ff0900720c */ /* 0x000fe20003fa6270 */
[----:B------:R-:W-:Y:S01]  /*f480*/  @!P6 IMAD.IADD R17, R17, 0x1, -R7 ;  /* 0x000000011111e824 */ /* 0x000fe200078e0a07 */
[C---:B------:R-:W-:Y:S01]  /*f490*/  ISETP.GT.U32.AND P6, PT, R7.reuse, R14, PT ;  /* 0x0000000e0700720c */ /* 0x040fe20003fc4070 */
[----:B------:R-:W-:Y:S01]  /*f4a0*/  IMAD.HI.U32 R5, R8, R12, RZ ;  /* 0x0000000c08057227 */ /* 0x000fe200078e00ff */
[----:B------:R0:W-:Y:S03]  /*f4b0*/  STL [R1+0x218], R18 ;  /* 0x0002181201007387 */ /* 0x0001e60000100800 */
[----:B------:R-:W-:Y:S01]  /*f4c0*/  @!P2 IMAD.MOV R11, RZ, RZ, -R11 ;  /* 0x000000ffff0ba224 */ /* 0x000fe200078e0a0b */
[----:B------:R-:W-:Y:S01]  /*f4d0*/  ISETP.GT.U32.AND P2, PT, R7, R17, PT ;  /* 0x000000110700720c */ /* 0x000fe20003f44070 */
[----:B------:R-:W-:-:S02]  /*f4e0*/  VIADD R4, R3, 0x122 ;  /* 0x0000012203047836 */ /* 0x000fc40000000000 */
[----:B------:R-:W-:Y:S01]  /*f4f0*/  IMAD.MOV R5, RZ, RZ, -R5 ;  /* 0x000000ffff057224 */ /* 0x000fe200078e0a05 */
[----:B------:R-:W-:Y:S01]  /*f500*/  STL [R1+0x410], R11 ;  /* 0x0004100b01007387 */ /* 0x000fe20000100800 */
[--C-:B------:R-:W-:Y:S01]  /*f510*/  @!P4 IMAD.IADD R19, R19, 0x1, -R7.reuse ;  /* 0x000000011313c824 */ /* 0x100fe200078e0a07 */
[----:B------:R-:W-:Y:S01]  /*f520*/  ISETP.GE.AND P4, PT, R16, RZ, PT ;  /* 0x000000ff1000720c */ /* 0x000fe20003f86270 */
[----:B------:R-:W-:Y:S01]  /*f530*/  VIADD R2, R3, 0x121 ;  /* 0x0000012103027836 */ /* 0x000fe20000000000 */
[----:B------:R1:W-:Y:S01]  /*f540*/  STL [R1+0x424], R6 ;  /* 0x0004240601007387 */ /* 0x0003e20000100800 */
[----:B------:R-:W-:Y:S02]  /*f550*/  IMAD R12, R7, R5, R12 ;  /* 0x00000005070c7224 */ /* 0x000fe400078e020c */
[----:B------:R-:W-:Y:S01]  /*f560*/  VIADD R9, R3, 0x123 ;  /* 0x0000012303097836 */ /* 0x000fe20000000000 */
[----:B------:R-:W-:Y:S01]  /*f570*/  IABS R5, R2 ;  /* 0x0000000200057213 */ /* 0x000fe20000000000 */
[----:B------:R-:W-:Y:S01]  /*f580*/  @!P1 IMAD.IADD R13, R13, 0x1, -R7 ;  /* 0x000000010d0d9824 */ /* 0x000fe200078e0a07 */
[----:B------:R-:W-:Y:S01]  /*f590*/  ISETP.GE.AND P1, PT, R2, RZ, PT ;  /* 0x000000ff0200720c */ /* 0x000fe20003f26270 */
[----:B0-----:R-:W-:Y:S01]  /*f5a0*/  IMAD.MOV.U32 R18, RZ, RZ, R19 ;  /* 0x000000ffff127224 */ /* 0x001fe200078e0013 */
[----:B------:R-:W-:Y:S01]  /*f5b0*/  IABS R2, R9 ;  /* 0x0000000900027213 */ /* 0x000fe20000000000 */
[--C-:B------:R-:W-:Y:S01]  /*f5c0*/  @!P6 IMAD.IADD R14, R14, 0x1, -R7.reuse ;  /* 0x000000010e0ee824 */ /* 0x100fe200078e0a07 */
[----:B-1----:R-:W-:Y:S01]  /*f5d0*/  IABS R6, R4 ;  /* 0x0000000400067213 */ /* 0x002fe20000000000 */
[----:B------:R-:W-:Y:S01]  /*f5e0*/  @!P5 IMAD.MOV R18, RZ, RZ, -R18 ;  /* 0x000000ffff12d224 */ /* 0x000fe200078e0a12 */
[----:B------:R-:W-:Y:S01]  /*f5f0*/  ISETP.GT.U32.AND P6, PT, R7, R12, PT ;  /* 0x0000000c0700720c */ /* 0x000fe20003fc4070 */
[----:B------:R-:W-:Y:S01]  /*f600*/  @!P2 IMAD.IADD R17, R17, 0x1, -R7 ;  /* 0x000000011111a824 */ /* 0x000fe200078e0a07 */
[----:B------:R-:W-:Y:S01]  /*f610*/  ISETP.GT.U32.AND P5, PT, R7, R13, PT ;  /* 0x0000000d0700720c */ /* 0x000fe20003fa4070 */
[----:B------:R-:W-:Y:S01]  /*f620*/  IMAD.HI.U32 R10, R8, R6, RZ ;  /* 0x00000006080a7227 */ /* 0x000fe200078e00ff */
[----:B------:R-:W-:Y:S01]  /*f630*/  ISETP.GE.AND P2, PT, R15, RZ, PT ;  /* 0x000000ff0f00720c */ /* 0x000fe20003f46270 */
[----:B------:R-:W-:Y:S02]  /*f640*/  STL [R1+0x418], R18 ;  /* 0x0004181201007387 */ /* 0x000fe40000100800 */
[----:B------:R-:W-:-:S02]  /*f650*/  IMAD.MOV R10, RZ, RZ, -R10 ;  /* 0x000000ffff0a7224 */ /* 0x000fc400078e0a0a */
[----:B------:R-:W-:Y:S02]  /*f660*/  IMAD.MOV.U32 R15, RZ, RZ, R2 ;  /* 0x000000ffff0f7224 */ /* 0x000fe400078e0002 */
[----:B------:R-:W-:Y:S02]  /*f670*/  IMAD.MOV.U32 R16, RZ, RZ, R17 ;  /* 0x000000ffff107224 */ /* 0x000fe400078e0011 */
[----:B------:R-:W-:Y:S02]  /*f680*/  IMAD R2, R7, R10, R6 ;  /* 0x0000000a07027224 */ /* 0x000fe400078e0206 */
[----:B------:R-:W-:-:S04]  /*f690*/  IMAD.HI.U32 R6, R8, R15, RZ ;  /* 0x0000000f08067227 */ /* 0x000fc800078e00ff */
[----:B------:R-:W-:Y:S02]  /*f6a0*/  @!P0 IMAD.MOV R14, RZ, RZ, -R14 ;  /* 0x000000ffff0e8224 */ /* 0x000fe400078e0a0e */
[----:B------:R-:W-:-:S03]  /*f6b0*/  IMAD.HI.U32 R11, R8, R5, RZ ;  /* 0x00000005080b7227 */ /* 0x000fc600078e00ff */
[----:B------:R-:W-:Y:S01]  /*f6c0*/  STL [R1+0x420], R14 ;  /* 0x0004200e01007387 */ /* 0x000fe20000100800 */
[----:B------:R-:W-:Y:S01]  /*f6d0*/  @!P3 IMAD.MOV R16, RZ, RZ, -R16 ;  /* 0x000000ffff10b224 */ /* 0x000fe200078e0a10 */
[----:B------:R-:W-:Y:S01]  /*f6e0*/  ISETP.GE.AND P3, PT, R4, RZ, PT ;  /* 0x000000ff0400720c */ /* 0x000fe20003f66270 */
[--C-:B------:R-:W-:Y:S02]  /*f6f0*/  @!P6 IMAD.IADD R12, R12, 0x1, -R7.reuse ;  /* 0x000000010c0ce824 */ /* 0x100fe400078e0a07 */
[----:B------:R-:W-:Y:S01]  /*f700*/  IMAD.MOV R4, RZ, RZ, -R6 ;  /* 0x000000ffff047224 */ /* 0x000fe200078e0a06 */
[----:B------:R0:W-:Y:S01]  /*f710*/  STL [R1+0x478], R16 ;  /* 0x0004781001007387 */ /* 0x0001e20000100800 */
[----:B------:R-:W-:Y:S01]  /*f720*/  @!P5 IMAD.IADD R13, R13, 0x1, -R7 ;  /* 0x000000010d0dd824 */ /* 0x000fe200078e0a07 */
[C---:B------:R-:W-:Y:S01]  /*f730*/  ISETP.GT.U32.AND P6, PT, R7.reuse, R12, PT ;  /* 0x0000000c0700720c */ /* 0x040fe20003fc4070 */
[----:B------:R-:W-:Y:S01]  /*f740*/  IMAD.MOV R11, RZ, RZ, -R11 ;  /* 0x000000ffff0b7224 */ /* 0x000fe200078e0a0b */
[C---:B------:R-:W-:Y:S01]  /*f750*/  ISETP.GT.U32.AND P5, PT, R7.reuse, R2, PT ;  /* 0x000000020700720c */ /* 0x040fe20003fa4070 */
[----:B------:R-:W-:-:S02]  /*f760*/  IMAD R4, R7, R4, R15 ;  /* 0x0000000407047224 */ /* 0x000fc400078e020f */
[----:B------:R-:W-:Y:S02]  /*f770*/  IMAD R5, R7, R11, R5 ;  /* 0x0000000b07057224 */ /* 0x000fe400078e0205 */
[----:B------:R-:W-:Y:S02]  /*f780*/  VIADD R6, R3, 0x125 ;  /* 0x0000012503067836 */ /* 0x000fe40000000000 */
[----:B0-----:R-:W-:Y:S01]  /*f790*/  IMAD.MOV.U32 R16, RZ, RZ, R13 ;  /* 0x000000ffff107224 */ /* 0x001fe200078e000d */
[----:B------:R-:W-:Y:S01]  /*f7a0*/  ISETP.GT.U32.AND P0, PT, R7, R5, PT ;  /* 0x000000050700720c */ /* 0x000fe20003f04070 */
[----:B------:R-:W-:Y:S01]  /*f7b0*/  VIADD R10, R3, 0x126 ;  /* 0x00000126030a7836 */ /* 0x000fe20000000000 */
[----:B------:R-:W-:Y:S01]  /*f7c0*/  IABS R20, R6 ;  /* 0x0000000600147213 */ /* 0x000fe20000000000 */
[----:B------:R-:W-:Y:S01]  /*f7d0*/  @!P4 IMAD.MOV R16, RZ, RZ, -R16 ;  /* 0x000000ffff10c224 */ /* 0x000fe200078e0a10 */
[----:B------:R-:W-:Y:S01]  /*f7e0*/  ISETP.GT.U32.AND P4, PT, R7, R4, PT ;  /* 0x000000040700720c */ /* 0x000fe20003f84070 */
[--C-:B------:R-:W-:Y:S01]  /*f7f0*/  @!P6 IMAD.IADD R12, R12, 0x1, -R7.reuse ;  /* 0x000000010c0ce824 */ /* 0x100fe200078e0a07 */
[----:B------:R-:W-:Y:S01]  /*f800*/  ISETP.GE.AND P6, PT, R9, RZ, PT ;  /* 0x000000ff0900720c */ /* 0x000fe20003fc6270 */
[----:B------:R-:W-:Y:S01]  /*f810*/  VIADD R9, R3, 0x124 ;  /* 0x0000012403097836 */ /* 0x000fe20000000000 */
[----:B------:R-:W-:Y:S01]  /*f820*/  IABS R11, R10 ;  /* 0x0000000a000b7213 */ /* 0x000fe20000000000 */
[----:B------:R-:W-:Y:S01]  /*f830*/  IMAD.MOV.U32 R14, RZ, RZ, R12 ;  /* 0x000000ffff0e7224 */ /* 0x000fe200078e000c */
[----:B------:R0:W-:Y:S01]  /*f840*/  STL [R1+0x440], R16 ;  /* 0x0004401001007387 */ /* 0x0001e20000100800 */
[--C-:B------:R-:W-:Y:S01]  /*f850*/  @!P5 IMAD.IADD R2, R2, 0x1, -R7.reuse ;  /* 0x000000010202d824 */ /* 0x100fe200078e0a07 */
[----:B------:R-:W-:Y:S01]  /*f860*/  IABS R21, R9 ;  /* 0x0000000900157213 */ /* 0x000fe20000000000 */
[----:B------:R-:W-:-:S02]  /*f870*/  @!P0 IMAD.IADD R5, R5, 0x1, -R7 ;  /* 0x0000000105058824 */ /* 0x000fc400078e0a07 */
[----:B------:R-:W-:Y:S01]  /*f880*/  @!P2 IMAD.MOV R14, RZ, RZ, -R14 ;  /* 0x000000ffff0ea224 */ /* 0x000fe200078e0a0e */
[----:B------:R-:W-:Y:S01]  /*f890*/  ISETP.GE.AND P2, PT, R9, RZ, PT ;  /* 0x000000ff0900720c */ /* 0x000fe20003f46270 */
[----:B------:R-:W-:Y:S01]  /*f8a0*/  @!P4 IMAD.IADD R4, R4, 0x1, -R7 ;  /* 0x000000010404c824 */ /* 0x000fe200078e0a07 */
[C---:B------:R-:W-:Y:S01]  /*f8b0*/  ISETP.GT.U32.AND P0, PT, R7.reuse, R5, PT ;  /* 0x000000050700720c */ /* 0x040fe20003f04070 */
[C---:B------:R-:W-:Y:S01]  /*f8c0*/  IMAD.HI.U32 R9, R8.reuse, R20, RZ ;  /* 0x0000001408097227 */ /* 0x040fe200078e00ff */
[C---:B------:R-:W-:Y:S01]  /*f8d0*/  ISETP.GT.U32.AND P5, PT, R7.reuse, R2, PT ;  /* 0x000000020700720c */ /* 0x040fe20003fa4070 */
[----:B------:R1:W-:Y:S01]  /*f8e0*/  STL [R1+0x21c], R14 ;  /* 0x00021c0e01007387 */ /* 0x0003e20000100800 */
[----:B------:R-:W-:Y:S01]  /*f8f0*/  ISETP.GT.U32.AND P4, PT, R7, R4, PT ;  /* 0x000000040700720c */ /* 0x000fe20003f84070 */
[----:B------:R-:W-:Y:S02]  /*f900*/  IMAD.MOV R9, RZ, RZ, -R9 ;  /* 0x000000ffff097224 */ /* 0x000fe400078e0a09 */
[----:B------:R-:W-:-:S04]  /*f910*/  IMAD.HI.U32 R12, R8, R21, RZ ;  /* 0x00000015080c7227 */ /* 0x000fc800078e00ff */
[----:B------:R-:W-:Y:S02]  /*f920*/  IMAD R20, R7, R9, R20 ;  /* 0x0000000907147224 */ /* 0x000fe400078e0214 */
[--C-:B------:R-:W-:Y:S01]  /*f930*/  @!P0 IMAD.IADD R5, R5, 0x1, -R7.reuse ;  /* 0x0000000105058824 */ /* 0x100fe200078e0a07 */
[----:B------:R-:W-:Y:S01]  /*f940*/  ISETP.GE.AND P0, PT, R6, RZ, PT ;  /* 0x000000ff0600720c */ /* 0x000fe20003f06270 */
[----:B------:R-:W-:Y:S02]  /*f950*/  IMAD.MOV R12, RZ, RZ, -R12 ;  /* 0x000000ffff0c7224 */ /* 0x000fe400078e0a0c */
[--C-:B------:R-:W-:Y:S01]  /*f960*/  @!P4 IMAD.IADD R4, R4, 0x1, -R7.reuse ;  /* 0x000000010404c824 */ /* 0x100fe200078e0a07 */
[----:B------:R-:W-:Y:S01]  /*f970*/  ISETP.GT.U32.AND P4, PT, R7, R20, PT ;  /* 0x000000140700720c */ /* 0x000fe20003f84070 */
[----:B------:R-:W-:Y:S01]  /*f980*/  @!P5 IMAD.IADD R2, R2, 0x1, -R7 ;  /* 0x000000010202d824 */ /* 0x000fe200078e0a07 */
[----:B------:R-:W-:Y:S01]  /*f990*/  ISETP.GE.AND P5, PT, R10, RZ, PT ;  /* 0x000000ff0a00720c */ /* 0x000fe20003fa6270 */
[----:B------:R-:W-:-:S02]  /*f9a0*/  IMAD.MOV.U32 R13, RZ, RZ, R11 ;  /* 0x000000ffff0d7224 */ /* 0x000fc400078e000b */
[----:B------:R-:W-:Y:S02]  /*f9b0*/  IMAD R21, R7, R12, R21 ;  /* 0x0000000c07157224 */ /* 0x000fe400078e0215 */
[----:B0-----:R-:W-:Y:S02]  /*f9c0*/  IMAD.MOV.U32 R16, RZ, RZ, R5 ;  /* 0x000000ffff107224 */ /* 0x001fe400078e0005 */
[----:B-1----:R-:W-:Y:S02]  /*f9d0*/  VIADD R14, R3, 0x127 ;  /* 0x00000127030e7836 */ /* 0x002fe40000000000 */
        /* <DEDUP_REMOVED lines=9> */
[----:B------:R0:W-:Y:S01]  /*fa70*/  STL [R1+0x220], R16 ;  /* 0x0002201001007387 */ /* 0x0001e20000100800 */
[----:B------:R-:W-:Y:S02]  /*fa80*/  @!P4 IMAD.IADD R20, R20, 0x1, -R7 ;  /* 0x000000011414c824 */ /* 0x000fe400078e0a07 */
[C---:B------:R-:W-:Y:S01]  /*fa90*/  IMAD R13, R7.reuse, R6, R13 ;  /* 0x00000006070d7224 */ /* 0x040fe200078e020d */
[----:B------:R1:W-:Y:S01]  /*faa0*/  STL [R1+0x428], R15 ;  /* 0x0004280f01007387 */ /* 0x0003e20000100800 */
[----:B------:R-:W-:Y:S01]  /*fab0*/  IMAD.HI.U32 R10, R8, R14, RZ ;  /* 0x0000000e080a7227 */ /* 0x000fe200078e00ff */
[----:B------:R-:W-:-:S03]  /*fac0*/  ISETP.GT.U32.AND P4, PT, R7, R20, PT ;  /* 0x000000140700720c */ /* 0x000fc60003f84070 */
[----:B------:R-:W-:Y:S02]  /*fad0*/  @!P1 IMAD.IADD R21, R21, 0x1, -R7 ;  /* 0x0000000115159824 */ /* 0x000fe400078e0a07 */
[----:B0-----:R-:W-:Y:S02]  /*fae0*/  IMAD.MOV.U32 R16, RZ, RZ, R4 ;  /* 0x000000ffff107224 */ /* 0x001fe400078e0004 */
[----:B------:R-:W-:Y:S01]  /*faf0*/  IMAD.MOV R10, RZ, RZ, -R10 ;  /* 0x000000ffff0a7224 */ /* 0x000fe200078e0a0a */
[----:B-1----:R-:W-:Y:S01]  /*fb00*/  IABS R15, R9 ;  /* 0x00000009000f7213 */ /* 0x002fe20000000000 */
[----:B------:R-:W-:Y:S01]  /*fb10*/  @!P6 IMAD.MOV R16, RZ, RZ, -R16 ;  /* 0x000000ffff10e224 */ /* 0x000fe200078e0a10 */
[----:B------:R-:W-:Y:S01]  /*fb20*/  ISETP.GT.U32.AND P6, PT, R7, R13, PT ;  /* 0x0000000d0700720c */ /* 0x000fe20003fc4070 */
[----:B------:R-:W-:Y:S01]  /*fb30*/  VIADD R18, R3, 0x129 ;  /* 0x0000012903127836 */ /* 0x000fe20000000000 */
[----:B------:R-:W-:Y:S01]  /*fb40*/  ISETP.GT.U32.AND P1, PT, R7, R21, PT ;  /* 0x000000150700720c */ /* 0x000fe20003f24070 */
[----:B------:R-:W-:Y:S01]  /*fb50*/  IMAD.HI.U32 R6, R8, R15, RZ ;  /* 0x0000000f08067227 */ /* 0x000fe200078e00ff */
[----:B------:R-:W-:Y:S02]  /*fb60*/  STL [R1+0x45c], R16 ;  /* 0x00045c1001007387 */ /* 0x000fe40000100800 */
[----:B------:R-:W-:Y:S01]  /*fb70*/  IABS R12, R18 ;  /* 0x00000012000c7213 */ /* 0x000fe20000000000 */
[----:B------:R-:W-:-:S02]  /*fb80*/  IMAD.MOV R6, RZ, RZ, -R6 ;  /* 0x000000ffff067224 */ /* 0x000fc400078e0a06 */
[----:B------:R-:W-:Y:S02]  /*fb90*/  IMAD R14, R7, R10, R14 ;  /* 0x0000000a070e7224 */ /* 0x000fe400078e020e */
[----:B------:R-:W-:Y:S02]  /*fba0*/  VIADD R17, R3, 0x12a ;  /* 0x0000012a03117836 */ /* 0x000fe40000000000 */
[C---:B------:R-:W-:Y:S02]  /*fbb0*/  IMAD R15, R7.reuse, R6, R15 ;  /* 0x00000006070f7224 */ /* 0x040fe400078e020f */
[--C-:B------:R-:W-:Y:S01]  /*fbc0*/  @!P4 IMAD.IADD R20, R20, 0x1, -R7.reuse ;  /* 0x000000011414c824 */ /* 0x100fe200078e0a07 */
[----:B------:R-:W-:Y:S01]  /*fbd0*/  ISETP.GT.U32.AND P4, PT, R7, R14, PT ;  /* 0x0000000e0700720c */ /* 0x000fe20003f84070 */
[----:B------:R-:W-:Y:S01]  /*fbe0*/  @!P6 IMAD.IADD R13, R13, 0x1, -R7 ;  /* 0x000000010d0de824 */ /* 0x000fe200078e0a07 */
[----:B------:R-:W-:Y:S01]  /*fbf0*/  IABS R5, R17 ;  /* 0x0000001100057213 */ /* 0x000fe20000000000 */
[----:B------:R-:W-:Y:S01]  /*fc00*/  IMAD.HI.U32 R11, R8, R12, RZ ;  /* 0x0000000c080b7227 */ /* 0x000fe200078e00ff */
[----:B------:R-:W-:-:S03]  /*fc10*/  ISETP.GT.U32.AND P6, PT, R7, R15, PT ;  /* 0x0000000f0700720c */ /* 0x000fc60003fc4070 */
[----:B------:R-:W-:-:S04]  /*fc20*/  IMAD.HI.U32 R2, R8, R5, RZ ;  /* 0x0000000508027227 */ /* 0x000fc800078e00ff */
[----:B------:R-:W-:Y:S02]  /*fc30*/  IMAD.MOV R4, RZ, RZ, -R11 ;  /* 0x000000ffff047224 */ /* 0x000fe400078e0a0b */
[----:B------:R-:W-:Y:S01]  /*fc40*/  @!P1 IMAD.IADD R21, R21, 0x1, -R7 ;  /* 0x0000000115159824 */ /* 0x000fe200078e0a07 */
[----:B------:R-:W-:Y:S01]  /*fc50*/  ISETP.GE.AND P1, PT, R9, RZ, PT ;  /* 0x000000ff0900720c */ /* 0x000fe20003f26270 */
[----:B------:R-:W-:Y:S02]  /*fc60*/  VIADD R10, R3, 0x12b ;  /* 0x0000012b030a7836 */ /* 0x000fe40000000000 */
[----:B------:R-:W-:Y:S02]  /*fc70*/  IMAD.MOV R2, RZ, RZ, -R2 ;  /* 0x000000ffff027224 */ /* 0x000fe400078e0a02 */
[----:B------:R-:W-:Y:S01]  /*fc80*/  IMAD R12, R7, R4, R12 ;  /* 0x00000004070c7224 */ /* 0x000fe200078e020c */
[----:B------:R-:W-:Y:S01]  /*fc90*/  IABS R4, R10 ;  /* 0x0000000a00047213 */ /* 0x000fe20000000000 */
[----:B------:R-:W-:-:S02]  /*fca0*/  VIADD R11, R3, 0x12c ;  /* 0x0000012c030b7836 */ /* 0x000fc40000000000 */
[----:B------:R-:W-:Y:S01]  /*fcb0*/  @!P4 IMAD.IADD R14, R14, 0x1, -R7 ;  /* 0x000000010e0ec824 */ /* 0x000fe200078e0a07 */
[C---:B------:R-:W-:Y:S01]  /*fcc0*/  ISETP.GT.U32.AND P4, PT, R7.reuse, R13, PT ;  /* 0x0000000d0700720c */ /* 0x040fe20003f84070 */
[----:B------:R-:W-:Y:S02]  /*fcd0*/  IMAD.MOV.U32 R23, RZ, RZ, R21 ;  /* 0x000000ffff177224 */ /* 0x000fe400078e0015 */
[----:B------:R-:W-:Y:S01]  /*fce0*/  IMAD R5, R7, R2, R5 ;  /* 0x0000000207057224 */ /* 0x000fe200078e0205 */
[----:B------:R-:W-:Y:S01]  /*fcf0*/  IABS R2, R11 ;  /* 0x0000000b00027213 */ /* 0x000fe20000000000 */
[----:B------:R-:W-:Y:S02]  /*fd00*/  @!P6 IMAD.IADD R15, R15, 0x1, -R7 ;  /* 0x000000010f0fe824 */ /* 0x000fe400078e0a07 */
[----:B------:R-:W-:Y:S01]  /*fd10*/  @!P2 IMAD.MOV R23, RZ, RZ, -R23 ;  /* 0x000000ffff17a224 */ /* 0x000fe200078e0a17 */
[C---:B------:R-:W-:Y:S01]  /*fd20*/  ISETP.GT.U32.AND P2, PT, R7.reuse, R14, PT ;  /* 0x0000000e0700720c */ /* 0x040fe20003f44070 */
[----:B------:R-:W-:Y:S01]  /*fd30*/  IMAD.HI.U32 R21, R8, R4, RZ ;  /* 0x0000000408157227 */ /* 0x000fe200078e00ff */
[----:B------:R-:W-:-:S02]  /*fd40*/  ISETP.GT.U32.AND P6, PT, R7, R15, PT ;  /* 0x0000000f0700720c */ /* 0x000fc40003fc4070 */
[----:B------:R0:W-:Y:S01]  /*fd50*/  STL [R1+0x43c], R23 ;  /* 0x00043c1701007387 */ /* 0x0001e20000100800 */
        /* <DEDUP_REMOVED lines=10> */
[--C-:B------:R-:W-:Y:S01]  /*fe00*/  @!P4 IMAD.IADD R13, R13, 0x1, -R7.reuse ;  /* 0x000000010d0dc824 */ /* 0x100fe200078e0a07 */
[----:B------:R-:W-:Y:S01]  /*fe10*/  ISETP.GT.U32.AND P4, PT, R7, R5, PT ;  /* 0x000000050700720c */ /* 0x000fe20003f84070 */
[----:B------:R-:W-:Y:S01]  /*fe20*/  @!P6 IMAD.IADD R15, R15, 0x1, -R7 ;  /* 0x000000010f0fe824 */ /* 0x000fe200078e0a07 */
[----:B------:R-:W-:Y:S01]  /*fe30*/  ISETP.GT.U32.AND P6, PT, R7, R2, PT ;  /* 0x000000020700720c */ /* 0x000fe20003fc4070 */
[----:B------:R-:W-:-:S02]  /*fe40*/  IMAD.MOV.U32 R24, RZ, RZ, R13 ;  /* 0x000000ffff187224 */ /* 0x000fc400078e000d */
[--C-:B------:R-:W-:Y:S01]  /*fe50*/  @!P0 IMAD.IADD R12, R12, 0x1, -R7.reuse ;  /* 0x000000010c0c8824 */ /* 0x100fe200078e0a07 */
[----:B------:R-:W-:Y:S01]  /*fe60*/  ISETP.GE.AND P0, PT, R18, RZ, PT ;  /* 0x000000ff1200720c */ /* 0x000fe20003f06270 */
[C---:B------:R-:W-:Y:S02]  /*fe70*/  VIADD R6, R3.reuse, 0x12d ;  /* 0x0000012d03067836 */ /* 0x040fe40000000000 */
[----:B------:R-:W-:Y:S02]  /*fe80*/  VIADD R9, R3, 0x12e ;  /* 0x0000012e03097836 */ /* 0x000fe40000000000 */
[--C-:B------:R-:W-:Y:S01]  /*fe90*/  @!P2 IMAD.IADD R4, R4, 0x1, -R7.reuse ;  /* 0x000000010404a824 */ /* 0x100fe200078e0a07 */
[----:B------:R-:W-:Y:S01]  /*fea0*/  ISETP.GT.U32.AND P2, PT, R7, R12, PT ;  /* 0x0000000c0700720c */ /* 0x000fe20003f44070 */
[--C-:B------:R-:W-:Y:S01]  /*feb0*/  @!P4 IMAD.IADD R5, R5, 0x1, -R7.reuse ;  /* 0x000000010505c824 */ /* 0x100fe200078e0a07 */
[----:B------:R-:W-:Y:S01]  /*fec0*/  ISETP.GE.AND P4, PT, R17, RZ, PT ;  /* 0x000000ff1100720c */ /* 0x000fe20003f86270 */
[----:B0-----:R-:W-:Y:S01]  /*fed0*/  IMAD.MOV.U32 R23, RZ, RZ, R14 ;  /* 0x000000ffff177224 */ /* 0x001fe200078e000e */
[----:B------:R-:W-:Y:S01]  /*fee0*/  IABS R19, R6 ;  /* 0x0000000600137213 */ /* 0x000fe20000000000 */
[----:B------:R-:W-:Y:S01]  /*fef0*/  @!P6 IMAD.IADD R2, R2, 0x1, -R7 ;  /* 0x000000010202e824 */ /* 0x000fe200078e0a07 */
[----:B------:R-:W-:Y:S01]  /*ff00*/  IABS R16, R9 ;  /* 0x0000000900107213 */ /* 0x000fe20000000000 */
[----:B------:R-:W-:Y:S01]  /*ff10*/  @!P5 IMAD.MOV R24, RZ, RZ, -R24 ;  /* 0x000000ffff18d224 */ /* 0x000fe200078e0a18 */
[----:B------:R-:W-:Y:S01]  /*ff20*/  ISETP.GT.U32.AND P5, PT, R7, R4, PT ;  /* 0x000000040700720c */ /* 0x000fe20003fa4070 */
[----:B------:R-:W-:Y:S01]  /*ff30*/  VIADD R17, R3, 0x12f ;  /* 0x0000012f03117836 */ /* 0x000fe20000000000 */
[C---:B------:R-:W-:Y:S01]  /*ff40*/  ISETP.GT.U32.AND P6, PT, R7.reuse, R5, PT ;  /* 0x000000050700720c */ /* 0x040fe20003fc4070 */
[----:B------:R-:W-:Y:S01]  /*ff50*/  @!P3 IMAD.MOV R23, RZ, RZ, -R23 ;  /* 0x000000ffff17b224 */ /* 0x000fe200078e0a17 */
[----:B------:R-:W-:Y:S01]  /*ff60*/  ISETP.GT.U32.AND P3, PT, R7, R2, PT ;  /* 0x000000020700720c */ /* 0x000fe20003f64070 */
[C---:B-1----:R-:W-:Y:S01]  /*ff70*/  IMAD.HI.U32 R20, R8.reuse, R19, RZ ;  /* 0x0000001308147227 */ /* 0x042fe200078e00ff */
[----:B------:R-:W-:Y:S01]  /*ff80*/  IABS R14, R17 ;  /* 0x00000011000e7213 */ /* 0x000fe20000000000 */
[----:B------:R-:W-:Y:S02]  /*ff90*/  STL [R1+0x450], R24 ;  /* 0x0004501801007387 */ /* 0x000fe40000100800 */
[----:B------:R-:W-:-:S02]  /*ffa0*/  IMAD.HI.U32 R21, R8, R16, RZ ;  /* 0x0000001008157227 */ /* 0x000fc400078e00ff */
[----:B------:R-:W-:Y:S02]  /*ffb0*/  STL [R1+0x46c], R23 ;  /* 0x00046c1701007387 */ /* 0x000fe40000100800 */
[----:B------:R-:W-:Y:S02]  /*ffc0*/  VIADD R18, R3, 0x130 ;  /* 0x0000013003127836 */ /* 0x000fe40000000000 */
[----:B------:R-:W-:Y:S01]  /*ffd0*/  @!P2 IMAD.IADD R12, R12, 0x1, -R7 ;  /* 0x000000010c0ca824 */ /* 0x000fe200078e0a07 */
[----:B------:R-:W-:Y:S01]  /*ffe0*/  ISETP.GE.AND P2, PT, R10, RZ, PT ;  /* 0x000000ff0a00720c */ /* 0x000fe20003f46270 */
[----:B------:R-:W-:Y:S01]  /*fff0*/  IMAD.MOV R20, RZ, RZ, -R20 ;  /* 0x000000ffff147224 */ /* 0x000fe200078e0a14 */
[----:B------:R-:W-:Y:S01]  /*10000*/  IABS R13, R18 ;  /* 0x00000012000d7213 */ /* 0x000fe20000000000 */
[----:B------:R-:W-:Y:S02]  /*10010*/  IMAD.MOV R21, RZ, RZ, -R21 ;  /* 0x000000ffff157224 */ /* 0x000fe400078e0a15 */
[----:B------:R-:W-:-:S02]  /*10020*/  IMAD.MOV.U32 R10, RZ, RZ, R14 ;  /* 0x000000ffff0a7224 */ /* 0x000fc400078e000e */
[----:B------:R-:W-:Y:S01]  /*10030*/  @!P5 IMAD.IADD R4, R4, 0x1, -R7 ;  /* 0x000000010404d824 */ /* 0x000fe200078e0a07 */
[----:B------:R-:W-:Y:S01]  /*10040*/  ISETP.GE.AND P5, PT, R11, RZ, PT ;  /* 0x000000ff0b00720c */ /* 0x000fe20003fa6270 */
[C---:B------:R-:W-:Y:S02]  /*10050*/  IMAD R19, R7.reuse, R20, R19 ;  /* 0x0000001407137224 */ /* 0x040fe400078e0213 */
[----:B------:R-:W-:Y:S02]  /*10060*/  IMAD R16, R7, R21, R16 ;  /* 0x0000001507107224 */ /* 0x000fe400078e0210 */
[----:B------:R-:W-:-:S04]  /*10070*/  IMAD.HI.U32 R11, R8, R10, RZ ;  /* 0x0000000a080b7227 */ /* 0x000fc800078e00ff */
[----:B------:R-:W-:Y:S01]  /*10080*/  @!P3 IMAD.IADD R2, R2, 0x1, -R7 ;  /* 0x000000010202b824 */ /* 0x000fe200078e0a07 */
[----:B------:R-:W-:Y:S01]  /*10090*/  ISETP.GE.AND P3, PT, R6, RZ, PT ;  /* 0x000000ff0600720c */ /* 0x000fe20003f66270 */
[----:B------:R-:W-:Y:S01]  /*100a0*/  @!P1 IMAD.MOV R15, RZ, RZ, -R15 ;  /* 0x000000ffff0f9224 */ /* 0x000fe200078e0a0f */
[----:B------:R-:W-:Y:S01]  /*100b0*/  ISETP.GT.U32.AND P1, PT, R7, R19, PT ;  /* 0x000000130700720c */ /* 0x000fe20003f24070 */
[----:B------:R-:W-:Y:S01]  /*100c0*/  @!P6 IMAD.IADD R5, R5, 0x1, -R7 ;  /* 0x000000010505e824 */ /* 0x000fe200078e0a07 */
[----:B------:R-:W-:Y:S01]  /*100d0*/  ISETP.GT.U32.AND P6, PT, R7, R16, PT ;  /* 0x000000100700720c */ /* 0x000fe20003fc4070 */
[----:B------:R-:W-:Y:S01]  /*100e0*/  IMAD.HI.U32 R6, R8, R13, RZ ;  /* 0x0000000d08067227 */ /* 0x000fe200078e00ff */
[----:B------:R0:W-:Y:S03]  /*100f0*/  STL [R1+0x1a4], R15 ;  /* 0x0001a40f01007387 */ /* 0x0001e60000100800 */
[----:B------:R-:W-:-:S02]  /*10100*/  IMAD.MOV R11, RZ, RZ, -R11 ;  /* 0x000000ffff0b7224 */ /* 0x000fc400078e0a0b */
[----:B------:R-:W-:Y:S02]  /*10110*/  IMAD.MOV R6, RZ, RZ, -R6 ;  /* 0x000000ffff067224 */ /* 0x000fe400078e0a06 */
[C---:B------:R-:W-:Y:S02]  /*10120*/  IMAD R10, R7.reuse, R11, R10 ;  /* 0x0000000b070a7224 */ /* 0x040fe400078e020a */
[----:B------:R-:W-:Y:S02]  /*10130*/  IMAD.MOV.U32 R20, RZ, RZ, R12 ;  /* 0x000000ffff147224 */ /* 0x000fe400078e000c */
[----:B0-----:R-:W-:Y:S02]  /*10140*/  IMAD.MOV.U32 R15, RZ, RZ, R5 ;  /* 0x000000ffff0f7224 */ /* 0x001fe400078e0005 */
[----:B------:R-:W-:Y:S02]  /*10150*/  IMAD R13, R7, R6, R13 ;  /* 0x00000006070d7224 */ /* 0x000fe400078e020d */
[----:B------:R-:W-:-:S02]  /*10160*/  IMAD.MOV.U32 R5, RZ, RZ, R2 ;  /* 0x000000ffff057224 */ /* 0x000fc400078e0002 */
[----:B------:R-:W-:Y:S01]  /*10170*/  @!P2 IMAD.MOV R4, RZ, RZ, -R4 ;  /* 0x000000ffff04a224 */ /* 0x000fe200078e0a04 */
[C---:B------:R-:W-:Y:S01]  /*10180*/  ISETP.GT.U32.AND P2, PT, R7.reuse, R10, PT ;  /* 0x0000000a0700720c */ /* 0x040fe20003f44070 */
[----:B------:R-:W-:Y:S02]  /*10190*/  @!P0 IMAD.MOV R20, RZ, RZ, -R20 ;  /* 0x000000ffff148224 */ /* 0x000fe400078e0a14 */
[----:B------:R-:W-:Y:S02]  /*101a0*/  @!P4 IMAD.MOV R15, RZ, RZ, -R15 ;  /* 0x000000ffff0fc224 */ /* 0x000fe400078e0a0f */
[----:B------:R-:W-:Y:S01]  /*101b0*/  @!P5 IMAD.MOV R5, RZ, RZ, -R5 ;  /* 0x000000ffff05d224 */ /* 0x000fe200078e0a05 */
[----:B------:R-:W-:Y:S01]  /*101c0*/  ISETP.GT.U32.AND P5, PT, R7, R13, PT ;  /* 0x0000000d0700720c */ /* 0x000fe20003fa4070 */
[--C-:B------:R-:W-:Y:S01]  /*101d0*/  @!P1 IMAD.IADD R19, R19, 0x1, -R7.reuse ;  /* 0x0000000113139824 */ /* 0x100fe200078e0a07 */
[----:B------:R-:W-:Y:S01]  /*101e0*/  STL [R1+0x1a8], R20 ;  /* 0x0001a81401007387 */ /* 0x000fe20000100800 */
[--C-:B------:R-:W-:Y:S01]  /*101f0*/  @!P6 IMAD.IADD R16, R16, 0x1, -R7.reuse ;  /* 0x000000011010e824 */ /* 0x100fe200078e0a07 */
[----:B------:R-:W-:Y:S01]  /*10200*/  ISETP.GE.AND P1, PT, R9, RZ, PT ;  /* 0x000000ff0900720c */ /* 0x000fe20003f26270 */
[----:B------:R-:W-:Y:S01]  /*10210*/  VIADD R2, R3, 0x132 ;  /* 0x0000013203027836 */ /* 0x000fe20000000000 */
[----:B------:R-:W-:Y:S01]  /*10220*/  STL [R1+0x460], R15 ;  /* 0x0004600f01007387 */ /* 0x000fe20000100800 */
[C---:B------:R-:W-:Y:S01]  /*10230*/  ISETP.GT.U32.AND P0, PT, R7.reuse, R19, PT ;  /* 0x000000130700720c */ /* 0x040fe20003f04070 */
[--C-:B------:R-:W-:Y:S01]  /*10240*/  @!P2 IMAD.IADD R10, R10, 0x1, -R7.reuse ;  /* 0x000000010a0aa824 */ /* 0x100fe200078e0a07 */
[----:B------:R-:W-:Y:S01]  /*10250*/  ISETP.GT.U32.AND P4, PT, R7, R16, PT ;  /* 0x000000100700720c */ /* 0x000fe20003f84070 */
[----:B------:R0:W-:Y:S01]  /*10260*/  STL [R1+0x468], R4 ;  /* 0x0004680401007387 */ /* 0x0001e20000100800 */
[----:B------:R-:W-:Y:S01]  /*10270*/  ISETP.GE.AND P6, PT, R17, RZ, PT ;  /* 0x000000ff1100720c */ /* 0x000fe20003fc6270 */
[----:B------:R-:W-:Y:S01]  /*10280*/  VIADD R11, R3, 0x135 ;  /* 0x00000135030b7836 */ /* 0x000fe20000000000 */
[----:B------:R-:W-:Y:S01]  /*10290*/  ISETP.GE.AND P2, PT, R2, RZ, PT ;  /* 0x000000ff0200720c */ /* 0x000fe20003f46270 */
[----:B------:R-:W-:Y:S01]  /*102a0*/  @!P5 IMAD.IADD R13, R13, 0x1, -R7 ;  /* 0x000000010d0dd824 */ /* 0x000fe200078e0a07 */
[----:B------:R-:W-:Y:S01]  /*102b0*/  ISETP.GT.U32.AND P5, PT, R7, R10, PT ;  /* 0x0000000a0700720c */ /* 0x000fe20003fa4070 */
[----:B------:R1:W-:Y:S01]  /*102c0*/  STL [R1+0x5e0], R5 ;  /* 0x0005e00501007387 */ /* 0x0003e20000100800 */
[----:B------:R-:W-:-:S02]  /*102d0*/  VIADD R12, R3, 0x134 ;  /* 0x00000134030c7836 */ /* 0x000fc40000000000 */
[----:B------:R-:W-:Y:S02]  /*102e0*/  IMAD.U32 R66, RZ, RZ, UR8 ;  /* 0x00000008ff427e24 */ /* 0x000fe4000f8e00ff */
[----:B0-----:R-:W-:Y:S02]  /*102f0*/  VIADD R4, R3, 0x131 ;  /* 0x0000013103047836 */ /* 0x001fe40000000000 */
[--C-:B------:R-:W-:Y:S01]  /*10300*/  @!P0 IMAD.IADD R19, R19, 0x1, -R7.reuse ;  /* 0x0000000113138824 */ /* 0x100fe200078e0a07 */
[----:B------:R-:W-:Y:S01]  /*10310*/  ISETP.GE.AND P0, PT, R18, RZ, PT ;  /* 0x000000ff1200720c */ /* 0x000fe20003f06270 */
[----:B------:R-:W-:Y:S01]  /*10320*/  @!P4 IMAD.IADD R16, R16, 0x1, -R7 ;  /* 0x000000011010c824 */ /* 0x000fe200078e0a07 */
[----:B------:R-:W-:Y:S01]  /*10330*/  IABS R14, R4 ;  /* 0x00000004000e7213 */ /* 0x000fe20000000000 */
[----:B------:R-:W-:Y:S01]  /*10340*/  IMAD.MOV.U32 R9, RZ, RZ, R19 ;  /* 0x000000ffff097224 */ /* 0x000fe200078e0013 */
[----:B-1----:R-:W-:Y:S01]  /*10350*/  IABS R5, R2 ;  /* 0x0000000200057213 */ /* 0x002fe20000000000 */
[----:B------:R-:W-:Y:S01]  /*10360*/  @!P5 IMAD.IADD R10, R10, 0x1, -R7 ;  /* 0x000000010a0ad824 */ /* 0x000fe200078e0a07 */
[----:B------:R-:W-:Y:S01]  /*10370*/  ISETP.GE.AND P4, PT, R4, RZ, PT ;  /* 0x000000ff0400720c */ /* 0x000fe20003f86270 */
[----:B------:R-:W-:-:S04]  /*10380*/  IMAD.HI.U32 R6, R8, R14, RZ ;  /* 0x0000000e08067227 */ /* 0x000fc800078e00ff */
[----:B------:R-:W-:Y:S02]  /*10390*/  IMAD.MOV R6, RZ, RZ, -R6 ;  /* 0x000000ffff067224 */ /* 0x000fe400078e0a06 */
[----:B------:R-:W-:Y:S02]  /*103a0*/  IMAD.MOV.U32 R4, RZ, RZ, R5 ;  /* 0x000000ffff047224 */ /* 0x000fe400078e0005 */
[----:B------:R-:W-:Y:S02]  /*103b0*/  IMAD R14, R7, R6, R14 ;  /* 0x00000006070e7224 */ /* 0x000fe400078e020e */
[----:B------:R-:W-:-:S03]  /*103c0*/  IMAD.HI.U32 R2, R8, R4, RZ ;  /* 0x0000000408027227 */ /* 0x000fc600078e00ff */
[C---:B------:R-:W-:Y:S01]  /*103d0*/  ISETP.GT.U32.AND P5, PT, R7.reuse, R14, PT ;  /* 0x0000000e0700720c */ /* 0x040fe20003fa4070 */
[----:B------:R-:W-:Y:S01]  /*103e0*/  @!P3 IMAD.MOV R9, RZ, RZ, -R9 ;  /* 0x000000ffff09b224 */ /* 0x000fe200078e0a09 */
[----:B------:R-:W-:Y:S01]  /*103f0*/  ISETP.GT.U32.AND P3, PT, R7, R13, PT ;  /* 0x0000000d0700720c */ /* 0x000fe20003f64070 */
[----:B------:R-:W-:Y:S02]  /*10400*/  IMAD.MOV R2, RZ, RZ, -R2 ;  /* 0x000000ffff027224 */ /* 0x000fe400078e0a02 */
[----:B------:R-:W-:Y:S01]  /*10410*/  VIADD R5, R3, 0x133 ;  /* 0x0000013303057836 */ /* 0x000fe20000000000 */
[----:B------:R0:W-:Y:S01]  /*10420*/  STL [R1+0x470], R9 ;  /* 0x0004700901007387 */ /* 0x0001e20000100800 */
[----:B------:R-:W-:Y:S02]  /*10430*/  IMAD R2, R7, R2, R4 ;  /* 0x0000000207027224 */ /* 0x000fe400078e0204 */
[C---:B------:R-:W-:Y:S02]  /*10440*/  VIADD R6, R3.reuse, 0x136 ;  /* 0x0000013603067836 */ /* 0x040fe40000000000 */
[----:B------:R-:W-:-:S02]  /*10450*/  VIADD R19, R3, 0x137 ;  /* 0x0000013703137836 */ /* 0x000fc40000000000 */
[--C-:B------:R-:W-:Y:S02]  /*10460*/  @!P5 IMAD.IADD R14, R14, 0x1, -R7.reuse ;  /* 0x000000010e0ed824 */ /* 0x100fe400078e0a07 */
[----:B------:R-:W-:Y:S01]  /*10470*/  @!P3 IMAD.IADD R13, R13, 0x1, -R7 ;  /* 0x000000010d0db824 */ /* 0x000fe200078e0a07 */
[----:B------:R-:W-:Y:S01]  /*10480*/  ISETP.GE.AND P3, PT, R12, RZ, PT ;  /* 0x000000ff0c00720c */ /* 0x000fe20003f66270 */
[----:B0-----:R-:W-:Y:S01]  /*10490*/  IMAD.MOV.U32 R9, RZ, RZ, R16 ;  /* 0x000000ffff097224 */ /* 0x001fe200078e0010 */
[----:B------:R-:W-:Y:S01]  /*104a0*/  ISETP.GT.U32.AND P5, PT, R7, R14, PT ;  /* 0x0000000e0700720c */ /* 0x000fe20003fa4070 */
[----:B------:R-:W-:Y:S01]  /*104b0*/  IMAD.MOV.U32 R16, RZ, RZ, R10 ;  /* 0x000000ffff107224 */ /* 0x000fe200078e000a */
[----:B------:R-:W-:Y:S01]  /*104c0*/  IABS R12, R12 ;  /* 0x0000000c000c7213 */ /* 0x000fe20000000000 */
[----:B------:R-:W-:Y:S01]  /*104d0*/  @!P1 IMAD.MOV R9, RZ, RZ, -R9 ;  /* 0x000000ffff099224 */ /* 0x000fe200078e0a09 */
[----:B------:R-:W-:Y:S01]  /*104e0*/  ISETP.GE.AND P1, PT, R5, RZ, PT ;  /* 0x000000ff0500720c */ /* 0x000fe20003f26270 */
[----:B------:R-:W-:Y:S01]  /*104f0*/  @!P6 IMAD.MOV R16, RZ, RZ, -R16 ;  /* 0x000000ffff10e224 */ /* 0x000fe200078e0a10 */
[----:B------:R-:W-:Y:S01]  /*10500*/  IABS R5, R5 ;  /* 0x0000000500057213 */ /* 0x000fe20000000000 */
[----:B------:R-:W-:Y:S01]  /*10510*/  IMAD.MOV.U32 R15, RZ, RZ, R13 ;  /* 0x000000ffff0f7224 */ /* 0x000fe200078e000d */
[----:B------:R-:W-:Y:S01]  /*10520*/  ISETP.GT.U32.AND P6, PT, R7, R2, PT ;  /* 0x000000020700720c */ /* 0x000fe20003fc4070 */
[----:B------:R0:W-:Y:S01]  /*10530*/  STL [R1+0x62c], R9 ;  /* 0x00062c0901007387 */ /* 0x0001e20000100800 */
[----:B------:R-:W-:-:S02]  /*10540*/  IMAD.U32 R64, RZ, RZ, UR8 ;  /* 0x00000008ff407e24 */ /* 0x000fc4000f8e00ff */
[----:B------:R-:W-:Y:S01]  /*10550*/  IMAD.MOV.U32 R4, RZ, RZ, R5 ;  /* 0x000000ffff047224 */ /* 0x000fe200078e0005 */
[----:B------:R-:W-:Y:S01]  /*10560*/  STL [R1+0x628], R16 ;  /* 0x0006281001007387 */ /* 0x000fe20000100800 */
[----:B------:R-:W-:Y:S01]  /*10570*/  @!P0 IMAD.MOV R15, RZ, RZ, -R15 ;  /* 0x000000ffff0f8224 */ /* 0x000fe200078e0a0f */
[----:B------:R-:W-:Y:S01]  /*10580*/  ISETP.GE.AND P0, PT, R11, RZ, PT ;  /* 0x000000ff0b00720c */ /* 0x000fe20003f06270 */
[----:B------:R-:W-:Y:S01]  /*10590*/  @!P5 IMAD.IADD R14, R14, 0x1, -R7 ;  /* 0x000000010e0ed824 */ /* 0x000fe200078e0a07 */
[----:B------:R-:W-:Y:S01]  /*105a0*/  IABS R11, R11 ;  /* 0x0000000b000b7213 */ /* 0x000fe20000000000 */
[C---:B------:R-:W-:Y:S01]  /*105b0*/  IMAD.HI.U32 R5, R8.reuse, R12, RZ ;  /* 0x0000000c08057227 */ /* 0x040fe200078e00ff */
[----:B------:R1:W-:Y:S03]  /*105c0*/  STL [R1+0x1ac], R15 ;  /* 0x0001ac0f01007387 */ /* 0x0003e60000100800 */
[----:B0-----:R-:W-:-:S04]  /*105d0*/  IMAD.HI.U32 R9, R8, R4, RZ ;  /* 0x0000000408097227 */ /* 0x001fc800078e00ff */
[----:B------:R-:W-:Y:S02]  /*105e0*/  IMAD.MOV R9, RZ, RZ, -R9 ;  /* 0x000000ffff097224 */ /* 0x000fe400078e0a09 */
[----:B------:R-:W-:Y:S02]  /*105f0*/  @!P6 IMAD.IADD R2, R2, 0x1, -R7 ;  /* 0x000000010202e824 */ /* 0x000fe400078e0a07 */
[C---:B------:R-:W-:Y:S01]  /*10600*/  IMAD R13, R7.reuse, R9, R4 ;  /* 0x00000009070d7224 */ /* 0x040fe200078e0204 */
[----:B------:R-:W-:Y:S01]  /*10610*/  IABS R4, R6 ;  /* 0x0000000600047213 */ /* 0x000fe20000000000 */
[C---:B------:R-:W-:Y:S01]  /*10620*/  IMAD.HI.U32 R9, R8.reuse, R11, RZ ;  /* 0x0000000b08097227 */ /* 0x040fe200078e00ff */
[C---:B------:R-:W-:Y:S02]  /*10630*/  ISETP.GT.U32.AND P6, PT, R7.reuse, R2, PT ;  /* 0x000000020700720c */ /* 0x040fe40003fc4070 */
[----:B------:R-:W-:Y:S01]  /*10640*/  ISETP.GT.U32.AND P5, PT, R7, R13, PT ;  /* 0x0000000d0700720c */ /* 0x000fe20003fa4070 */
[----:B------:R-:W-:-:S04]  /*10650*/  IMAD.HI.U32 R10, R8, R4, RZ ;  /* 0x00000004080a7227 */ /* 0x000fc800078e00ff */
[----:B------:R-:W-:Y:S02]  /*10660*/  IMAD.MOV R9, RZ, RZ, -R9 ;  /* 0x000000ffff097224 */ /* 0x000fe400078e0a09 */
[----:B------:R-:W-:Y:S02]  /*10670*/  IMAD.MOV R5, RZ, RZ, -R5 ;  /* 0x000000ffff057224 */ /* 0x000fe400078e0a05 */
[----:B------:R-:W-:Y:S02]  /*10680*/  IMAD.MOV R10, RZ, RZ, -R10 ;  /* 0x000000ffff0a7224 */ /* 0x000fe400078e0a0a */
[C---:B------:R-:W-:Y:S02]  /*10690*/  IMAD R11, R7.reuse, R9, R11 ;  /* 0x00000009070b7224 */ /* 0x040fe400078e020b */
[----:B------:R-:W-:Y:S01]  /*106a0*/  IMAD R12, R7, R5, R12 ;  /* 0x00000005070c7224 */ /* 0x000fe200078e020c */
[----:B------:R-:W-:Y:S01]  /*106b0*/  IABS R5, R19 ;  /* 0x0000001300057213 */ /* 0x000fe20000000000 */
[----:B-1----:R-:W-:-:S02]  /*106c0*/  IMAD.MOV.U32 R15, RZ, RZ, R14 ;  /* 0x000000ffff0f7224 */ /* 0x002fc400078e000e */
[C---:B------:R-:W-:Y:S02]  /*106d0*/  IMAD R4, R7.reuse, R10, R4 ;  /* 0x0000000a07047224 */ /* 0x040fe400078e0204 */
[----:B------:R-:W-:Y:S01]  /*106e0*/  @!P6 IMAD.IADD R2, R2, 0x1, -R7 ;  /* 0x000000010202e824 */ /* 0x000fe200078e0a07 */
[C---:B------:R-:W-:Y:S01]  /*106f0*/  ISETP.GT.U32.AND P6, PT, R7.reuse, R11, PT ;  /* 0x0000000b0700720c */ /* 0x040fe20003fc4070 */
[----:B------:R-:W-:Y:S01]  /*10700*/  @!P4 IMAD.MOV R15, RZ, RZ, -R15 ;  /* 0x000000ffff0fc224 */ /* 0x000fe200078e0a0f */
[----:B------:R-:W-:Y:S01]  /*10710*/  ISETP.GT.U32.AND P4, PT, R7, R12, PT ;  /* 0x0000000c0700720c */ /* 0x000fe20003f84070 */
[----:B------:R-:W-:Y:S01]  /*10720*/  @!P5 IMAD.IADD R13, R13, 0x1, -R7 ;  /* 0x000000010d0dd824 */ /* 0x000fe200078e0a07 */
[----:B------:R-:W-:Y:S01]  /*10730*/  ISETP.GT.U32.AND P5, PT, R7, R4, PT ;  /* 0x000000040700720c */ /* 0x000fe20003fa4070 */
[----:B------:R-:W-:Y:S01]  /*10740*/  IMAD.HI.U32 R9, R8, R5, RZ ;  /* 0x0000000508097227 */ /* 0x000fe200078e00ff */
[----:B------:R0:W-:Y:S03]  /*10750*/  STL [R1+0x208], R15 ;  /* 0x0002080f01007387 */ /* 0x0001e60000100800 */
[----:B------:R-:W-:-:S02]  /*10760*/  IMAD.MOV R9, RZ, RZ, -R9 ;  /* 0x000000ffff097224 */ /* 0x000fc400078e0a09 */
[----:B------:R-:W-:Y:S02]  /*10770*/  IMAD.MOV.U32 R16, RZ, RZ, R2 ;  /* 0x000000ffff107224 */ /* 0x000fe400078e0002 */
[--C-:B------:R-:W-:Y:S02]  /*10780*/  @!P6 IMAD.IADD R11, R11, 0x1, -R7.reuse ;  /* 0x000000010b0be824 */ /* 0x100fe400078e0a07 */
[--C-:B------:R-:W-:Y:S01]  /*10790*/  @!P4 IMAD.IADD R12, R12, 0x1, -R7.reuse ;  /* 0x000000010c0cc824 */ /* 0x100fe200078e0a07 */
[----:B------:R-:W-:Y:S01]  /*107a0*/  ISETP.GT.U32.AND P4, PT, R7, R13, PT ;  /* 0x0000000d0700720c */ /* 0x000fe20003f84070 */
[----:B0-----:R-:W-:Y:S02]  /*107b0*/  VIADD R15, R3, 0x138 ;  /* 0x00000138030f7836 */ /* 0x001fe40000000000 */
[----:B------:R-:W-:Y:S01]  /*107c0*/  @!P5 IMAD.IADD R4, R4, 0x1, -R7 ;  /* 0x000000010404d824 */ /* 0x000fe200078e0a07 */
[C---:B------:R-:W-:Y:S01]  /*107d0*/  ISETP.GT.U32.AND P5, PT, R7.reuse, R11, PT ;  /* 0x0000000b0700720c */ /* 0x040fe20003fa4070 */
[C---:B------:R-:W-:Y:S01]  /*107e0*/  IMAD R5, R7.reuse, R9, R5 ;  /* 0x0000000907057224 */ /* 0x040fe200078e0205 */
[----:B------:R-:W-:Y:S01]  /*107f0*/  IABS R17, R15 ;  /* 0x0000000f00117213 */ /* 0x000fe20000000000 */
[----:B------:R-:W-:Y:S01]  /*10800*/  @!P2 IMAD.MOV R16, RZ, RZ, -R16 ;  /* 0x000000ffff10a224 */ /* 0x000fe200078e0a10 */
[----:B------:R-:W-:Y:S01]  /*10810*/  ISETP.GT.U32.AND P2, PT, R7, R4, PT ;  /* 0x000000040700720c */ /* 0x000fe20003f44070 */
[----:B------:R-:W-:Y:S01]  /*10820*/  VIADD R10, R3, 0x13a ;  /* 0x0000013a030a7836 */ /* 0x000fe20000000000 */
[----:B------:R-:W-:Y:S01]  /*10830*/  ISETP.GT.U32.AND P6, PT, R7, R12, PT ;  /* 0x0000000c0700720c */ /* 0x000fe20003fc4070 */
[----:B------:R-:W-:Y:S01]  /*10840*/  IMAD.HI.U32 R9, R8, R17, RZ ;  /* 0x0000001108097227 */ /* 0x000fe200078e00ff */
[----:B------:R0:W-:Y:S02]  /*10850*/  STL [R1+0x484], R16 ;  /* 0x0004841001007387 */ /* 0x0001e40000100800 */
[----:B------:R-:W-:Y:S01]  /*10860*/  IABS R2, R10 ;  /* 0x0000000a00027213 */ /* 0x000fe20000000000 */
[----:B------:R-:W-:-:S02]  /*10870*/  IMAD.MOV R9, RZ, RZ, -R9 ;  /* 0x000000ffff097224 */ /* 0x000fc400078e0a09 */
[----:B------:R-:W-:Y:S01]  /*10880*/  @!P4 IMAD.IADD R13, R13, 0x1, -R7 ;  /* 0x000000010d0dc824 */ /* 0x000fe200078e0a07 */
[C---:B------:R-:W-:Y:S01]  /*10890*/  ISETP.GT.U32.AND P4, PT, R7.reuse, R5, PT ;  /* 0x000000050700720c */ /* 0x040fe20003f84070 */
[----:B------:R-:W-:Y:S02]  /*108a0*/  IMAD R17, R7, R9, R17 ;  /* 0x0000000907117224 */ /* 0x000fe400078e0211 */
[--C-:B------:R-:W-:Y:S02]  /*108b0*/  @!P5 IMAD.IADD R11, R11, 0x1, -R7.reuse ;  /* 0x000000010b0bd824 */ /* 0x100fe400078e0a07 */
[----:B------:R-:W-:Y:S01]  /*108c0*/  VIADD R9, R3, 0x13b ;  /* 0x0000013b03097836 */ /* 0x000fe20000000000 */
[----:B------:R-:W-:Y:S01]  /*108d0*/  ISETP.GT.U32.AND P5, PT, R7, R17, PT ;  /* 0x000000110700720c */ /* 0x000fe20003fa4070 */
[--C-:B------:R-:W-:Y:S01]  /*108e0*/  @!P2 IMAD.IADD R4, R4, 0x1, -R7.reuse ;  /* 0x000000010404a824 */ /* 0x100fe200078e0a07 */
[----:B------:R-:W-:Y:S01]  /*108f0*/  ISETP.GE.AND P2, PT, R19, RZ, PT ;  /* 0x000000ff1300720c */ /* 0x000fe20003f46270 */
[----:B------:R-:W-:Y:S01]  /*10900*/  @!P6 IMAD.IADD R12, R12, 0x1, -R7 ;  /* 0x000000010c0ce824 */ /* 0x000fe200078e0a07 */
[----:B------:R-:W-:Y:S01]  /*10910*/  IABS R19, R9 ;  /* 0x0000000900137213 */ /* 0x000fe20000000000 */
[----:B------:R-:W-:Y:S01]  /*10920*/  IMAD.MOV.U32 R21, RZ, RZ, R13 ;  /* 0x000000ffff157224 */ /* 0x000fe200078e000d */
[----:B------:R-:W-:Y:S01]  /*10930*/  ISETP.GE.AND P6, PT, R6, RZ, PT ;  /* 0x000000ff0600720c */ /* 0x000fe20003fc6270 */
        /* <DEDUP_REMOVED lines=10> */
[C---:B------:R-:W-:Y:S02]  /*109e0*/  IMAD R2, R7.reuse, R6, R2 ;  /* 0x0000000607027224 */ /* 0x040fe400078e0202 */
[----:B------:R-:W-:Y:S01]  /*109f0*/  @!P1 IMAD.MOV R21, RZ, RZ, -R21 ;  /* 0x000000ffff159224 */ /* 0x000fe200078e0a15 */
[----:B------:R-:W-:Y:S01]  /*10a00*/  ISETP.GT.U32.AND P1, PT, R7, R5, PT ;  /* 0x000000050700720c */ /* 0x000fe20003f24070 */
[----:B------:R-:W-:Y:S02]  /*10a10*/  IMAD.MOV.U32 R11, RZ, RZ, R4 ;  /* 0x000000ffff0b7224 */ /* 0x000fe400078e0004 */
[----:B------:R-:W-:Y:S01]  /*10a20*/  VIADD R14, R3, 0x139 ;  /* 0x00000139030e7836 */ /* 0x000fe20000000000 */
[----:B------:R-:W-:Y:S01]  /*10a30*/  STL [R1+0x5f4], R21 ;  /* 0x0005f41501007387 */ /* 0x000fe20000100800 */
[----:B------:R-:W-:-:S02]  /*10a40*/  IMAD.MOV R13, RZ, RZ, -R13 ;  /* 0x000000ffff0d7224 */ /* 0x000fc400078e0a0d */
[----:B------:R-:W-:Y:S01]  /*10a50*/  @!P6 IMAD.MOV R11, RZ, RZ, -R11 ;  /* 0x000000ffff0be224 */ /* 0x000fe200078e0a0b */
[C---:B------:R-:W-:Y:S01]  /*10a60*/  ISETP.GT.U32.AND P6, PT, R7.reuse, R2, PT ;  /* 0x000000020700720c */ /* 0x040fe20003fc4070 */
[----:B------:R-:W-:Y:S01]  /*10a70*/  IMAD R4, R7, R13, R15 ;  /* 0x0000000d07047224 */ /* 0x000fe200078e020f */
[----:B------:R-:W-:Y:S01]  /*10a80*/  IABS R18, R14 ;  /* 0x0000000e00127213 */ /* 0x000fe20000000000 */
[----:B------:R-:W-:Y:S02]  /*10a90*/  @!P5 IMAD.IADD R17, R17, 0x1, -R7 ;  /* 0x000000011111d824 */ /* 0x000fe400078e0a07 */
[----:B------:R-:W-:Y:S01]  /*10aa0*/  @!P3 IMAD.MOV R20, RZ, RZ, -R20 ;  /* 0x000000ffff14b224 */ /* 0x000fe200078e0a14 */
[----:B------:R-:W-:Y:S01]  /*10ab0*/  ISETP.GT.U32.AND P5, PT, R7, R4, PT ;  /* 0x000000040700720c */ /* 0x000fe20003fa4070 */
[----:B0-----:R-:W-:-:S03]  /*10ac0*/  IMAD.HI.U32 R16, R8, R18, RZ ;  /* 0x0000001208107227 */ /* 0x001fc600078e00ff */
[----:B------:R-:W-:Y:S01]  /*10ad0*/  STL [R1+0x5f8], R20 ;  /* 0x0005f81401007387 */ /* 0x000fe20000100800 */
[----:B------:R-:W-:Y:S01]  /*10ae0*/  @!P0 IMAD.MOV R12, RZ, RZ, -R12 ;  /* 0x000000ffff0c8224 */ /* 0x000fe200078e0a0c */
[----:B------:R-:W-:Y:S01]  /*10af0*/  ISETP.GE.AND P0, PT, R14, RZ, PT ;  /* 0x000000ff0e00720c */ /* 0x000fe20003f06270 */
[--C-:B------:R-:W-:Y:S01]  /*10b00*/  @!P1 IMAD.IADD R5, R5, 0x1, -R7.reuse ;  /* 0x0000000105059824 */ /* 0x100fe200078e0a07 */
[----:B------:R-:W-:Y:S01]  /*10b10*/  ISETP.GE.AND P1, PT, R10, RZ, PT ;  /* 0x000000ff0a00720c */ /* 0x000fe20003f26270 */
[----:B------:R-:W-:Y:S01]  /*10b20*/  IMAD.MOV R16, RZ, RZ, -R16 ;  /* 0x000000ffff107224 */ /* 0x000fe200078e0a10 */
[----:B------:R0:W-:Y:S01]  /*10b30*/  STL [R1+0x620], R12 ;  /* 0x0006200c01007387 */ /* 0x0001e20000100800 */
[----:B------:R-:W-:Y:S02]  /*10b40*/  @!P6 IMAD.IADD R2, R2, 0x1, -R7 ;  /* 0x000000010202e824 */ /* 0x000fe400078e0a07 */
[----:B------:R-:W-:Y:S01]  /*10b50*/  IMAD R18, R7, R16, R18 ;  /* 0x0000001007127224 */ /* 0x000fe200078e0212 */
[----:B------:R-:W-:Y:S01]  /*10b60*/  STL [R1+0x624], R11 ;  /* 0x0006240b01007387 */ /* 0x000fe20000100800 */
[----:B------:R-:W-:-:S02]  /*10b70*/  VIADD R14, R3, 0x13d ;  /* 0x0000013d030e7836 */ /* 0x000fc40000000000 */
[----:B------:R-:W-:Y:S01]  /*10b80*/  @!P5 IMAD.IADD R4, R4, 0x1, -R7 ;  /* 0x000000010404d824 */ /* 0x000fe200078e0a07 */
[----:B------:R-:W-:Y:S01]  /*10b90*/  ISETP.GT.U32.AND P3, PT, R7, R18, PT ;  /* 0x000000120700720c */ /* 0x000fe20003f64070 */
[----:B------:R-:W-:Y:S01]  /*10ba0*/  VIADD R6, R3, 0x13c ;  /* 0x0000013c03067836 */ /* 0x000fe20000000000 */
[----:B------:R-:W-:Y:S01]  /*10bb0*/  IABS R13, R14 ;  /* 0x0000000e000d7213 */ /* 0x000fe20000000000 */
[----:B0-----:R-:W-:Y:S01]  /*10bc0*/  IMAD.MOV.U32 R12, RZ, RZ, R5 ;  /* 0x000000ffff0c7224 */ /* 0x001fe200078e0005 */
[C---:B------:R-:W-:Y:S01]  /*10bd0*/  ISETP.GT.U32.AND P5, PT, R7.reuse, R4, PT ;  /* 0x000000040700720c */ /* 0x040fe20003fa4070 */
[----:B------:R-:W-:Y:S01]  /*10be0*/  IMAD.MOV.U32 R21, RZ, RZ, R17 ;  /* 0x000000ffff157224 */ /* 0x000fe200078e0011 */
[----:B------:R-:W-:Y:S01]  /*10bf0*/  IABS R15, R6 ;  /* 0x00000006000f7213 */ /* 0x000fe20000000000 */
[----:B------:R-:W-:Y:S01]  /*10c00*/  @!P2 IMAD.MOV R12, RZ, RZ, -R12 ;  /* 0x000000ffff0ca224 */ /* 0x000fe200078e0a0c */
[----:B------:R-:W-:Y:S01]  /*10c10*/  ISETP.GT.U32.AND P2, PT, R7, R2, PT ;  /* 0x000000020700720c */ /* 0x000fe20003f44070 */
[----:B------:R-:W-:-:S03]  /*10c20*/  IMAD.HI.U32 R10, R8, R13, RZ ;  /* 0x0000000d080a7227 */ /* 0x000fc600078e00ff */
[----:B------:R0:W-:Y:S01]  /*10c30*/  STL [R1+0x61c], R12 ;  /* 0x00061c0c01007387 */ /* 0x0001e20000100800 */
[----:B------:R-:W-:Y:S02]  /*10c40*/  IMAD.MOV R16, RZ, RZ, -R10 ;  /* 0x000000ffff107224 */ /* 0x000fe400078e0a0a */
[----:B------:R-:W-:Y:S01]  /*10c50*/  @!P3 IMAD.IADD R18, R18, 0x1, -R7 ;  /* 0x000000011212b824 */ /* 0x000fe200078e0a07 */
[----:B------:R-:W-:Y:S01]  /*10c60*/  ISETP.GE.AND P3, PT, R9, RZ, PT ;  /* 0x000000ff0900720c */ /* 0x000fe20003f66270 */
[----:B------:R-:W-:-:S03]  /*10c70*/  IMAD.HI.U32 R5, R8, R15, RZ ;  /* 0x0000000f08057227 */ /* 0x000fc600078e00ff */
[C---:B------:R-:W-:Y:S01]  /*10c80*/  ISETP.GT.U32.AND P6, PT, R7.reuse, R18, PT ;  /* 0x000000120700720c */ /* 0x040fe20003fc4070 */
[----:B------:R-:W-:Y:S01]  /*10c90*/  @!P2 IMAD.IADD R2, R2, 0x1, -R7 ;  /* 0x000000010202a824 */ /* 0x000fe200078e0a07 */
[----:B------:R-:W-:Y:S01]  /*10ca0*/  ISETP.GE.AND P2, PT, R6, RZ, PT ;  /* 0x000000ff0600720c */ /* 0x000fe20003f46270 */
[C---:B------:R-:W-:Y:S02]  /*10cb0*/  IMAD R6, R7.reuse, R16, R13 ;  /* 0x0000001007067224 */ /* 0x040fe400078e020d */
[----:B------:R-:W-:Y:S02]  /*10cc0*/  @!P5 IMAD.IADD R4, R4, 0x1, -R7 ;  /* 0x000000010404d824 */ /* 0x000fe400078e0a07 */
[----:B------:R-:W-:Y:S01]  /*10cd0*/  IMAD.MOV R5, RZ, RZ, -R5 ;  /* 0x000000ffff057224 */ /* 0x000fe200078e0a05 */
[----:B------:R-:W-:Y:S01]  /*10ce0*/  ISETP.GT.U32.AND P5, PT, R7, R6, PT ;  /* 0x000000060700720c */ /* 0x000fe20003fa4070 */
[C---:B0-----:R-:W-:Y:S02]  /*10cf0*/  VIADD R12, R3.reuse, 0x13f ;  /* 0x0000013f030c7836 */ /* 0x041fe40000000000 */
[----:B------:R-:W-:-:S02]  /*10d00*/  VIADD R11, R3, 0x13e ;  /* 0x0000013e030b7836 */ /* 0x000fc40000000000 */
[----:B------:R-:W-:Y:S01]  /*10d10*/  IMAD R5, R7, R5, R15 ;  /* 0x0000000507057224 */ /* 0x000fe200078e020f */
[----:B------:R-:W-:Y:S01]  /*10d20*/  IABS R15, R12 ;  /* 0x0000000c000f7213 */ /* 0x000fe20000000000 */
[----:B------:R-:W-:Y:S01]  /*10d30*/  VIADD R13, R3, 0x140 ;  /* 0x00000140030d7836 */ /* 0x000fe20000000000 */
[----:B------:R-:W-:Y:S01]  /*10d40*/  IABS R9, R11 ;  /* 0x0000000b00097213 */ /* 0x000fe20000000000 */
[----:B------:R-:W-:Y:S01]  /*10d50*/  @!P6 IMAD.IADD R18, R18, 0x1, -R7 ;  /* 0x000000011212e824 */ /* 0x000fe200078e0a07 */
[----:B------:R-:W-:Y:S01]  /*10d60*/  ISETP.GT.U32.AND P6, PT, R7, R5, PT ;  /* 0x000000050700720c */ /* 0x000fe20003fc4070 */
[----:B------:R-:W-:Y:S01]  /*10d70*/  IMAD.MOV.U32 R10, RZ, RZ, R15 ;  /* 0x000000ffff0a7224 */ /* 0x000fe200078e000f */
[----:B------:R-:W-:Y:S01]  /*10d80*/  IABS R15, R13 ;  /* 0x0000000d000f7213 */ /* 0x000fe20000000000 */
[----:B------:R-:W-:Y:S02]  /*10d90*/  @!P5 IMAD.IADD R6, R6, 0x1, -R7 ;  /* 0x000000010606d824 */ /* 0x000fe400078e0a07 */
[----:B------:R-:W-:-:S03]  /*10da0*/  IMAD.HI.U32 R19, R8, R9, RZ ;  /* 0x0000000908137227 */ /* 0x000fc600078e00ff */
[----:B------:R-:W-:Y:S01]  /*10db0*/  ISETP.GT.U32.AND P5, PT, R7, R6, PT ;  /* 0x000000060700720c */ /* 0x000fe20003fa4070 */
[----:B------:R-:W-:-:S04]  /*10dc0*/  IMAD.HI.U32 R17, R8, R15, RZ ;  /* 0x0000000f08117227 */ /* 0x000fc800078e00ff */
[----:B------:R-:W-:-:S04]  /*10dd0*/  IMAD.HI.U32 R16, R8, R10, RZ ;  /* 0x0000000a08107227 */ /* 0x000fc800078e00ff */
[----:B------:R-:W-:Y:S02]  /*10de0*/  IMAD.MOV R19, RZ, RZ, -R19 ;  /* 0x000000ffff137224 */ /* 0x000fe400078e0a13 */
[----:B------:R-:W-:Y:S02]  /*10df0*/  IMAD.MOV R17, RZ, RZ, -R17 ;  /* 0x000000ffff117224 */ /* 0x000fe400078e0a11 */
[----:B------:R-:W-:Y:S02]  /*10e00*/  IMAD.MOV R16, RZ, RZ, -R16 ;  /* 0x000000ffff107224 */ /* 0x000fe400078e0a10 */
[----:B------:R-:W-:Y:S02]  /*10e10*/  IMAD R9, R7, R19, R9 ;  /* 0x0000001307097224 */ /* 0x000fe400078e0209 */
[----:B------:R-:W-:Y:S02]  /*10e20*/  IMAD.MOV.U32 R20, RZ, RZ, R18 ;  /* 0x000000ffff147224 */ /* 0x000fe400078e0012 */
[----:B------:R-:W-:Y:S01]  /*10e30*/  @!P6 IMAD.IADD R5, R5, 0x1, -R7 ;  /* 0x000000010505e824 */ /* 0x000fe200078e0a07 */
[----:B------:R-:W-:Y:S01]  /*10e40*/  ISETP.GE.AND P6, PT, R14, RZ, PT ;  /* 0x000000ff0e00720c */ /* 0x000fe20003fc6270 */
[----:B------:R-:W-:-:S02]  /*10e50*/  IMAD R15, R7, R17, R15 ;  /* 0x00000011070f7224 */ /* 0x000fc400078e020f */
[----:B------:R-:W-:Y:S02]  /*10e60*/  IMAD.MOV.U32 R18, RZ, RZ, R2 ;  /* 0x000000ffff127224 */ /* 0x000fe400078e0002 */
[C---:B------:R-:W-:Y:S02]  /*10e70*/  IMAD R10, R7.reuse, R16, R10 ;  /* 0x00000010070a7224 */ /* 0x040fe400078e020a */
[----:B------:R-:W-:Y:S01]  /*10e80*/  @!P0 IMAD.MOV R20, RZ, RZ, -R20 ;  /* 0x000000ffff148224 */ /* 0x000fe200078e0a14 */
[C---:B------:R-:W-:Y:S01]  /*10e90*/  ISETP.GT.U32.AND P0, PT, R7.reuse, R9, PT ;  /* 0x000000090700720c */ /* 0x040fe20003f04070 */
[----:B------:R-:W-:Y:S02]  /*10ea0*/  IMAD.MOV.U32 R2, RZ, RZ, R4 ;  /* 0x000000ffff027224 */ /* 0x000fe400078e0004 */
[----:B------:R-:W-:Y:S01]  /*10eb0*/  @!P4 IMAD.MOV R21, RZ, RZ, -R21 ;  /* 0x000000ffff15c224 */ /* 0x000fe200078e0a15 */
[C---:B------:R-:W-:Y:S01]  /*10ec0*/  ISETP.GT.U32.AND P4, PT, R7.reuse, R5, PT ;  /* 0x000000050700720c */ /* 0x040fe20003f84070 */
[--C-:B------:R-:W-:Y:S01]  /*10ed0*/  @!P5 IMAD.IADD R6, R6, 0x1, -R7.reuse ;  /* 0x000000010606d824 */ /* 0x100fe200078e0a07 */
[C---:B------:R-:W-:Y:S01]  /*10ee0*/  ISETP.GT.U32.AND P5, PT, R7.reuse, R15, PT ;  /* 0x0000000f0700720c */ /* 0x040fe20003fa4070 */
[----:B------:R-:W-:Y:S01]  /*10ef0*/  @!P3 IMAD.MOV R2, RZ, RZ, -R2 ;  /* 0x000000ffff02b224 */ /* 0x000fe200078e0a02 */
[----:B------:R-:W-:Y:S01]  /*10f00*/  ISETP.GT.U32.AND P3, PT, R7, R10, PT ;  /* 0x0000000a0700720c */ /* 0x000fe20003f64070 */
[----:B------:R-:W-:Y:S01]  /*10f10*/  VIADD R14, R3, 0x141 ;  /* 0x00000141030e7836 */ /* 0x000fe20000000000 */
[----:B------:R-:W-:Y:S01]  /*10f20*/  STL [R1+0x1b0], R21 ;  /* 0x0001b01501007387 */ /* 0x000fe20000100800 */
[----:B------:R-:W-:Y:S01]  /*10f30*/  @!P1 IMAD.MOV R18, RZ, RZ, -R18 ;  /* 0x000000ffff129224 */ /* 0x000fe200078e0a12 */
[----:B------:R-:W-:Y:S01]  /*10f40*/  ISETP.GE.AND P1, PT, R11, RZ, PT ;  /* 0x000000ff0b00720c */ /* 0x000fe20003f26270 */
[----:B------:R-:W-:Y:S01]  /*10f50*/  VIADD R11, R3, 0x142 ;  /* 0x00000142030b7836 */ /* 0x000fe20000000000 */
[----:B------:R-:W-:Y:S01]  /*10f60*/  IABS R16, R14 ;  /* 0x0000000e00107213 */ /* 0x000fe20000000000 */
[--C-:B------:R-:W-:Y:S01]  /*10f70*/  @!P0 IMAD.IADD R9, R9, 0x1, -R7.reuse ;  /* 0x0000000109098824 */ /* 0x100fe200078e0a07 */
[----:B------:R-:W-:Y:S01]  /*10f80*/  ISETP.GE.AND P0, PT, R13, RZ, PT ;  /* 0x000000ff0d00720c */ /* 0x000fe20003f06270 */
[--C-:B------:R-:W-:Y:S01]  /*10f90*/  @!P4 IMAD.IADD R5, R5, 0x1, -R7.reuse ;  /* 0x000000010505c824 */ /* 0x100fe200078e0a07 */
[----:B------:R-:W-:Y:S01]  /*10fa0*/  ISETP.GE.AND P4, PT, R12, RZ, PT ;  /* 0x000000ff0c00720c */ /* 0x000fe20003f86270 */
[--C-:B------:R-:W-:Y:S01]  /*10fb0*/  @!P5 IMAD.IADD R15, R15, 0x1, -R7.reuse ;  /* 0x000000010f0fd824 */ /* 0x100fe200078e0a07 */
[----:B------:R-:W-:Y:S01]  /*10fc0*/  IABS R12, R11 ;  /* 0x0000000b000c7213 */ /* 0x000fe20000000000 */
[----:B------:R-:W-:Y:S01]  /*10fd0*/  @!P3 IMAD.IADD R10, R10, 0x1, -R7 ;  /* 0x000000010a0ab824 */ /* 0x000fe200078e0a07 */
[C---:B------:R-:W-:Y:S01]  /*10fe0*/  ISETP.GT.U32.AND P3, PT, R7.reuse, R9, PT ;  /* 0x000000090700720c */ /* 0x040fe20003f64070 */
[----:B------:R-:W-:Y:S01]  /*10ff0*/  IMAD.HI.U32 R4, R8, R16, RZ ;  /* 0x0000001008047227 */ /* 0x000fe200078e00ff */
[----:B------:R-:W-:Y:S01]  /*11000*/  ISETP.GT.U32.AND P5, PT, R7, R15, PT ;  /* 0x0000000f0700720c */ /* 0x000fe20003fa4070 */
[----:B------:R-:W-:Y:S02]  /*11010*/  STL [R1+0x1b4], R20 ;  /* 0x0001b41401007387 */ /* 0x000fe40000100800 */
[----:B------:R-:W-:-:S02]  /*11020*/  IMAD.MOV.U32 R17, RZ, RZ, R5 ;  /* 0x000000ffff117224 */ /* 0x000fc400078e0005 */
[----:B------:R-:W-:Y:S01]  /*11030*/  IMAD.MOV.U32 R13, RZ, RZ, R6 ;  /* 0x000000ffff0d7224 */ /* 0x000fe200078e0006 */
[----:B------:R-:W-:Y:S01]  /*11040*/  STL [R1+0x60c], R18 ;  /* 0x00060c1201007387 */ /* 0x000fe20000100800 */
[----:B------:R-:W-:-:S03]  /*11050*/  IMAD.HI.U32 R6, R8, R12, RZ ;  /* 0x0000000c08067227 */ /* 0x000fc600078e00ff */
[----:B------:R0:W-:Y:S01]  /*11060*/  STL [R1+0x610], R2 ;  /* 0x0006100201007387 */ /* 0x0001e20000100800 */
[----:B------:R-:W-:Y:S02]  /*11070*/  IMAD.MOV R4, RZ, RZ, -R4 ;  /* 0x000000ffff047224 */ /* 0x000fe400078e0a04 */
[----:B------:R-:W-:Y:S01]  /*11080*/  @!P2 IMAD.MOV R17, RZ, RZ, -R17 ;  /* 0x000000ffff11a224 */ /* 0x000fe200078e0a11 */
[C---:B------:R-:W-:Y:S01]  /*11090*/  ISETP.GT.U32.AND P2, PT, R7.reuse, R10, PT ;  /* 0x0000000a0700720c */ /* 0x040fe20003f44070 */
[----:B------:R-:W-:Y:S02]  /*110a0*/  IMAD.MOV R6, RZ, RZ, -R6 ;  /* 0x000000ffff067224 */ /* 0x000fe400078e0a06 */
[C---:B------:R-:W-:Y:S01]  /*110b0*/  IMAD R4, R7.reuse, R4, R16 ;  /* 0x0000000407047224 */ /* 0x040fe200078e0210 */
[----:B------:R1:W-:Y:S01]  /*110c0*/  STL [R1+0x608], R17 ;  /* 0x0006081101007387 */ /* 0x0003e20000100800 */
[----:B------:R-:W-:Y:S02]  /*110d0*/  IMAD R6, R7, R6, R12 ;  /* 0x0000000607067224 */ /* 0x000fe400078e020c */
[--C-:B------:R-:W-:Y:S01]  /*110e0*/  @!P3 IMAD.IADD R9, R9, 0x1, -R7.reuse ;  /* 0x000000010909b824 */ /* 0x100fe200078e0a07 */
[----:B------:R-:W-:Y:S01]  /*110f0*/  ISETP.GT.U32.AND P3, PT, R7, R4, PT ;  /* 0x000000040700720c */ /* 0x000fe20003f64070 */
[----:B------:R-:W-:Y:S01]  /*11100*/  @!P5 IMAD.IADD R15, R15, 0x1, -R7 ;  /* 0x000000010f0fd824 */ /* 0x000fe200078e0a07 */
[----:B------:R-:W-:Y:S01]  /*11110*/  ISETP.GT.U32.AND P5, PT, R7, R6, PT ;  /* 0x000000060700720c */ /* 0x000fe20003fa4070 */
[----:B0-----:R-:W-:-:S02]  /*11120*/  VIADD R2, R3, 0x143 ;  /* 0x0000014303027836 */ /* 0x001fc40000000000 */
[----:B------:R-:W-:Y:S01]  /*11130*/  @!P2 IMAD.IADD R10, R10, 0x1, -R7 ;  /* 0x000000010a0aa824 */ /* 0x000fe200078e0a07 */
[----:B------:R-:W-:Y:S01]  /*11140*/  ISETP.GE.AND P2, PT, R11, RZ, PT ;  /* 0x000000ff0b00720c */ /* 0x000fe20003f46270 */
[----:B------:R-:W-:Y:S01]  /*11150*/  VIADD R11, R3, 0x144 ;  /* 0x00000144030b7836 */ /* 0x000fe20000000000 */
[----:B------:R-:W-:Y:S01]  /*11160*/  IABS R5, R2 ;  /* 0x0000000200057213 */ /* 0x000fe20000000000 */
[----:B------:R-:W-:Y:S01]  /*11170*/  @!P6 IMAD.MOV R13, RZ, RZ, -R13 ;  /* 0x000000ffff0de224 */ /* 0x000fe200078e0a0d */
[----:B------:R-:W-:Y:S01]  /*11180*/  ISETP.GE.AND P6, PT, R14, RZ, PT ;  /* 0x000000ff0e00720c */ /* 0x000fe20003fc6270 */
[----:B-1----:R-:W-:Y:S01]  /*11190*/  IMAD.MOV.U32 R17, RZ, RZ, R9 ;  /* 0x000000ffff117224 */ /* 0x002fe200078e0009 */
[----:B------:R-:W-:Y:S01]  /*111a0*/  IABS R14, R11 ;  /* 0x0000000b000e7213 */ /* 0x000fe20000000000 */
[--C-:B------:R-:W-:Y:S01]  /*111b0*/  @!P3 IMAD.IADD R4, R4, 0x1, -R7.reuse ;  /* 0x000000010404b824 */ /* 0x100fe200078e0a07 */
[----:B------:R-:W-:Y:S01]  /*111c0*/  ISETP.GE.AND P3, PT, R2, RZ, PT ;  /* 0x000000ff0200720c */ /* 0x000fe20003f66270 */
[----:B------:R-:W-:Y:S01]  /*111d0*/  IMAD.HI.U32 R16, R8, R5, RZ ;  /* 0x0000000508107227 */ /* 0x000fe200078e00ff */
[----:B------:R0:W-:Y:S03]  /*111e0*/  STL [R1+0x604], R13 ;  /* 0x0006040d01007387 */ /* 0x0001e60000100800 */
[----:B------:R-:W-:-:S02]  /*111f0*/  @!P5 IMAD.IADD R6, R6, 0x1, -R7 ;  /* 0x000000010606d824 */ /* 0x000fc400078e0a07 */
[----:B------:R-:W-:Y:S02]  /*11200*/  VIADD R12, R3, 0x145 ;  /* 0x00000145030c7836 */ /* 0x000fe40000000000 */
[----:B------:R-:W-:Y:S01]  /*11210*/  IMAD.MOV.U32 R9, RZ, RZ, R14 ;  /* 0x000000ffff097224 */ /* 0x000fe200078e000e */
[C---:B------:R-:W-:Y:S01]  /*11220*/  ISETP.GT.U32.AND P5, PT, R7.reuse, R6, PT ;  /* 0x000000060700720c */ /* 0x040fe20003fa4070 */
[----:B------:R-:W-:Y:S01]  /*11230*/  @!P1 IMAD.MOV R17, RZ, RZ, -R17 ;  /* 0x000000ffff119224 */ /* 0x000fe200078e0a11 */
[C---:B------:R-:W-:Y:S01]  /*11240*/  ISETP.GT.U32.AND P1, PT, R7.reuse, R4, PT ;  /* 0x000000040700720c */ /* 0x040fe20003f24070 */
[----:B------:R-:W-:Y:S01]  /*11250*/  IMAD.MOV R16, RZ, RZ, -R16 ;  /* 0x000000ffff107224 */ /* 0x000fe200078e0a10 */
[----:B0-----:R-:W-:Y:S01]  /*11260*/  IABS R13, R12 ;  /* 0x0000000c000d7213 */ /* 0x001fe20000000000 */
[----:B------:R-:W-:Y:S01]  /*11270*/  IMAD.HI.U32 R2, R8, R9, RZ ;  /* 0x0000000908027227 */ /* 0x000fe200078e00ff */
[----:B------:R0:W-:Y:S03]  /*11280*/  STL [R1+0x600], R17 ;  /* 0x0006001101007387 */ /* 0x0001e60000100800 */
[----:B------:R-:W-:-:S02]  /*11290*/  IMAD R5, R7, R16, R5 ;  /* 0x0000001007057224 */ /* 0x000fc400078e0205 */
[----:B------:R-:W-:Y:S02]  /*112a0*/  IMAD.MOV R2, RZ, RZ, -R2 ;  /* 0x000000ffff027224 */ /* 0x000fe400078e0a02 */
[----:B------:R-:W-:Y:S02]  /*112b0*/  IMAD.MOV.U32 R14, RZ, RZ, R15 ;  /* 0x000000ffff0e7224 */ /* 0x000fe400078e000f */
[----:B------:R-:W-:Y:S02]  /*112c0*/  IMAD R2, R7, R2, R9 ;  /* 0x0000000207027224 */ /* 0x000fe400078e0209 */
[----:B0-----:R-:W-:Y:S02]  /*112d0*/  IMAD.MOV.U32 R17, RZ, RZ, R10 ;  /* 0x000000ffff117224 */ /* 0x001fe400078e000a */
[----:B------:R-:W-:-:S04]  /*112e0*/  IMAD.HI.U32 R10, R8, R13, RZ ;  /* 0x0000000d080a7227 */ /* 0x000fc800078e00ff */
[----:B------:R-:W-:Y:S01]  /*112f0*/  @!P4 IMAD.MOV R17, RZ, RZ, -R17 ;  /* 0x000000ffff11c224 */ /* 0x000fe200078e0a11 */
[----:B------:R-:W-:Y:S01]  /*11300*/  ISETP.GT.U32.AND P4, PT, R7, R5, PT ;  /* 0x000000050700720c */ /* 0x000fe20003f84070 */
[----:B------:R-:W-:Y:S02]  /*11310*/  IMAD.MOV R10, RZ, RZ, -R10 ;  /* 0x000000ffff0a7224 */ /* 0x000fe400078e0a0a */
[--C-:B------:R-:W-:Y:S01]  /*11320*/  @!P1 IMAD.IADD R4, R4, 0x1, -R7.reuse ;  /* 0x0000000104049824 */ /* 0x100fe200078e0a07 */
[----:B------:R-:W-:Y:S01]  /*11330*/  STL [R1+0x5fc], R17 ;  /* 0x0005fc1101007387 */ /* 0x000fe20000100800 */
[----:B------:R-:W-:Y:S01]  /*11340*/  @!P0 IMAD.MOV R14, RZ, RZ, -R14 ;  /* 0x000000ffff0e8224 */ /* 0x000fe200078e0a0e */
[----:B------:R-:W-:Y:S01]  /*11350*/  ISETP.GE.AND P0, PT, R11, RZ, PT ;  /* 0x000000ff0b00720c */ /* 0x000fe20003f06270 */
[----:B------:R-:W-:Y:S01]  /*11360*/  @!P5 IMAD.IADD R6, R6, 0x1, -R7 ;  /* 0x000000010606d824 */ /* 0x000fe200078e0a07 */
[C---:B------:R-:W-:Y:S01]  /*11370*/  ISETP.GT.U32.AND P5, PT, R7.reuse, R2, PT ;  /* 0x000000020700720c */ /* 0x040fe20003fa4070 */
[----:B------:R-:W-:Y:S01]  /*11380*/  IMAD R11, R7, R10, R13 ;  /* 0x0000000a070b7224 */ /* 0x000fe200078e020d */
[----:B------:R0:W-:Y:S01]  /*11390*/  STL [R1+0x1d4], R14 ;  /* 0x0001d40e01007387 */ /* 0x0001e20000100800 */
[----:B------:R-:W-:Y:S01]  /*113a0*/  IMAD.MOV.U32 R16, RZ, RZ, R4 ;  /* 0x000000ffff107224 */ /* 0x000fe200078e0004 */
[----:B------:R-:W-:Y:S01]  /*113b0*/  ISETP.GE.AND P1, PT, R12, RZ, PT ;  /* 0x000000ff0c00720c */ /* 0x000fe20003f26270 */
[----:B------:R-:W-:-:S02]  /*113c0*/  @!P4 IMAD.IADD R5, R5, 0x1, -R7 ;  /* 0x000000010505c824 */ /* 0x000fc400078e0a07 */
[----:B------:R-:W-:Y:S01]  /*113d0*/  @!P6 IMAD.MOV R16, RZ, RZ, -R16 ;  /* 0x000000ffff10e224 */ /* 0x000fe200078e0a10 */
[----:B------:R-:W-:Y:S01]  /*113e0*/  ISETP.GT.U32.AND P6, PT, R7, R11, PT ;  /* 0x0000000b0700720c */ /* 0x000fe20003fc4070 */
[----:B------:R-:W-:Y:S01]  /*113f0*/  VIADD R10, R3, 0x147 ;  /* 0x00000147030a7836 */ /* 0x000fe20000000000 */
[----:B------:R-:W-:Y:S01]  /*11400*/  ISETP.GT.U32.AND P4, PT, R7, R5, PT ;  /* 0x000000050700720c */ /* 0x000fe20003f84070 */
[----:B------:R-:W-:Y:S01]  /*11410*/  IMAD.MOV.U32 R15, RZ, RZ, R6 ;  /* 0x000000ffff0f7224 */ /* 0x000fe200078e0006 */
[----:B------:R-:W-:Y:S01]  /*11420*/  STL [R1+0x1dc], R16 ;  /* 0x0001dc1001007387 */ /* 0x000fe20000100800 */
[C---:B0-----:R-:W-:Y:S01]  /*11430*/  VIADD R14, R3.reuse, 0x146 ;  /* 0x00000146030e7836 */ /* 0x041fe20000000000 */
[----:B------:R-:W-:Y:S01]  /*11440*/  IABS R13, R10 ;  /* 0x0000000a000d7213 */ /* 0x000fe20000000000 */
[----:B------:R-:W-:Y:S02]  /*11450*/  @!P5 IMAD.IADD R2, R2, 0x1, -R7 ;  /* 0x000000010202d824 */ /* 0x000fe400078e0a07 */
[----:B------:R-:W-:Y:S01]  /*11460*/  VIADD R9, R3, 0x148 ;  /* 0x0000014803097836 */ /* 0x000fe20000000000 */
[----:B------:R-:W-:Y:S01]  /*11470*/  IABS R12, R14 ;  /* 0x0000000e000c7213 */ /* 0x000fe20000000000 */
[----:B------:R-:W-:Y:S01]  /*11480*/  @!P2 IMAD.MOV R15, RZ, RZ, -R15 ;  /* 0x000000ffff0fa224 */ /* 0x000fe200078e0a0f */
[----:B------:R-:W-:Y:S01]  /*11490*/  ISETP.GT.U32.AND P5, PT, R7, R2, PT ;  /* 0x000000020700720c */ /* 0x000fe20003fa4070 */
[----:B------:R-:W-:Y:S01]  /*114a0*/  @!P6 IMAD.IADD R11, R11, 0x1, -R7 ;  /* 0x000000010b0be824 */ /* 0x000fe200078e0a07 */
[----:B------:R-:W-:Y:S01]  /*114b0*/  ISETP.GE.AND P2, PT, R14, RZ, PT ;  /* 0x000000ff0e00720c */ /* 0x000fe20003f46270 */
[----:B------:R-:W-:Y:S01]  /*114c0*/  IMAD.HI.U32 R6, R8, R12, RZ ;  /* 0x0000000c08067227 */ /* 0x000fe200078e00ff */
[----:B------:R-:W-:Y:S01]  /*114d0*/  IABS R4, R9 ;  /* 0x0000000900047213 */ /* 0x000fe20000000000 */
[----:B------:R0:W-:Y:S01]  /*114e0*/  STL [R1+0x5d8], R15 ;  /* 0x0005d80f01007387 */ /* 0x0001e20000100800 */
[----:B------:R-:W-:Y:S01]  /*114f0*/  ISETP.GT.U32.AND P6, PT, R7, R11, PT ;  /* 0x0000000b0700720c */ /* 0x000fe20003fc4070 */
[----:B------:R-:W-:-:S02]  /*11500*/  IMAD.MOV.U32 R14, RZ, RZ, R13 ;  /* 0x000000ffff0e7224 */ /* 0x000fc400078e000d */
[----:B------:R-:W-:Y:S02]  /*11510*/  IMAD.MOV R6, RZ, RZ, -R6 ;  /* 0x000000ffff067224 */ /* 0x000fe400078e0a06 */
[----:B------:R-:W-:Y:S01]  /*11520*/  @!P4 IMAD.IADD R5, R5, 0x1, -R7 ;  /* 0x000000010505c824 */ /* 0x000fe200078e0a07 */
[----:B------:R-:W-:Y:S01]  /*11530*/  ISETP.GE.AND P4, PT, R10, RZ, PT ;  /* 0x000000ff0a00720c */ /* 0x000fe20003f86270 */
[----:B------:R-:W-:-:S04]  /*11540*/  IMAD.HI.U32 R10, R8, R14, RZ ;  /* 0x0000000e080a7227 */ /* 0x000fc800078e00ff */
[----:B------:R-:W-:Y:S02]  /*11550*/  IMAD.MOV.U32 R13, RZ, RZ, R4 ;  /* 0x000000ffff0d7224 */ /* 0x000fe400078e0004 */
[C---:B------:R-:W-:Y:S02]  /*11560*/  IMAD R4, R7.reuse, R6, R12 ;  /* 0x0000000607047224 */ /* 0x040fe400078e020c */
[----:B------:R-:W-:Y:S02]  /*11570*/  IMAD.MOV R10, RZ, RZ, -R10 ;  /* 0x000000ffff0a7224 */ /* 0x000fe400078e0a0a */
[----:B------:R-:W-:Y:S01]  /*11580*/  @!P5 IMAD.IADD R2, R2, 0x1, -R7 ;  /* 0x000000010202d824 */ /* 0x000fe200078e0a07 */
[----:B------:R-:W-:Y:S01]  /*11590*/  ISETP.GT.U32.AND P5, PT, R7, R4, PT ;  /* 0x000000040700720c */ /* 0x000fe20003fa4070 */
[----:B0-----:R-:W-:-:S04]  /*115a0*/  IMAD.HI.U32 R15, R8, R13, RZ ;  /* 0x0000000d080f7227 */ /* 0x001fc800078e00ff */
[----:B------:R-:W-:Y:S02]  /*115b0*/  IMAD.MOV.U32 R16, RZ, RZ, R5 ;  /* 0x000000ffff107224 */ /* 0x000fe400078e0005 */
[----:B------:R-:W-:Y:S02]  /*115c0*/  IMAD R5, R7, R10, R14 ;  /* 0x0000000a07057224 */ /* 0x000fe400078e020e */
[----:B------:R-:W-:Y:S02]  /*115d0*/  IMAD.MOV.U32 R6, RZ, RZ, R2 ;  /* 0x000000ffff067224 */ /* 0x000fe400078e0002 */
[----:B------:R-:W-:Y:S02]  /*115e0*/  IMAD.MOV R15, RZ, RZ, -R15 ;  /* 0x000000ffff0f7224 */ /* 0x000fe400078e0a0f */
[----:B------:R-:W-:Y:S02]  /*115f0*/  @!P6 IMAD.IADD R11, R11, 0x1, -R7 ;  /* 0x000000010b0be824 */ /* 0x000fe400078e0a07 */
[----:B------:R-:W-:Y:S01]  /*11600*/  @!P0 IMAD.MOV R6, RZ, RZ, -R6 ;  /* 0x000000ffff068224 */ /* 0x000fe200078e0a06 */
        /* <DEDUP_REMOVED lines=9> */
[----:B------:R-:W-:Y:S02]  /*116a0*/  VIADD R13, R3, 0x14a ;  /* 0x0000014a030d7836 */ /* 0x000fe40000000000 */
[----:B------:R-:W-:Y:S01]  /*116b0*/  @!P0 IMAD.IADD R5, R5, 0x1, -R7 ;  /* 0x0000000105058824 */ /* 0x000fe200078e0a07 */
[----:B------:R-:W-:Y:S01]  /*116c0*/  ISETP.GT.U32.AND P5, PT, R7, R4, PT ;  /* 0x000000040700720c */ /* 0x000fe20003fa4070 */
[----:B------:R-:W-:Y:S01]  /*116d0*/  VIADD R15, R3, 0x14c ;  /* 0x0000014c030f7836 */ /* 0x000fe20000000000 */
[----:B------:R-:W-:Y:S01]  /*116e0*/  IABS R2, R13 ;  /* 0x0000000d00027213 */ /* 0x000fe20000000000 */
[----:B------:R1:W-:Y:S01]  /*116f0*/  STL [R1+0x5d0], R6 ;  /* 0x0005d00601007387 */ /* 0x0003e20000100800 */
[----:B------:R-:W-:Y:S01]  /*11700*/  ISETP.GT.U32.AND P0, PT, R7, R5, PT ;  /* 0x000000050700720c */ /* 0x000fe20003f04070 */
[----:B------:R-:W-:-:S02]  /*11710*/  VIADD R9, R3, 0x14b ;  /* 0x0000014b03097836 */ /* 0x000fc40000000000 */
[----:B0-----:R-:W-:Y:S01]  /*11720*/  VIADD R16, R3, 0x149 ;  /* 0x0000014903107836 */ /* 0x001fe20000000000 */
[----:B------:R0:W-:Y:S01]  /*11730*/  STL [R1+0x5cc], R18 ;  /* 0x0005cc1201007387 */ /* 0x0001e20000100800 */
[--C-:B------:R-:W-:Y:S01]  /*11740*/  @!P1 IMAD.IADD R12, R12, 0x1, -R7.reuse ;  /* 0x000000010c0c9824 */ /* 0x100fe200078e0a07 */
[----:B------:R-:W-:Y:S01]  /*11750*/  IABS R10, R9 ;  /* 0x00000009000a7213 */ /* 0x000fe20000000000 */
[----:B------:R-:W-:Y:S01]  /*11760*/  IMAD.HI.U32 R14, R8, R2, RZ ;  /* 0x00000002080e7227 */ /* 0x000fe200078e00ff */
[----:B------:R-:W-:Y:S02]  /*11770*/  ISETP.GE.AND P6, PT, R16, RZ, PT ;  /* 0x000000ff1000720c */ /* 0x000fe40003fc6270 */
[----:B------:R-:W-:Y:S01]  /*11780*/  IABS R16, R16 ;  /* 0x0000001000107213 */ /* 0x000fe20000000000 */
[----:B------:R-:W-:Y:S01]  /*11790*/  @!P5 IMAD.IADD R4, R4, 0x1, -R7 ;  /* 0x000000010404d824 */ /* 0x000fe200078e0a07 */
[----:B------:R-:W-:Y:S01]  /*117a0*/  ISETP.GT.U32.AND P1, PT, R7, R12, PT ;  /* 0x0000000c0700720c */ /* 0x000fe20003f24070 */
[----:B------:R-:W-:Y:S01]  /*117b0*/  IMAD.MOV R14, RZ, RZ, -R14 ;  /* 0x000000ffff0e7224 */ /* 0x000fe200078e0a0e */
[----:B------:R-:W-:Y:S01]  /*117c0*/  ISETP.GE.AND P5, PT, R13, RZ, PT ;  /* 0x000000ff0d00720c */ /* 0x000fe20003fa6270 */
[----:B------:R-:W-:Y:S01]  /*117d0*/  IMAD.HI.U32 R17, R8, R16, RZ ;  /* 0x0000001008117227 */ /* 0x000fe200078e00ff */
[----:B-1----:R-:W-:-:S03]  /*117e0*/  IABS R6, R15 ;  /* 0x0000000f00067213 */ /* 0x002fc60000000000 */
[----:B------:R-:W-:Y:S02]  /*117f0*/  IMAD.MOV R17, RZ, RZ, -R17 ;  /* 0x000000ffff117224 */ /* 0x000fe400078e0a11 */
[----:B------:R-:W-:Y:S02]  /*11800*/  @!P0 IMAD.IADD R5, R5, 0x1, -R7 ;  /* 0x0000000105058824 */ /* 0x000fe400078e0a07 */
[C---:B------:R-:W-:Y:S02]  /*11810*/  IMAD R13, R7.reuse, R17, R16 ;  /* 0x00000011070d7224 */ /* 0x040fe400078e0210 */
[C---:B------:R-:W-:Y:S02]  /*11820*/  IMAD R2, R7.reuse, R14, R2 ;  /* 0x0000000e07027224 */ /* 0x040fe400078e0202 */
[----:B------:R-:W-:Y:S01]  /*11830*/  IMAD.MOV.U32 R19, RZ, RZ, R4 ;  /* 0x000000ffff137224 */ /* 0x000fe200078e0004 */
[----:B------:R-:W-:Y:S01]  /*11840*/  ISETP.GT.U32.AND P0, PT, R7, R13, PT ;  /* 0x0000000d0700720c */ /* 0x000fe20003f04070 */
[----:B------:R-:W-:-:S04]  /*11850*/  IMAD.HI.U32 R14, R8, R6, RZ ;  /* 0x00000006080e7227 */ /* 0x000fc800078e00ff */
[----:B------:R-:W-:Y:S01]  /*11860*/  @!P2 IMAD.MOV R19, RZ, RZ, -R19 ;  /* 0x000000ffff13a224 */ /* 0x000fe200078e0a13 */
[C---:B------:R-:W-:Y:S01]  /*11870*/  ISETP.GT.U32.AND P2, PT, R7.reuse, R2, PT ;  /* 0x000000020700720c */ /* 0x040fe20003f44070 */
[----:B------:R-:W-:Y:S02]  /*11880*/  IMAD.MOV R14, RZ, RZ, -R14 ;  /* 0x000000ffff0e7224 */ /* 0x000fe400078e0a0e */
[----:B------:R-:W-:Y:S01]  /*11890*/  @!P1 IMAD.IADD R12, R12, 0x1, -R7 ;  /* 0x000000010c0c9824 */ /* 0x000fe200078e0a07 */
[----:B------:R-:W-:Y:S01]  /*118a0*/  STL [R1+0x800], R19 ;  /* 0x0008001301007387 */ /* 0x000fe20000100800 */
[----:B------:R-:W-:Y:S02]  /*118b0*/  IMAD R6, R7, R14, R6 ;  /* 0x0000000e07067224 */ /* 0x000fe400078e0206 */
[----:B------:R-:W-:Y:S02]  /*118c0*/  IMAD.MOV.U32 R17, RZ, RZ, R12 ;  /* 0x000000ffff117224 */ /* 0x000fe400078e000c */
[----:B------:R-:W-:-:S04]  /*118d0*/  IMAD.HI.U32 R11, R8, R10, RZ ;  /* 0x0000000a080b7227 */ /* 0x000fc800078e00ff */
[----:B0-----:R-:W-:Y:S02]  /*118e0*/  IMAD.MOV.U32 R18, RZ, RZ, R5 ;  /* 0x000000ffff127224 */ /* 0x001fe400078e0005 */
[----:B------:R-:W-:Y:S02]  /*118f0*/  @!P0 IMAD.IADD R13, R13, 0x1, -R7 ;  /* 0x000000010d0d8824 */ /* 0x000fe400078e0a07 */
[----:B------:R-:W-:Y:S01]  /*11900*/  @!P3 IMAD.MOV R17, RZ, RZ, -R17 ;  /* 0x000000ffff11b224 */ /* 0x000fe200078e0a11 */
[C---:B------:R-:W-:Y:S01]  /*11910*/  ISETP.GT.U32.AND P3, PT, R7.reuse, R6, PT ;  /* 0x000000060700720c */ /* 0x040fe20003f64070 */
[----:B------:R-:W-:Y:S01]  /*11920*/  IMAD.MOV R11, RZ, RZ, -R11 ;  /* 0x000000ffff0b7224 */ /* 0x000fe200078e0a0b */
[----:B------:R-:W-:Y:S01]  /*11930*/  ISETP.GT.U32.AND P0, PT, R7, R13, PT ;  /* 0x0000000d0700720c */ /* 0x000fe20003f04070 */
[----:B------:R-:W-:Y:S01]  /*11940*/  @!P4 IMAD.MOV R18, RZ, RZ, -R18 ;  /* 0x000000ffff12c224 */ /* 0x000fe200078e0a12 */
[----:B------:R-:W-:Y:S01]  /*11950*/  ISETP.GE.AND P4, PT, R9, RZ, PT ;  /* 0x000000ff0900720c */ /* 0x000fe20003f86270 */
[----:B------:R-:W-:-:S02]  /*11960*/  IMAD R5, R7, R11, R10 ;  /* 0x0000000b07057224 */ /* 0x000fc400078e020a */
[--C-:B------:R-:W-:Y:S01]  /*11970*/  @!P2 IMAD.IADD R2, R2, 0x1, -R7.reuse ;  /* 0x000000010202a824 */ /* 0x100fe200078e0a07 */
[----:B------:R-:W-:Y:S01]  /*11980*/  STL [R1+0x810], R18 ;  /* 0x0008101201007387 */ /* 0x000fe20000100800 */
[----:B------:R-:W-:Y:S01]  /*11990*/  VIADD R9, R3, 0x14d ;  /* 0x0000014d03097836 */ /* 0x000fe20000000000 */
[----:B------:R-:W-:Y:S01]  /*119a0*/  ISETP.GT.U32.AND P1, PT, R7, R5, PT ;  /* 0x000000050700720c */ /* 0x000fe20003f24070 */
[----:B------:R-:W-:Y:S01]  /*119b0*/  VIADD R10, R3, 0x14e ;  /* 0x0000014e030a7836 */ /* 0x000fe20000000000 */
[----:B------:R-:W-:Y:S01]  /*119c0*/  ISETP.GT.U32.AND P2, PT, R7, R2, PT ;  /* 0x000000020700720c */ /* 0x000fe20003f44070 */
[--C-:B------:R-:W-:Y:S01]  /*119d0*/  @!P3 IMAD.IADD R6, R6, 0x1, -R7.reuse ;  /* 0x000000010606b824 */ /* 0x100fe200078e0a07 */
[----:B------:R-:W-:Y:S01]  /*119e0*/  IABS R4, R9 ;  /* 0x0000000900047213 */ /* 0x000fe20000000000 */
[----:B------:R-:W-:Y:S01]  /*119f0*/  @!P0 IMAD.IADD R13, R13, 0x1, -R7 ;  /* 0x000000010d0d8824 */ /* 0x000fe200078e0a07 */
[----:B------:R-:W-:Y:S01]  /*11a00*/  IABS R12, R10 ;  /* 0x0000000a000c7213 */ /* 0x000fe20000000000 */
[----:B------:R0:W-:Y:S01]  /*11a10*/  STL [R1+0x1b8], R17 ;  /* 0x0001b81101007387 */ /* 0x0001e20000100800 */
[----:B------:R-:W-:Y:S01]  /*11a20*/  ISETP.GE.AND P0, PT, R15, RZ, PT ;  /* 0x000000ff0f00720c */ /* 0x000fe20003f06270 */
[----:B------:R-:W-:Y:S01]  /*11a30*/  IMAD.HI.U32 R16, R8, R4, RZ ;  /* 0x0000000408107227 */ /* 0x000fe200078e00ff */
[----:B------:R-:W-:-:S03]  /*11a40*/  ISETP.GT.U32.AND P3, PT, R7, R6, PT ;  /* 0x000000060700720c */ /* 0x000fc60003f64070 */
[----:B------:R-:W-:Y:S02]  /*11a50*/  IMAD.MOV R16, RZ, RZ, -R16 ;  /* 0x000000ffff107224 */ /* 0x000fe400078e0a10 */
[----:B------:R-:W-:-:S04]  /*11a60*/  IMAD.HI.U32 R15, R8, R12, RZ ;  /* 0x0000000c080f7227 */ /* 0x000fc800078e00ff */
[--C-:B------:R-:W-:Y:S02]  /*11a70*/  @!P1 IMAD.IADD R5, R5, 0x1, -R7.reuse ;  /* 0x0000000105059824 */ /* 0x100fe400078e0a07 */
[----:B------:R-:W-:Y:S02]  /*11a80*/  @!P2 IMAD.IADD R2, R2, 0x1, -R7 ;  /* 0x000000010202a824 */ /* 0x000fe400078e0a07 */
[C---:B------:R-:W-:Y:S01]  /*11a90*/  IMAD R4, R7.reuse, R16, R4 ;  /* 0x0000001007047224 */ /* 0x040fe200078e0204 */
[C---:B------:R-:W-:Y:S01]  /*11aa0*/  ISETP.GT.U32.AND P1, PT, R7.reuse, R5, PT ;  /* 0x000000050700720c */ /* 0x040fe20003f24070 */
[----:B------:R-:W-:Y:S02]  /*11ab0*/  IMAD.MOV R15, RZ, RZ, -R15 ;  /* 0x000000ffff0f7224 */ /* 0x000fe400078e0a0f */
[----:B0-----:R-:W-:Y:S01]  /*11ac0*/  IMAD.MOV.U32 R17, RZ, RZ, R2 ;  /* 0x000000ffff117224 */ /* 0x001fe200078e0002 */
[C---:B------:R-:W-:Y:S01]  /*11ad0*/  ISETP.GT.U32.AND P2, PT, R7.reuse, R4, PT ;  /* 0x000000040700720c */ /* 0x040fe20003f44070 */
[----:B------:R-:W-:-:S02]  /*11ae0*/  IMAD R2, R7, R15, R12 ;  /* 0x0000000f07027224 */ /* 0x000fc400078e020c */
[----:B------:R-:W-:Y:S02]  /*11af0*/  @!P3 IMAD.IADD R6, R6, 0x1, -R7 ;  /* 0x000000010606b824 */ /* 0x000fe400078e0a07 */
[----:B------:R-:W-:Y:S01]  /*11b00*/  IMAD.MOV.U32 R18, RZ, RZ, R13 ;  /* 0x000000ffff127224 */ /* 0x000fe200078e000d */
[----:B------:R-:W-:Y:S01]  /*11b10*/  ISETP.GT.U32.AND P3, PT, R7, R2, PT ;  /* 0x000000020700720c */ /* 0x000fe20003f64070 */
[----:B------:R-:W-:Y:S02]  /*11b20*/  IMAD.MOV.U32 R16, RZ, RZ, R6 ;  /* 0x000000ffff107224 */ /* 0x000fe400078e0006 */
[----:B------:R-:W-:Y:S01]  /*11b30*/  @!P6 IMAD.MOV R18, RZ, RZ, -R18 ;  /* 0x000000ffff12e224 */ /* 0x000fe200078e0a12 */
[----:B------:R-:W-:Y:S01]  /*11b40*/  ISETP.GE.AND P6, PT, R9, RZ, PT ;  /* 0x000000ff0900720c */ /* 0x000fe20003fc6270 */
[--C-:B------:R-:W-:Y:S02]  /*11b50*/  @!P1 IMAD.IADD R5, R5, 0x1, -R7.reuse ;  /* 0x0000000105059824 */ /* 0x100fe400078e0a07 */
[----:B------:R-:W-:Y:S01]  /*11b60*/  @!P2 IMAD.IADD R4, R4, 0x1, -R7 ;  /* 0x000000010404a824 */ /* 0x000fe200078e0a07 */
[----:B------:R0:W-:Y:S01]  /*11b70*/  STL [R1+0x1bc], R18 ;  /* 0x0001bc1201007387 */ /* 0x0001e20000100800 */
[----:B------:R-:W-:-:S02]  /*11b80*/  VIADD R9, R3, 0x150 ;  /* 0x0000015003097836 */ /* 0x000fc40000000000 */
[----:B------:R-:W-:Y:S01]  /*11b90*/  VIADD R11, R3, 0x14f ;  /* 0x0000014f030b7836 */ /* 0x000fe20000000000 */
[C---:B------:R-:W-:Y:S01]  /*11ba0*/  ISETP.GT.U32.AND P2, PT, R7.reuse, R4, PT ;  /* 0x000000040700720c */ /* 0x040fe20003f44070 */
[----:B------:R-:W-:Y:S01]  /*11bb0*/  @!P3 IMAD.IADD R2, R2, 0x1, -R7 ;  /* 0x000000010202b824 */ /* 0x000fe200078e0a07 */
[----:B------:R-:W-:Y:S01]  /*11bc0*/  IABS R6, R9 ;  /* 0x0000000900067213 */ /* 0x000fe20000000000 */
[----:B------:R-:W-:Y:S01]  /*11bd0*/  @!P5 IMAD.MOV R17, RZ, RZ, -R17 ;  /* 0x000000ffff11d224 */ /* 0x000fe200078e0a11 */
[----:B------:R-:W-:Y:S01]  /*11be0*/  IABS R14, R11 ;  /* 0x0000000b000e7213 */ /* 0x000fe20000000000 */
[----:B------:R-:W-:Y:S01]  /*11bf0*/  @!P0 IMAD.MOV R16, RZ, RZ, -R16 ;  /* 0x000000ffff108224 */ /* 0x000fe200078e0a10 */
[----:B------:R-:W-:Y:S01]  /*11c00*/  ISETP.GT.U32.AND P3, PT, R7, R2, PT ;  /* 0x000000020700720c */ /* 0x000fe20003f64070 */
[----:B0-----:R-:W-:Y:S01]  /*11c10*/  IMAD.MOV.U32 R18, RZ, RZ, R5 ;  /* 0x000000ffff127224 */ /* 0x001fe200078e0005 */
[----:B------:R-:W-:Y:S01]  /*11c20*/  ISETP.GE.AND P1, PT, R11, RZ, PT ;  /* 0x000000ff0b00720c */ /* 0x000fe20003f26270 */
[----:B------:R-:W-:Y:S01]  /*11c30*/  VIADD R5, R3, 0x151 ;  /* 0x0000015103057836 */ /* 0x000fe20000000000 */
[----:B------:R-:W-:Y:S01]  /*11c40*/  STL [R1+0x820], R17 ;  /* 0x0008201101007387 */ /* 0x000fe20000100800 */
[----:B------:R-:W-:Y:S01]  /*11c50*/  IMAD.HI.U32 R12, R8, R6, RZ ;  /* 0x00000006080c7227 */ /* 0x000fe200078e00ff */
[----:B------:R-:W-:-:S02]  /*11c60*/  ISETP.GE.AND P5, PT, R10, RZ, PT ;  /* 0x000000ff0a00720c */ /* 0x000fc40003fa6270 */
[----:B------:R-:W-:Y:S01]  /*11c70*/  IABS R15, R5 ;  /* 0x00000005000f7213 */ /* 0x000fe20000000000 */
[----:B------:R-:W-:Y:S01]  /*11c80*/  IMAD.MOV R12, RZ, RZ, -R12 ;  /* 0x000000ffff0c7224 */ /* 0x000fe200078e0a0c */
[----:B------:R-:W-:Y:S01]  /*11c90*/  ISETP.GE.AND P0, PT, R5, RZ, PT ;  /* 0x000000ff0500720c */ /* 0x000fe20003f06270 */
[----:B------:R-:W-:Y:S01]  /*11ca0*/  @!P4 IMAD.MOV R18, RZ, RZ, -R18 ;  /* 0x000000ffff12c224 */ /* 0x000fe200078e0a12 */
[----:B------:R-:W-:Y:S01]  /*11cb0*/  ISETP.GE.AND P4, PT, R9, RZ, PT ;  /* 0x000000ff0900720c */ /* 0x000fe20003f86270 */
[----:B------:R-:W-:-:S03]  /*11cc0*/  IMAD.HI.U32 R11, R8, R15, RZ ;  /* 0x0000000f080b7227 */ /* 0x000fc600078e00ff */
[----:B------:R-:W-:Y:S01]  /*11cd0*/  STL [R1+0x830], R18 ;  /* 0x0008301201007387 */ /* 0x000fe20000100800 */
[----:B------:R-:W-:Y:S02]  /*11ce0*/  @!P2 IMAD.IADD R4, R4, 0x1, -R7 ;  /* 0x000000010404a824 */ /* 0x000fe400078e0a07 */
[----:B------:R-:W-:Y:S01]  /*11cf0*/  IMAD.MOV R11, RZ, RZ, -R11 ;  /* 0x000000ffff0b7224 */ /* 0x000fe200078e0a0b */
[----:B------:R0:W-:Y:S01]  /*11d00*/  STL [R1+0x840], R16 ;  /* 0x0008401001007387 */ /* 0x0001e20000100800 */
[C---:B------:R-:W-:Y:S02]  /*11d10*/  IMAD R6, R7.reuse, R12, R6 ;  /* 0x0000000c07067224 */ /* 0x040fe400078e0206 */
[C---:B------:R-:W-:Y:S02]  /*11d20*/  IMAD R15, R7.reuse, R11, R15 ;  /* 0x0000000b070f7224 */ /* 0x040fe400078e020f */
[----:B------:R-:W-:Y:S01]  /*11d30*/  @!P3 IMAD.IADD R2, R2, 0x1, -R7 ;  /* 0x000000010202b824 */ /* 0x000fe200078e0a07 */
[----:B------:R-:W-:Y:S01]  /*11d40*/  ISETP.GT.U32.AND P3, PT, R7, R6, PT ;  /* 0x000000060700720c */ /* 0x000fe20003f64070 */
[----:B------:R-:W-:-:S04]  /*11d50*/  IMAD.HI.U32 R13, R8, R14, RZ ;  /* 0x0000000e080d7227 */ /* 0x000fc800078e00ff */
[----:B0-----:R-:W-:Y:S02]  /*11d60*/  IMAD.MOV.U32 R16, RZ, RZ, R4 ;  /* 0x000000ffff107224 */ /* 0x001fe400078e0004 */
[----:B------:R-:W-:Y:S02]  /*11d70*/  VIADD R5, R3, 0x152 ;  /* 0x0000015203057836 */ /* 0x000fe40000000000 */
[----:B------:R-:W-:Y:S01]  /*11d80*/  @!P6 IMAD.MOV R16, RZ, RZ, -R16 ;  /* 0x000000ffff10e224 */ /* 0x000fe200078e0a10 */
[----:B------:R-:W-:Y:S01]  /*11d90*/  ISETP.GT.U32.AND P6, PT, R7, R15, PT ;  /* 0x0000000f0700720c */ /* 0x000fe20003fc4070 */
[----:B------:R-:W-:Y:S01]  /*11da0*/  IMAD.MOV R13, RZ, RZ, -R13 ;  /* 0x000000ffff0d7224 */ /* 0x000fe200078e0a0d */
[----:B------:R-:W-:Y:S01]  /*11db0*/  IABS R10, R5 ;  /* 0x00000005000a7213 */ /* 0x000fe20000000000 */
[----:B------:R-:W-:Y:S01]  /*11dc0*/  VIADD R9, R3, 0x153 ;  /* 0x0000015303097836 */ /* 0x000fe20000000000 */
[----:B------:R0:W-:Y:S01]  /*11dd0*/  STL [R1+0x850], R16 ;  /* 0x0008501001007387 */ /* 0x0001e20000100800 */
[----:B------:R-:W-:-:S02]  /*11de0*/  @!P3 IMAD.IADD R6, R6, 0x1, -R7 ;  /* 0x000000010606b824 */ /* 0x000fc400078e0a07 */
[C---:B------:R-:W-:Y:S01]  /*11df0*/  IMAD R17, R7.reuse, R13, R14 ;  /* 0x0000000d07117224 */ /* 0x040fe200078e020e */
[----:B------:R-:W-:Y:S01]  /*11e00*/  IABS R13, R9 ;  /* 0x00000009000d7213 */ /* 0x000fe20000000000 */
[C---:B------:R-:W-:Y:S01]  /*11e10*/  IMAD.HI.U32 R11, R8.reuse, R10, RZ ;  /* 0x0000000a080b7227 */ /* 0x040fe200078e00ff */
[C---:B------:R-:W-:Y:S02]  /*11e20*/  ISETP.GT.U32.AND P3, PT, R7.reuse, R6, PT ;  /* 0x000000060700720c */ /* 0x040fe40003f64070 */
[----:B------:R-:W-:Y:S01]  /*11e30*/  ISETP.GT.U32.AND P2, PT, R7, R17, PT ;  /* 0x000000110700720c */ /* 0x000fe20003f44070 */
[----:B------:R-:W-:Y:S02]  /*11e40*/  @!P6 IMAD.IADD R15, R15, 0x1, -R7 ;  /* 0x000000010f0fe824 */ /* 0x000fe400078e0a07 */
[----:B------:R-:W-:-:S03]  /*11e50*/  IMAD.HI.U32 R12, R8, R13, RZ ;  /* 0x0000000d080c7227 */ /* 0x000fc600078e00ff */
[----:B------:R-:W-:Y:S01]  /*11e60*/  ISETP.GT.U32.AND P6, PT, R7, R15, PT ;  /* 0x0000000f0700720c */ /* 0x000fe20003fc4070 */
[----:B------:R-:W-:Y:S02]  /*11e70*/  IMAD.MOV R11, RZ, RZ, -R11 ;  /* 0x000000ffff0b7224 */ /* 0x000fe400078e0a0b */
[----:B------:R-:W-:Y:S02]  /*11e80*/  IMAD.MOV.U32 R14, RZ, RZ, R2 ;  /* 0x000000ffff0e7224 */ /* 0x000fe400078e0002 */
[----:B0-----:R-:W-:Y:S02]  /*11e90*/  VIADD R16, R3, 0x154 ;  /* 0x0000015403107836 */ /* 0x001fe40000000000 */
[----:B------:R-:W-:Y:S02]  /*11ea0*/  IMAD.MOV R12, RZ, RZ, -R12 ;  /* 0x000000ffff0c7224 */ /* 0x000fe400078e0a0c */
[----:B------:R-:W-:Y:S01]  /*11eb0*/  @!P5 IMAD.MOV R14, RZ, RZ, -R14 ;  /* 0x000000ffff0ed224 */ /* 0x000fe200078e0a0e */
[----:B------:R-:W-:Y:S01]  /*11ec0*/  ISETP.GE.AND P5, PT, R5, RZ, PT ;  /* 0x000000ff0500720c */ /* 0x000fe20003fa6270 */
[----:B------:R-:W-:Y:S01]  /*11ed0*/  IMAD R2, R7, R11, R10 ;  /* 0x0000000b07027224 */ /* 0x000fe200078e020a */
[----:B------:R-:W-:Y:S01]  /*11ee0*/  IABS R10, R16 ;  /* 0x00000010000a7213 */ /* 0x000fe20000000000 */
[----:B------:R-:W-:Y:S01]  /*11ef0*/  VIADD R4, R3, 0x155 ;  /* 0x0000015503047836 */ /* 0x000fe20000000000 */
[----:B------:R0:W-:Y:S01]  /*11f00*/  STL [R1+0x860], R14 ;  /* 0x0008600e01007387 */ /* 0x0001e20000100800 */
[----:B------:R-:W-:-:S02]  /*11f10*/  IMAD R13, R7, R12, R13 ;  /* 0x0000000c070d7224 */ /* 0x000fc400078e020d */
[--C-:B------:R-:W-:Y:S01]  /*11f20*/  @!P3 IMAD.IADD R6, R6, 0x1, -R7.reuse ;  /* 0x000000010606b824 */ /* 0x100fe200078e0a07 */
[----:B------:R-:W-:Y:S01]  /*11f30*/  IABS R22, R4 ;  /* 0x0000000400167213 */ /* 0x000fe20000000000 */
[--C-:B------:R-:W-:Y:S01]  /*11f40*/  @!P6 IMAD.IADD R15, R15, 0x1, -R7.reuse ;  /* 0x000000010f0fe824 */ /* 0x100fe200078e0a07 */
[----:B------:R-:W-:Y:S01]  /*11f50*/  ISETP.GT.U32.AND P3, PT, R7, R2, PT ;  /* 0x000000020700720c */ /* 0x000fe20003f64070 */
[----:B------:R-:W-:Y:S01]  /*11f60*/  @!P2 IMAD.IADD R17, R17, 0x1, -R7 ;  /* 0x000000011111a824 */ /* 0x000fe200078e0a07 */
[----:B------:R-:W-:Y:S01]  /*11f70*/  ISETP.GT.U32.AND P6, PT, R7, R13, PT ;  /* 0x0000000d0700720c */ /* 0x000fe20003fc4070 */
[----:B------:R-:W-:-:S03]  /*11f80*/  IMAD.HI.U32 R21, R8, R22, RZ ;  /* 0x0000001608157227 */ /* 0x000fc600078e00ff */
[----:B------:R-:W-:Y:S01]  /*11f90*/  ISETP.GT.U32.AND P2, PT, R7, R17, PT ;  /* 0x000000110700720c */ /* 0x000fe20003f44070 */
[----:B0-----:R-:W-:-:S04]  /*11fa0*/  IMAD.HI.U32 R14, R8, R10, RZ ;  /* 0x0000000a080e7227 */ /* 0x001fc800078e00ff */
[----:B------:R-:W-:Y:S02]  /*11fb0*/  IMAD.MOV R14, RZ, RZ, -R14 ;  /* 0x000000ffff0e7224 */ /* 0x000fe400078e0a0e */
[----:B------:R-:W-:Y:S02]  /*11fc0*/  IMAD.MOV R21, RZ, RZ, -R21 ;  /* 0x000000ffff157224 */ /* 0x000fe400078e0a15 */
[----:B------:R-:W-:Y:S02]  /*11fd0*/  IMAD R10, R7, R14, R10 ;  /* 0x0000000e070a7224 */ /* 0x000fe400078e020a */
[----:B------:R-:W-:Y:S02]  /*11fe0*/  VIADD R19, R3, 0x156 ;  /* 0x0000015603137836 */ /* 0x000fe40000000000 */
[--C-:B------:R-:W-:Y:S01]  /*11ff0*/  @!P3 IMAD.IADD R2, R2, 0x1, -R7.reuse ;  /* 0x000000010202b824 */ /* 0x100fe200078e0a07 */
[C---:B------:R-:W-:Y:S01]  /*12000*/  ISETP.GT.U32.AND P3, PT, R7.reuse, R10, PT ;  /* 0x0000000a0700720c */ /* 0x040fe20003f64070 */
[----:B------:R-:W-:Y:S01]  /*12010*/  IMAD R21, R7, R21, R22 ;  /* 0x0000001507157224 */ /* 0x000fe200078e0216 */
[----:B------:R-:W-:Y:S01]  /*12020*/  IABS R20, R19 ;  /* 0x0000001300147213 */ /* 0x000fe20000000000 */
[----:B------:R-:W-:-:S02]  /*12030*/  @!P6 IMAD.IADD R13, R13, 0x1, -R7 ;  /* 0x000000010d0de824 */ /* 0x000fc400078e0a07 */
[----:B------:R-:W-:Y:S01]  /*12040*/  VIADD R5, R3, 0x157 ;  /* 0x0000015703057836 */ /* 0x000fe20000000000 */
[----:B------:R-:W-:Y:S01]  /*12050*/  ISETP.GT.U32.AND P6, PT, R7, R21, PT ;  /* 0x000000150700720c */ /* 0x000fe20003fc4070 */
[----:B------:R-:W-:-:S04]  /*12060*/  IMAD.HI.U32 R23, R8, R20, RZ ;  /* 0x0000001408177227 */ /* 0x000fc800078e00ff */
[----:B------:R-:W-:Y:S02]  /*12070*/  VIADD R12, R3, 0x158 ;  /* 0x00000158030c7836 */ /* 0x000fe40000000000 */
[----:B------:R-:W-:Y:S01]  /*12080*/  @!P2 IMAD.IADD R17, R17, 0x1, -R7 ;  /* 0x000000011111a824 */ /* 0x000fe200078e0a07 */
[----:B------:R-:W-:Y:S01]  /*12090*/  ISETP.GE.AND P2, PT, R9, RZ, PT ;  /* 0x000000ff0900720c */ /* 0x000fe20003f46270 */
[----:B------:R-:W-:Y:S01]  /*120a0*/  IMAD.MOV R23, RZ, RZ, -R23 ;  /* 0x000000ffff177224 */ /* 0x000fe200078e0a17 */
[----:B------:R-:W-:Y:S01]  /*120b0*/  IABS R9, R5 ;  /* 0x0000000500097213 */ /* 0x000fe20000000000 */
[----:B------:R-:W-:Y:S01]  /*120c0*/  @!P3 IMAD.IADD R10, R10, 0x1, -R7 ;  /* 0x000000010a0ab824 */ /* 0x000fe200078e0a07 */
[----:B------:R-:W-:Y:S01]  /*120d0*/  IABS R11, R12 ;  /* 0x0000000c000b7213 */ /* 0x000fe20000000000 */
[C---:B------:R-:W-:Y:S01]  /*120e0*/  IMAD R20, R7.reuse, R23, R20 ;  /* 0x0000001707147224 */ /* 0x040fe200078e0214 */
[----:B------:R-:W-:Y:S01]  /*120f0*/  ISETP.GT.U32.AND P3, PT, R7, R2, PT ;  /* 0x000000020700720c */ /* 0x000fe20003f64070 */
[----:B------:R-:W-:-:S02]  /*12100*/  IMAD.MOV.U32 R24, RZ, RZ, R17 ;  /* 0x000000ffff187224 */ /* 0x000fc400078e0011 */
[----:B------:R-:W-:Y:S01]  /*12110*/  @!P6 IMAD.IADD R21, R21, 0x1, -R7 ;  /* 0x000000011515e824 */ /* 0x000fe200078e0a07 */
[----:B------:R-:W-:Y:S01]  /*12120*/  ISETP.GT.U32.AND P6, PT, R7, R10, PT ;  /* 0x0000000a0700720c */ /* 0x000fe20003fc4070 */
[----:B------:R-:W-:-:S04]  /*12130*/  IMAD.HI.U32 R18, R8, R9, RZ ;  /* 0x0000000908127227 */ /* 0x000fc800078e00ff */
[----:B------:R-:W-:-:S04]  /*12140*/  IMAD.HI.U32 R14, R8, R11, RZ ;  /* 0x0000000b080e7227 */ /* 0x000fc800078e00ff */
[----:B------:R-:W-:Y:S01]  /*12150*/  @!P0 IMAD.MOV R15, RZ, RZ, -R15 ;  /* 0x000000ffff0f8224 */ /* 0x000fe200078e0a0f */
[C---:B------:R-:W-:Y:S01]  /*12160*/  ISETP.GT.U32.AND P0, PT, R7.reuse, R20, PT ;  /* 0x000000140700720c */ /* 0x040fe20003f04070 */
[----:B------:R-:W-:Y:S01]  /*12170*/  @!P1 IMAD.MOV R24, RZ, RZ, -R24 ;  /* 0x000000ffff189224 */ /* 0x000fe200078e0a18 */
[C---:B------:R-:W-:Y:S01]  /*12180*/  ISETP.GT.U32.AND P1, PT, R7.reuse, R13, PT ;  /* 0x0000000d0700720c */ /* 0x040fe20003f24070 */
[----:B------:R-:W-:Y:S02]  /*12190*/  IMAD.MOV R18, RZ, RZ, -R18 ;  /* 0x000000ffff127224 */ /* 0x000fe400078e0a12 */
[----:B------:R-:W-:Y:S01]  /*121a0*/  IMAD.MOV R14, RZ, RZ, -R14 ;  /* 0x000000ffff0e7224 */ /* 0x000fe200078e0a0e */
[----:B------:R-:W-:Y:S01]  /*121b0*/  STL [R1+0x870], R24 ;  /* 0x0008701801007387 */ /* 0x000fe20000100800 */
[----:B------:R-:W-:Y:S02]  /*121c0*/  IMAD.MOV.U32 R22, RZ, RZ, R6 ;  /* 0x000000ffff167224 */ /* 0x000fe400078e0006 */
[----:B------:R-:W-:-:S02]  /*121d0*/  IMAD R9, R7, R18, R9 ;  /* 0x0000001207097224 */ /* 0x000fc400078e0209 */
[----:B------:R-:W-:Y:S02]  /*121e0*/  IMAD R11, R7, R14, R11 ;  /* 0x0000000e070b7224 */ /* 0x000fe400078e020b */
[----:B------:R-:W-:Y:S02]  /*121f0*/  VIADD R17, R3, 0x15a ;  /* 0x0000015a03117836 */ /* 0x000fe40000000000 */
[----:B------:R-:W-:Y:S01]  /*12200*/  @!P4 IMAD.MOV R22, RZ, RZ, -R22 ;  /* 0x000000ffff16c224 */ /* 0x000fe200078e0a16 */
[C---:B------:R-:W-:Y:S01]  /*12210*/  ISETP.GT.U32.AND P4, PT, R7.reuse, R21, PT ;  /* 0x000000150700720c */ /* 0x040fe20003f84070 */
[--C-:B------:R-:W-:Y:S01]  /*12220*/  @!P3 IMAD.IADD R2, R2, 0x1, -R7.reuse ;  /* 0x000000010202b824 */ /* 0x100fe200078e0a07 */
[C---:B------:R-:W-:Y:S01]  /*12230*/  ISETP.GT.U32.AND P3, PT, R7.reuse, R9, PT ;  /* 0x000000090700720c */ /* 0x040fe20003f64070 */
[--C-:B------:R-:W-:Y:S01]  /*12240*/  @!P6 IMAD.IADD R10, R10, 0x1, -R7.reuse ;  /* 0x000000010a0ae824 */ /* 0x100fe200078e0a07 */
[----:B------:R-:W-:Y:S01]  /*12250*/  ISETP.GT.U32.AND P6, PT, R7, R11, PT ;  /* 0x0000000b0700720c */ /* 0x000fe20003fc4070 */
[----:B------:R-:W-:Y:S01]  /*12260*/  VIADD R18, R3, 0x159 ;  /* 0x0000015903127836 */ /* 0x000fe20000000000 */
[----:B------:R-:W-:Y:S01]  /*12270*/  IABS R6, R17 ;  /* 0x0000001100067213 */ /* 0x000fe20000000000 */
[--C-:B------:R-:W-:Y:S01]  /*12280*/  @!P0 IMAD.IADD R20, R20, 0x1, -R7.reuse ;  /* 0x0000000114148824 */ /* 0x100fe200078e0a07 */
[----:B------:R0:W-:Y:S01]  /*12290*/  STL [R1+0x1a0], R22 ;  /* 0x0001a01601007387 */ /* 0x0001e20000100800 */
[----:B------:R-:W-:Y:S01]  /*122a0*/  IMAD.MOV.U32 R23, RZ, RZ, R2 ;  /* 0x000000ffff177224 */ /* 0x000fe200078e0002 */
[----:B------:R-:W-:Y:S01]  /*122b0*/  IABS R14, R18 ;  /* 0x00000012000e7213 */ /* 0x000fe20000000000 */
[----:B------:R-:W-:Y:S01]  /*122c0*/  @!P1 IMAD.IADD R13, R13, 0x1, -R7 ;  /* 0x000000010d0d9824 */ /* 0x000fe200078e0a07 */
[----:B------:R-:W-:Y:S01]  /*122d0*/  ISETP.GE.AND P1, PT, R16, RZ, PT ;  /* 0x000000ff1000720c */ /* 0x000fe20003f26270 */
[----:B------:R-:W-:Y:S01]  /*122e0*/  @!P5 IMAD.MOV R23, RZ, RZ, -R23 ;  /* 0x000000ffff17d224 */ /* 0x000fe200078e0a17 */
[----:B------:R-:W-:Y:S01]  /*122f0*/  ISETP.GT.U32.AND P5, PT, R7, R20, PT ;  /* 0x000000140700720c */ /* 0x000fe20003fa4070 */
[----:B------:R-:W-:Y:S01]  /*12300*/  IMAD.HI.U32 R16, R8, R6, RZ ;  /* 0x0000000608107227 */ /* 0x000fe200078e00ff */
[----:B------:R1:W-:Y:S01]  /*12310*/  STL [R1+0x19c], R15 ;  /* 0x00019c0f01007387 */ /* 0x0003e20000100800 */
[----:B------:R-:W-:-:S02]  /*12320*/  ISETP.GE.AND P0, PT, R19, RZ, PT ;  /* 0x000000ff1300720c */ /* 0x000fc40003f06270 */
[----:B------:R-:W-:Y:S01]  /*12330*/  @!P4 IMAD.IADD R21, R21, 0x1, -R7 ;  /* 0x000000011515c824 */ /* 0x000fe200078e0a07 */
[----:B------:R-:W-:Y:S01]  /*12340*/  ISETP.GE.AND P4, PT, R4, RZ, PT ;  /* 0x000000ff0400720c */ /* 0x000fe20003f86270 */
[----:B------:R-:W-:Y:S01]  /*12350*/  IMAD.MOV R16, RZ, RZ, -R16 ;  /* 0x000000ffff107224 */ /* 0x000fe200078e0a10 */
[----:B------:R-:W-:Y:S01]  /*12360*/  STL [R1+0x880], R23 ;  /* 0x0008801701007387 */ /* 0x000fe20000100800 */
[----:B0-----:R-:W-:Y:S02]  /*12370*/  IMAD.MOV.U32 R22, RZ, RZ, R13 ;  /* 0x000000ffff167224 */ /* 0x001fe400078e000d */
[----:B------:R-:W-:Y:S01]  /*12380*/  @!P3 IMAD.IADD R9, R9, 0x1, -R7 ;  /* 0x000000010909b824 */ /* 0x000fe200078e0a07 */
[----:B------:R-:W-:Y:S01]  /*12390*/  ISETP.GE.AND P3, PT, R5, RZ, PT ;  /* 0x000000ff0500720c */ /* 0x000fe20003f66270 */
[----:B-1----:R-:W-:-:S04]  /*123a0*/  IMAD.HI.U32 R15, R8, R14, RZ ;  /* 0x0000000e080f7227 */ /* 0x002fc800078e00ff */
[----:B------:R-:W-:Y:S02]  /*123b0*/  @!P6 IMAD.IADD R11, R11, 0x1, -R7 ;  /* 0x000000010b0be824 */ /* 0x000fe400078e0a07 */
[----:B------:R-:W-:Y:S02]  /*123c0*/  IMAD.MOV R15, RZ, RZ, -R15 ;  /* 0x000000ffff0f7224 */ /* 0x000fe400078e0a0f */
[C---:B------:R-:W-:Y:S01]  /*123d0*/  IMAD R6, R7.reuse, R16, R6 ;  /* 0x0000001007067224 */ /* 0x040fe200078e0206 */
[C---:B------:R-:W-:Y:S01]  /*123e0*/  ISETP.GT.U32.AND P6, PT, R7.reuse, R11, PT ;  /* 0x0000000b0700720c */ /* 0x040fe20003fc4070 */
[----:B------:R-:W-:Y:S01]  /*123f0*/  @!P2 IMAD.MOV R22, RZ, RZ, -R22 ;  /* 0x000000ffff16a224 */ /* 0x000fe200078e0a16 */
[----:B------:R-:W-:Y:S01]  /*12400*/  ISETP.GT.U32.AND P2, PT, R7, R9, PT ;  /* 0x000000090700720c */ /* 0x000fe20003f44070 */
[----:B------:R-:W-:Y:S02]  /*12410*/  @!P1 IMAD.MOV R10, RZ, RZ, -R10 ;  /* 0x000000ffff0a9224 */ /* 0x000fe400078e0a0a */
[----:B------:R-:W-:Y:S01]  /*12420*/  VIADD R2, R3, 0x15b ;  /* 0x0000015b03027836 */ /* 0x000fe20000000000 */
[----:B------:R-:W-:Y:S01]  /*12430*/  STL [R1+0x890], R22 ;  /* 0x0008901601007387 */ /* 0x000fe20000100800 */
[----:B------:R-:W-:-:S02]  /*12440*/  IMAD R14, R7, R15, R14 ;  /* 0x0000000f070e7224 */ /* 0x000fc400078e020e */
[----:B------:R-:W-:Y:S01]  /*12450*/  @!P5 IMAD.IADD R20, R20, 0x1, -R7 ;  /* 0x000000011414d824 */ /* 0x000fe200078e0a07 */
[C---:B------:R-:W-:Y:S01]  /*12460*/  ISETP.GT.U32.AND P5, PT, R7.reuse, R6, PT ;  /* 0x000000060700720c */ /* 0x040fe20003fa4070 */
[----:B------:R-:W-:Y:S01]  /*12470*/  IMAD.MOV.U32 R5, RZ, RZ, R21 ;  /* 0x000000ffff057224 */ /* 0x000fe200078e0015 */
[----:B------:R0:W-:Y:S01]  /*12480*/  STL [R1+0x8a0], R10 ;  /* 0x0008a00a01007387 */ /* 0x0001e20000100800 */
[----:B------:R-:W-:Y:S01]  /*12490*/  ISETP.GT.U32.AND P1, PT, R7, R14, PT ;  /* 0x0000000e0700720c */ /* 0x000fe20003f24070 */
[----:B------:R-:W-:Y:S02]  /*124a0*/  VIADD R4, R3, 0x15c ;  /* 0x0000015c03047836 */ /* 0x000fe40000000000 */
[----:B------:R-:W-:Y:S01]  /*124b0*/  @!P4 IMAD.MOV R5, RZ, RZ, -R5 ;  /* 0x000000ffff05c224 */ /* 0x000fe200078e0a05 */
[----:B------:R-:W-:Y:S01]  /*124c0*/  ISETP.GE.AND P4, PT, R12, RZ, PT ;  /* 0x000000ff0c00720c */ /* 0x000fe20003f86270 */
[--C-:B------:R-:W-:Y:S01]  /*124d0*/  @!P2 IMAD.IADD R9, R9, 0x1, -R7.reuse ;  /* 0x000000010909a824 */ /* 0x100fe200078e0a07 */
[----:B------:R-:W-:Y:S01]  /*124e0*/  ISETP.GE.AND P2, PT, R18, RZ, PT ;  /* 0x000000ff1200720c */ /* 0x000fe20003f46270 */
[--C-:B------:R-:W-:Y:S01]  /*124f0*/  @!P6 IMAD.IADD R11, R11, 0x1, -R7.reuse ;  /* 0x000000010b0be824 */ /* 0x100fe200078e0a07 */
[----:B------:R1:W-:Y:S01]  /*12500*/  STL [R1+0x8b0], R5 ;  /* 0x0008b00501007387 */ /* 0x0003e20000100800 */
[----:B0-----:R-:W-:Y:S01]  /*12510*/  IABS R10, R2 ;  /* 0x00000002000a7213 */ /* 0x001fe20000000000 */
[----:B------:R-:W-:Y:S01]  /*12520*/  @!P5 IMAD.IADD R6, R6, 0x1, -R7 ;  /* 0x000000010606d824 */ /* 0x000fe200078e0a07 */
[----:B------:R-:W-:Y:S01]  /*12530*/  ISETP.GE.AND P6, PT, R17, RZ, PT ;  /* 0x000000ff1100720c */ /* 0x000fe20003fc6270 */
[----:B------:R-:W-:-:S02]  /*12540*/  IMAD.MOV.U32 R13, RZ, RZ, R9 ;  /* 0x000000ffff0d7224 */ /* 0x000fc400078e0009 */
[----:B------:R-:W-:Y:S01]  /*12550*/  IMAD.HI.U32 R12, R8, R10, RZ ;  /* 0x0000000a080c7227 */ /* 0x000fe200078e00ff */
[----:B------:R-:W-:-:S03]  /*12560*/  ISETP.GT.U32.AND P5, PT, R7, R6, PT ;  /* 0x000000060700720c */ /* 0x000fc60003fa4070 */
[----:B------:R-:W-:Y:S01]  /*12570*/  IMAD.MOV R12, RZ, RZ, -R12 ;  /* 0x000000ffff0c7224 */ /* 0x000fe200078e0a0c */
[----:B-1----:R-:W-:Y:S01]  /*12580*/  IABS R5, R4 ;  /* 0x0000000400057213 */ /* 0x002fe20000000000 */
[----:B------:R-:W-:Y:S02]  /*12590*/  IMAD.MOV.U32 R9, RZ, RZ, R11 ;  /* 0x000000ffff097224 */ /* 0x000fe400078e000b */
[----:B------:R-:W-:Y:S02]  /*125a0*/  IMAD R10, R7, R12, R10 ;  /* 0x0000000c070a7224 */ /* 0x000fe400078e020a */
[----:B------:R-:W-:Y:S01]  /*125b0*/  @!P1 IMAD.IADD R14, R14, 0x1, -R7 ;  /* 0x000000010e0e9824 */ /* 0x000fe200078e0a07 */
[----:B------:R-:W-:Y:S01]  /*125c0*/  ISETP.GE.AND P1, PT, R2, RZ, PT ;  /* 0x000000ff0200720c */ /* 0x000fe20003f26270 */
[----:B------:R-:W-:Y:S02]  /*125d0*/  IMAD.MOV.U32 R15, RZ, RZ, R20 ;  /* 0x000000ffff0f7224 */ /* 0x000fe400078e0014 */
[----:B------:R-:W-:-:S04]  /*125e0*/  IMAD.HI.U32 R2, R8, R5, RZ ;  /* 0x0000000508027227 */ /* 0x000fc800078e00ff */
[----:B------:R-:W-:Y:S01]  /*125f0*/  @!P4 IMAD.MOV R9, RZ, RZ, -R9 ;  /* 0x000000ffff09c224 */ /* 0x000fe200078e0a09 */
[C---:B------:R-:W-:Y:S01]  /*12600*/  ISETP.GT.U32.AND P4, PT, R7.reuse, R10, PT ;  /* 0x0000000a0700720c */ /* 0x040fe20003f84070 */
[----:B------:R-:W-:Y:S01]  /*12610*/  @!P0 IMAD.MOV R15, RZ, RZ, -R15 ;  /* 0x000000ffff0f8224 */ /* 0x000fe200078e0a0f */
[C---:B------:R-:W-:Y:S01]  /*12620*/  ISETP.GT.U32.AND P0, PT, R7.reuse, R14, PT ;  /* 0x0000000e0700720c */ /* 0x040fe20003f04070 */
[----:B------:R-:W-:Y:S02]  /*12630*/  IMAD.MOV R2, RZ, RZ, -R2 ;  /* 0x000000ffff027224 */ /* 0x000fe400078e0a02 */
[----:B------:R-:W-:Y:S01]  /*12640*/  @!P3 IMAD.MOV R13, RZ, RZ, -R13 ;  /* 0x000000ffff0db224 */ /* 0x000fe200078e0a0d */
[----:B------:R-:W-:Y:S01]  /*12650*/  ISETP.GE.AND P3, PT, R4, RZ, PT ;  /* 0x000000ff0400720c */ /* 0x000fe20003f66270 */
[----:B------:R-:W-:Y:S01]  /*12660*/  IMAD R4, R7, R2, R5 ;  /* 0x0000000207047224 */ /* 0x000fe200078e0205 */
[----:B------:R-:W-:Y:S01]  /*12670*/  STL [R1+0x8c0], R15 ;  /* 0x0008c00f01007387 */ /* 0x000fe20000100800 */
[----:B------:R-:W-:-:S02]  /*12680*/  @!P5 IMAD.IADD R6, R6, 0x1, -R7 ;  /* 0x000000010606d824 */ /* 0x000fc400078e0a07 */
[----:B------:R-:W-:Y:S01]  /*12690*/  VIADD R11, R3, 0x15d ;  /* 0x0000015d030b7836 */ /* 0x000fe20000000000 */
[----:B------:R-:W-:Y:S01]  /*126a0*/  ISETP.GT.U32.AND P5, PT, R7, R4, PT ;  /* 0x000000040700720c */ /* 0x000fe20003fa4070 */
[--C-:B------:R-:W-:Y:S01]  /*126b0*/  @!P4 IMAD.IADD R10, R10, 0x1, -R7.reuse ;  /* 0x000000010a0ac824 */ /* 0x100fe200078e0a07 */
[----:B------:R0:W-:Y:S01]  /*126c0*/  STL [R1+0x8d0], R13 ;  /* 0x0008d00d01007387 */ /* 0x0001e20000100800 */
[----:B------:R-:W-:Y:S01]  /*126d0*/  @!P0 IMAD.IADD R14, R14, 0x1, -R7 ;  /* 0x000000010e0e8824 */ /* 0x000fe200078e0a07 */
[----:B------:R-:W-:Y:S01]  /*126e0*/  ISETP.GE.AND P0, PT, R11, RZ, PT ;  /* 0x000000ff0b00720c */ /* 0x000fe20003f06270 */
[C---:B------:R-:W-:Y:S01]  /*126f0*/  VIADD R2, R3.reuse, 0x15f ;  /* 0x0000015f03027836 */ /* 0x040fe20000000000 */
[----:B------:R-:W-:Y:S01]  /*12700*/  IABS R11, R11 ;  /* 0x0000000b000b7213 */ /* 0x000fe20000000000 */
[----:B------:R-:W-:Y:S01]  /*12710*/  VIADD R12, R3, 0x15e ;  /* 0x0000015e030c7836 */ /* 0x000fe20000000000 */
[----:B------:R-:W-:Y:S01]  /*12720*/  ISETP.GT.U32.AND P4, PT, R7, R10, PT ;  /* 0x0000000a0700720c */ /* 0x000fe20003f84070 */
[----:B------:R1:W-:Y:S01]  /*12730*/  STL [R1+0x144], R9 ;  /* 0x0001440901007387 */ /* 0x0003e20000100800 */
[----:B------:R-:W-:Y:S01]  /*12740*/  @!P6 IMAD.MOV R6, RZ, RZ, -R6 ;  /* 0x000000ffff06e224 */ /* 0x000fe200078e0a06 */
[----:B------:R-:W-:Y:S01]  /*12750*/  ISETP.GE.AND P6, PT, R2, RZ, PT ;  /* 0x000000ff0200720c */ /* 0x000fe20003fc6270 */
[----:B0-----:R-:W-:Y:S01]  /*12760*/  IMAD.MOV.U32 R13, RZ, RZ, R14 ;  /* 0x000000ffff0d7224 */ /* 0x001fe200078e000e */
[----:B------:R-:W-:Y:S01]  /*12770*/  IABS R5, R12 ;  /* 0x0000000c00057213 */ /* 0x000fe20000000000 */
[----:B------:R-:W-:-:S04]  /*12780*/  IMAD.HI.U32 R14, R8, R11, RZ ;  /* 0x0000000b080e7227 */ /* 0x000fc800078e00ff */
[----:B------:R-:W-:Y:S01]  /*12790*/  @!P2 IMAD.MOV R13, RZ, RZ, -R13 ;  /* 0x000000ffff0da224 */ /* 0x000fe200078e0a0d */
[----:B-1----:R-:W-:Y:S01]  /*127a0*/  IABS R9, R2 ;  /* 0x0000000200097213 */ /* 0x002fe20000000000 */
[----:B------:R-:W-:Y:S01]  /*127b0*/  @!P5 IMAD.IADD R4, R4, 0x1, -R7 ;  /* 0x000000010404d824 */ /* 0x000fe200078e0a07 */
[----:B------:R-:W-:Y:S01]  /*127c0*/  ISETP.GE.AND P2, PT, R12, RZ, PT ;  /* 0x000000ff0c00720c */ /* 0x000fe20003f46270 */
[----:B------:R-:W-:Y:S01]  /*127d0*/  IMAD.MOV R14, RZ, RZ, -R14 ;  /* 0x000000ffff0e7224 */ /* 0x000fe200078e0a0e */
[----:B------:R0:W-:Y:S01]  /*127e0*/  STL [R1+0x148], R13 ;  /* 0x0001480d01007387 */ /* 0x0001e20000100800 */
[----:B------:R-:W-:Y:S01]  /*127f0*/  IMAD.HI.U32 R12, R8, R9, RZ ;  /* 0x00000009080c7227 */ /* 0x000fe200078e00ff */
[----:B------:R-:W-:Y:S02]  /*12800*/  ISETP.GT.U32.AND P5, PT, R7, R4, PT ;  /* 0x000000040700720c */ /* 0x000fe40003fa4070 */
[----:B------:R1:W-:Y:S01]  /*12810*/  STL [R1+0x8e0], R6 ;  /* 0x0008e00601007387 */ /* 0x0003e20000100800 */
[----:B------:R-:W-:-:S02]  /*12820*/  IMAD.MOV R12, RZ, RZ, -R12 ;  /* 0x000000ffff0c7224 */ /* 0x000fc400078e0a0c */
[----:B------:R-:W-:Y:S02]  /*12830*/  @!P4 IMAD.IADD R10, R10, 0x1, -R7 ;  /* 0x000000010a0ac824 */ /* 0x000fe400078e0a07 */
[----:B------:R-:W-:Y:S02]  /*12840*/  IMAD R9, R7, R12, R9 ;  /* 0x0000000c07097224 */ /* 0x000fe400078e0209 */
[----:B0-----:R-:W-:-:S04]  /*12850*/  IMAD.HI.U32 R13, R8, R5, RZ ;  /* 0x00000005080d7227 */ /* 0x001fc800078e00ff */
[C---:B-1----:R-:W-:Y:S02]  /*12860*/  IMAD R6, R7.reuse, R14, R11 ;  /* 0x0000000e07067224 */ /* 0x042fe400078e020b */
[----:B------:R-:W-:Y:S02]  /*12870*/  IMAD.MOV R13, RZ, RZ, -R13 ;  /* 0x000000ffff0d7224 */ /* 0x000fe400078e0a0d */
[----:B------:R-:W-:Y:S01]  /*12880*/  IMAD.MOV.U32 R18, RZ, RZ, R10 ;  /* 0x000000ffff127224 */ /* 0x000fe200078e000a */
[C---:B------:R-:W-:Y:S01]  /*12890*/  ISETP.GT.U32.AND P4, PT, R7.reuse, R6, PT ;  /* 0x000000060700720c */ /* 0x040fe20003f84070 */
[C---:B------:R-:W-:Y:S02]  /*128a0*/  IMAD R5, R7.reuse, R13, R5 ;  /* 0x0000000d07057224 */ /* 0x040fe400078e0205 */
[----:B------:R-:W-:Y:S01]  /*128b0*/  @!P1 IMAD.MOV R18, RZ, RZ, -R18 ;  /* 0x000000ffff129224 */ /* 0x000fe200078e0a12 */
[C---:B------:R-:W-:Y:S01]  /*128c0*/  ISETP.GT.U32.AND P1, PT, R7.reuse, R9, PT ;  /* 0x000000090700720c */ /* 0x040fe20003f24070 */
[----:B------:R-:W-:Y:S01]  /*128d0*/  @!P5 IMAD.IADD R4, R4, 0x1, -R7 ;  /* 0x000000010404d824 */ /* 0x000fe200078e0a07 */
[----:B------:R-:W-:Y:S01]  /*128e0*/  ISETP.GT.U32.AND P5, PT, R7, R5, PT ;  /* 0x000000050700720c */ /* 0x000fe20003fa4070 */
[C---:B------:R-:W-:Y:S01]  /*128f0*/  VIADD R13, R3.reuse, 0x160 ;  /* 0x00000160030d7836 */ /* 0x040fe20000000000 */
[----:B------:R0:W-:Y:S01]  /*12900*/  STL [R1+0x8f0], R18 ;  /* 0x0008f01201007387 */ /* 0x0001e20000100800 */
[----:B------:R-:W-:-:S02]  /*12910*/  VIADD R11, R3, 0x162 ;  /* 0x00000162030b7836 */ /* 0x000fc40000000000 */
[C---:B------:R-:W-:Y:S01]  /*12920*/  VIADD R2, R3.reuse, 0x163 ;  /* 0x0000016303027836 */ /* 0x040fe20000000000 */
[----:B------:R-:W-:Y:S01]  /*12930*/  IABS R14, R13 ;  /* 0x0000000d000e7213 */ /* 0x000fe20000000000 */
[--C-:B------:R-:W-:Y:S01]  /*12940*/  @!P4 IMAD.IADD R6, R6, 0x1, -R7.reuse ;  /* 0x000000010606c824 */ /* 0x100fe200078e0a07 */
[----:B------:R-:W-:Y:S01]  /*12950*/  IABS R16, R11 ;  /* 0x0000000b00107213 */ /* 0x000fe20000000000 */
[----:B------:R-:W-:Y:S01]  /*12960*/  VIADD R15, R3, 0x161 ;  /* 0x00000161030f7836 */ /* 0x000fe20000000000 */
[----:B------:R-:W-:Y:S01]  /*12970*/  IABS R12, R2 ;  /* 0x00000002000c7213 */ /* 0x000fe20000000000 */
[--C-:B------:R-:W-:Y:S01]  /*12980*/  @!P1 IMAD.IADD R9, R9, 0x1, -R7.reuse ;  /* 0x0000000109099824 */ /* 0x100fe200078e0a07 */
[C---:B------:R-:W-:Y:S01]  /*12990*/  ISETP.GT.U32.AND P4, PT, R7.reuse, R6, PT ;  /* 0x000000060700720c */ /* 0x040fe20003f84070 */
[----:B------:R-:W-:Y:S01]  /*129a0*/  IMAD.HI.U32 R10, R8, R14, RZ ;  /* 0x0000000e080a7227 */ /* 0x000fe200078e00ff */
[----:B------:R-:W-:Y:S02]  /*129b0*/  IABS R17, R15 ;  /* 0x0000000f00117213 */ /* 0x000fe40000000000 */
[----:B------:R-:W-:Y:S01]  /*129c0*/  ISETP.GT.U32.AND P1, PT, R7, R9, PT ;  /* 0x000000090700720c */ /* 0x000fe20003f24070 */
[----:B------:R-:W-:-:S02]  /*129d0*/  @!P5 IMAD.IADD R5, R5, 0x1, -R7 ;  /* 0x000000010505d824 */ /* 0x000fc400078e0a07 */
[----:B0-----:R-:W-:Y:S02]  /*129e0*/  IMAD.MOV.U32 R18, RZ, RZ, R4 ;  /* 0x000000ffff127224 */ /* 0x001fe400078e0004 */
[----:B------:R-:W-:Y:S01]  /*129f0*/  IMAD.MOV R4, RZ, RZ, -R10 ;  /* 0x000000ffff047224 */ /* 0x000fe200078e0a0a */
[C---:B------:R-:W-:Y:S01]  /*12a00*/  ISETP.GT.U32.AND P5, PT, R7.reuse, R5, PT ;  /* 0x000000050700720c */ /* 0x040fe20003fa4070 */
[----:B------:R-:W-:Y:S02]  /*12a10*/  IMAD.MOV.U32 R10, RZ, RZ, R16 ;  /* 0x000000ffff0a7224 */ /* 0x000fe400078e0010 */
[----:B------:R-:W-:Y:S02]  /*12a20*/  IMAD R4, R7, R4, R14 ;  /* 0x0000000407047224 */ /* 0x000fe400078e020e */
[----:B------:R-:W-:-:S04]  /*12a30*/  IMAD.HI.U32 R14, R8, R10, RZ ;  /* 0x0000000a080e7227 */ /* 0x000fc800078e00ff */
[----:B------:R-:W-:Y:S01]  /*12a40*/  @!P3 IMAD.MOV R18, RZ, RZ, -R18 ;  /* 0x000000ffff12b224 */ /* 0x000fe200078e0a12 */
[----:B------:R-:W-:Y:S01]  /*12a50*/  ISETP.GE.AND P3, PT, R13, RZ, PT ;  /* 0x000000ff0d00720c */ /* 0x000fe20003f66270 */
[----:B------:R-:W-:-:S03]  /*12a60*/  IMAD.HI.U32 R13, R8, R12, RZ ;  /* 0x0000000c080d7227 */ /* 0x000fc600078e00ff */
[----:B------:R0:W-:Y:S01]  /*12a70*/  STL [R1+0x900], R18 ;  /* 0x0009001201007387 */ /* 0x0001e20000100800 */
[----:B------:R-:W-:-:S04]  /*12a80*/  IMAD.HI.U32 R16, R8, R17, RZ ;  /* 0x0000001108107227 */ /* 0x000fc800078e00ff */
[----:B------:R-:W-:Y:S01]  /*12a90*/  @!P4 IMAD.IADD R6, R6, 0x1, -R7 ;  /* 0x000000010606c824 */ /* 0x000fe200078e0a07 */
[C---:B------:R-:W-:Y:S01]  /*12aa0*/  ISETP.GT.U32.AND P4, PT, R7.reuse, R4, PT ;  /* 0x000000040700720c */ /* 0x040fe20003f84070 */
[----:B------:R-:W-:Y:S02]  /*12ab0*/  IMAD.MOV R14, RZ, RZ, -R14 ;  /* 0x000000ffff0e7224 */ /* 0x000fe400078e0a0e */
[----:B------:R-:W-:Y:S02]  /*12ac0*/  IMAD.MOV R13, RZ, RZ, -R13 ;  /* 0x000000ffff0d7224 */ /* 0x000fe400078e0a0d */
[----:B------:R-:W-:Y:S02]  /*12ad0*/  IMAD.MOV R16, RZ, RZ, -R16 ;  /* 0x000000ffff107224 */ /* 0x000fe400078e0a10 */
[----:B------:R-:W-:Y:S02]  /*12ae0*/  IMAD R10, R7, R14, R10 ;  /* 0x0000000e070a7224 */ /* 0x000fe400078e020a */
[----:B------:R-:W-:-:S02]  /*12af0*/  @!P1 IMAD.IADD R9, R9, 0x1, -R7 ;  /* 0x0000000109099824 */ /* 0x000fc400078e0a07 */
[----:B0-----:R-:W-:Y:S01]  /*12b00*/  IMAD.MOV.U32 R18, RZ, RZ, R6 ;  /* 0x000000ffff127224 */ /* 0x001fe200078e0006 */
[C---:B------:R-:W-:Y:S01]  /*12b10*/  ISETP.GT.U32.AND P1, PT, R7.reuse, R10, PT ;  /* 0x0000000a0700720c */ /* 0x040fe20003f24070 */
[----:B------:R-:W-:Y:S02]  /*12b20*/  IMAD R6, R7, R13, R12 ;  /* 0x0000000d07067224 */ /* 0x000fe400078e020c */
[----:B------:R-:W-:Y:S01]  /*12b30*/  @!P5 IMAD.IADD R5, R5, 0x1, -R7 ;  /* 0x000000010505d824 */ /* 0x000fe200078e0a07 */
[----:B------:R-:W-:Y:S01]  /*12b40*/  ISETP.GE.AND P5, PT, R15, RZ, PT ;  /* 0x000000ff0f00720c */ /* 0x000fe20003fa6270 */
[C---:B------:R-:W-:Y:S02]  /*12b50*/  IMAD R17, R7.reuse, R16, R17 ;  /* 0x0000001007117224 */ /* 0x040fe400078e0211 */
[----:B------:R-:W-:Y:S02]  /*12b60*/  IMAD.MOV.U32 R13, RZ, RZ, R9 ;  /* 0x000000ffff0d7224 */ /* 0x000fe400078e0009 */
[----:B------:R-:W-:Y:S01]  /*12b70*/  @!P0 IMAD.MOV R18, RZ, RZ, -R18 ;  /* 0x000000ffff128224 */ /* 0x000fe200078e0a12 */
[----:B------:R-:W-:Y:S01]  /*12b80*/  ISETP.GT.U32.AND P0, PT, R7, R17, PT ;  /* 0x000000110700720c */ /* 0x000fe20003f04070 */
[----:B------:R-:W-:-:S02]  /*12b90*/  IMAD.MOV.U32 R15, RZ, RZ, R5 ;  /* 0x000000ffff0f7224 */ /* 0x000fc400078e0005 */
[----:B------:R-:W-:Y:S01]  /*12ba0*/  @!P6 IMAD.MOV R13, RZ, RZ, -R13 ;  /* 0x000000ffff0de224 */ /* 0x000fe200078e0a0d */
[----:B------:R-:W-:Y:S01]  /*12bb0*/  ISETP.GT.U32.AND P6, PT, R7, R6, PT ;  /* 0x000000060700720c */ /* 0x000fe20003fc4070 */
[----:B------:R-:W-:Y:S01]  /*12bc0*/  @!P4 IMAD.IADD R4, R4, 0x1, -R7 ;  /* 0x000000010404c824 */ /* 0x000fe200078e0a07 */
[----:B------:R-:W-:Y:S01]  /*12bd0*/  STL [R1+0x910], R18 ;  /* 0x0009101201007387 */ /* 0x000fe20000100800 */
[----:B------:R-:W-:Y:S01]  /*12be0*/  @!P2 IMAD.MOV R15, RZ, RZ, -R15 ;  /* 0x000000ffff0fa224 */ /* 0x000fe200078e0a0f */
[----:B------:R-:W-:Y:S01]  /*12bf0*/  ISETP.GE.AND P2, PT, R11, RZ, PT ;  /* 0x000000ff0b00720c */ /* 0x000fe20003f46270 */
[----:B------:R-:W-:Y:S01]  /*12c00*/  VIADD R14, R3, 0x165 ;  /* 0x00000165030e7836 */ /* 0x000fe20000000000 */
[----:B------:R-:W-:Y:S01]  /*12c10*/  ISETP.GT.U32.AND P4, PT, R7, R4, PT ;  /* 0x000000040700720c */ /* 0x000fe20003f84070 */
[----:B------:R-:W-:Y:S01]  /*12c20*/  VIADD R11, R3, 0x166 ;  /* 0x00000166030b7836 */ /* 0x000fe20000000000 */
[----:B------:R0:W-:Y:S01]  /*12c30*/  STL [R1+0x920], R15 ;  /* 0x0009200f01007387 */ /* 0x0001e20000100800 */
[--C-:B------:R-:W-:Y:S01]  /*12c40*/  @!P1 IMAD.IADD R10, R10, 0x1, -R7.reuse ;  /* 0x000000010a0a9824 */ /* 0x100fe200078e0a07 */
[----:B------:R-:W-:Y:S01]  /*12c50*/  IABS R12, R14 ;  /* 0x0000000e000c7213 */ /* 0x000fe20000000000 */
[--C-:B------:R-:W-:Y:S01]  /*12c60*/  @!P0 IMAD.IADD R17, R17, 0x1, -R7.reuse ;  /* 0x0000000111118824 */ /* 0x100fe200078e0a07 */
[----:B------:R1:W-:Y:S01]  /*12c70*/  STL [R1+0x930], R13 ;  /* 0x0009300d01007387 */ /* 0x0003e20000100800 */
[----:B------:R-:W-:Y:S01]  /*12c80*/  @!P6 IMAD.IADD R6, R6, 0x1, -R7 ;  /* 0x000000010606e824 */ /* 0x000fe200078e0a07 */
[C---:B------:R-:W-:Y:S01]  /*12c90*/  ISETP.GT.U32.AND P6, PT, R7.reuse, R10, PT ;  /* 0x0000000a0700720c */ /* 0x040fe20003fc4070 */
[----:B------:R-:W-:Y:S01]  /*12ca0*/  IMAD.MOV.U32 R5, RZ, RZ, R12 ;  /* 0x000000ffff057224 */ /* 0x000fe200078e000c */
[----:B------:R-:W-:Y:S01]  /*12cb0*/  ISETP.GT.U32.AND P1, PT, R7, R17, PT ;  /* 0x000000110700720c */ /* 0x000fe20003f24070 */
[----:B------:R-:W-:Y:S01]  /*12cc0*/  IMAD.U32 R62, RZ, RZ, UR8 ;  /* 0x00000008ff3e7e24 */ /* 0x000fe2000f8e00ff */
[----:B0-----:R-:W-:Y:S01]  /*12cd0*/  IABS R15, R11 ;  /* 0x0000000b000f7213 */ /* 0x001fe20000000000 */
[----:B------:R-:W-:Y:S01]  /*12ce0*/  IMAD.HI.U32 R9, R8, R5, RZ ;  /* 0x0000000508097227 */ /* 0x000fe200078e00ff */
[----:B------:R-:W-:-:S03]  /*12cf0*/  ISETP.GE.AND P0, PT, R14, RZ, PT ;  /* 0x000000ff0e00720c */ /* 0x000fc60003f06270 */
[----:B------:R-:W-:-:S04]  /*12d00*/  IMAD.HI.U32 R12, R8, R15, RZ ;  /* 0x0000000f080c7227 */ /* 0x000fc800078e00ff */
[----:B------:R-:W-:Y:S01]  /*12d10*/  @!P4 IMAD.IADD R4, R4, 0x1, -R7 ;  /* 0x000000010404c824 */ /* 0x000fe200078e0a07 */
[----:B------:R-:W-:Y:S01]  /*12d20*/  ISETP.GE.AND P4, PT, R2, RZ, PT ;  /* 0x000000ff0200720c */ /* 0x000fe20003f86270 */
[----:B------:R-:W-:Y:S02]  /*12d30*/  IMAD.MOV R12, RZ, RZ, -R12 ;  /* 0x000000ffff0c7224 */ /* 0x000fe400078e0a0c */
[----:B------:R-:W-:Y:S02]  /*12d40*/  IMAD.MOV R9, RZ, RZ, -R9 ;  /* 0x000000ffff097224 */ /* 0x000fe400078e0a09 */
[----:B-1----:R-:W-:Y:S02]  /*12d50*/  IMAD.MOV.U32 R13, RZ, RZ, R4 ;  /* 0x000000ffff0d7224 */ /* 0x002fe400078e0004 */
[C---:B------:R-:W-:Y:S02]  /*12d60*/  IMAD R15, R7.reuse, R12, R15 ;  /* 0x0000000c070f7224 */ /* 0x040fe400078e020f */
[----:B------:R-:W-:-:S02]  /*12d70*/  IMAD R5, R7, R9, R5 ;  /* 0x0000000907057224 */ /* 0x000fc400078e0205 */
[----:B------:R-:W-:Y:S01]  /*12d80*/  @!P3 IMAD.MOV R13, RZ, RZ, -R13 ;  /* 0x000000ffff0db224 */ /* 0x000fe200078e0a0d */
[C---:B------:R-:W-:Y:S01]  /*12d90*/  ISETP.GT.U32.AND P3, PT, R7.reuse, R6, PT ;  /* 0x000000060700720c */ /* 0x040fe20003f64070 */
[--C-:B------:R-:W-:Y:S01]  /*12da0*/  @!P6 IMAD.IADD R10, R10, 0x1, -R7.reuse ;  /* 0x000000010a0ae824 */ /* 0x100fe200078e0a07 */
[----:B------:R-:W-:Y:S01]  /*12db0*/  ISETP.GT.U32.AND P6, PT, R7, R15, PT ;  /* 0x0000000f0700720c */ /* 0x000fe20003fc4070 */
[----:B------:R-:W-:Y:S01]  /*12dc0*/  VIADD R9, R3, 0x167 ;  /* 0x0000016703097836 */ /* 0x000fe20000000000 */
[----:B------:R0:W-:Y:S01]  /*12dd0*/  STL [R1+0x164], R13 ;  /* 0x0001640d01007387 */ /* 0x0001e20000100800 */
[----:B------:R-:W-:Y:S01]  /*12de0*/  @!P1 IMAD.IADD R17, R17, 0x1, -R7 ;  /* 0x0000000111119824 */ /* 0x000fe200078e0a07 */
[----:B------:R-:W-:Y:S01]  /*12df0*/  ISETP.GT.U32.AND P1, PT, R7, R5, PT ;  /* 0x000000050700720c */ /* 0x000fe20003f24070 */
[C---:B------:R-:W-:Y:S01]  /*12e00*/  VIADD R2, R3.reuse, 0x168 ;  /* 0x0000016803027836 */ /* 0x040fe20000000000 */
[----:B------:R-:W-:Y:S01]  /*12e10*/  IABS R14, R9 ;  /* 0x00000009000e7213 */ /* 0x000fe20000000000 */
[----:B------:R-:W-:-:S02]  /*12e20*/  VIADD R4, R3, 0x169 ;  /* 0x0000016903047836 */ /* 0x000fc40000000000 */
[----:B------:R-:W-:Y:S02]  /*12e30*/  IMAD.MOV.U32 R18, RZ, RZ, R17 ;  /* 0x000000ffff127224 */ /* 0x000fe400078e0011 */
[----:B------:R-:W-:Y:S01]  /*12e40*/  IMAD.HI.U32 R16, R8, R14, RZ ;  /* 0x0000000e08107227 */ /* 0x000fe200078e00ff */
[----:B0-----:R-:W-:Y:S02]  /*12e50*/  IABS R13, R2 ;  /* 0x00000002000d7213 */ /* 0x001fe40000000000 */
[----:B------:R-:W-:Y:S01]  /*12e60*/  IABS R12, R4 ;  /* 0x00000004000c7213 */ /* 0x000fe20000000000 */
[--C-:B------:R-:W-:Y:S01]  /*12e70*/  @!P3 IMAD.IADD R6, R6, 0x1, -R7.reuse ;  /* 0x000000010606b824 */ /* 0x100fe200078e0a07 */
[----:B------:R-:W-:Y:S01]  /*12e80*/  ISETP.GE.AND P3, PT, R11, RZ, PT ;  /* 0x000000ff0b00720c */ /* 0x000fe20003f66270 */
[----:B------:R-:W-:Y:S02]  /*12e90*/  @!P6 IMAD.IADD R15, R15, 0x1, -R7 ;  /* 0x000000010f0fe824 */ /* 0x000fe400078e0a07 */
[----:B------:R-:W-:-:S03]  /*12ea0*/  IMAD.HI.U32 R11, R8, R13, RZ ;  /* 0x0000000d080b7227 */ /* 0x000fc600078e00ff */
[----:B------:R-:W-:Y:S01]  /*12eb0*/  ISETP.GT.U32.AND P6, PT, R7, R15, PT ;  /* 0x0000000f0700720c */ /* 0x000fe20003fc4070 */
        /* <DEDUP_REMOVED lines=10> */
[----:B------:R-:W-:Y:S01]  /*12f60*/  STL [R1+0x198], R18 ;  /* 0x0001981201007387 */ /* 0x000fe20000100800 */
[----:B------:R-:W-:Y:S01]  /*12f70*/  @!P2 IMAD.MOV R10, RZ, RZ, -R10 ;  /* 0x000000ffff0aa224 */ /* 0x000fe200078e0a0a */
[C---:B------:R-:W-:Y:S01]  /*12f80*/  ISETP.GT.U32.AND P2, PT, R7.reuse, R14, PT ;  /* 0x0000000e0700720c */ /* 0x040fe20003f44070 */
[----:B------:R-:W-:-:S02]  /*12f90*/  IMAD R12, R7, R9, R12 ;  /* 0x00000009070c7224 */ /* 0x000fc400078e020c */
[----:B------:R-:W-:Y:S01]  /*12fa0*/  @!P4 IMAD.MOV R6, RZ, RZ, -R6 ;  /* 0x000000ffff06c224 */ /* 0x000fe200078e0a06 */
[----:B------:R-:W-:Y:S01]  /*12fb0*/  ISETP.GT.U32.AND P4, PT, R7, R13, PT ;  /* 0x0000000d0700720c */ /* 0x000fe20003f84070 */
[--C-:B------:R-:W-:Y:S01]  /*12fc0*/  @!P6 IMAD.IADD R15, R15, 0x1, -R7.reuse ;  /* 0x000000010f0fe824 */ /* 0x100fe200078e0a07 */
[----:B------:R-:W-:Y:S01]  /*12fd0*/  ISETP.GT.U32.AND P6, PT, R7, R12, PT ;  /* 0x0000000c0700720c */ /* 0x000fe20003fc4070 */
[----:B------:R-:W-:Y:S01]  /*12fe0*/  VIADD R16, R3, 0x16a ;  /* 0x0000016a03107836 */ /* 0x000fe20000000000 */
[----:B------:R0:W-:Y:S01]  /*12ff0*/  STL [R1+0x940], R10 ;  /* 0x0009400a01007387 */ /* 0x0001e20000100800 */
[--C-:B------:R-:W-:Y:S01]  /*13000*/  @!P5 IMAD.IADD R5, R5, 0x1, -R7.reuse ;  /* 0x000000010505d824 */ /* 0x100fe200078e0a07 */
[----:B------:R-:W-:Y:S01]  /*13010*/  ISETP.GE.AND P5, PT, R2, RZ, PT ;  /* 0x000000ff0200720c */ /* 0x000fe20003fa6270 */
[----:B------:R-:W-:Y:S01]  /*13020*/  VIADD R2, R3, 0x16b ;  /* 0x0000016b03027836 */ /* 0x000fe20000000000 */
[----:B------:R-:W-:Y:S01]  /*13030*/  IABS R9, R16 ;  /* 0x0000001000097213 */ /* 0x000fe20000000000 */
[----:B------:R-:W-:Y:S01]  /*13040*/  @!P2 IMAD.IADD R14, R14, 0x1, -R7 ;  /* 0x000000010e0ea824 */ /* 0x000fe200078e0a07 */
[----:B------:R1:W-:Y:S01]  /*13050*/  STL [R1+0x950], R6 ;  /* 0x0009500601007387 */ /* 0x0003e20000100800 */
[----:B------:R-:W-:Y:S01]  /*13060*/  IMAD.MOV.U32 R11, RZ, RZ, R5 ;  /* 0x000000ffff0b7224 */ /* 0x000fe200078e0005 */
[----:B------:R-:W-:Y:S01]  /*13070*/  ISETP.GE.AND P2, PT, R4, RZ, PT ;  /* 0x000000ff0400720c */ /* 0x000fe20003f46270 */
[----:B------:R-:W-:Y:S01]  /*13080*/  @!P4 IMAD.IADD R13, R13, 0x1, -R7 ;  /* 0x000000010d0dc824 */ /* 0x000fe200078e0a07 */
[----:B------:R-:W-:Y:S01]  /*13090*/  ISETP.GT.U32.AND P4, PT, R7, R14, PT ;  /* 0x0000000e0700720c */ /* 0x000fe20003f84070 */
[----:B0-----:R-:W-:-:S04]  /*130a0*/  IMAD.HI.U32 R10, R8, R9, RZ ;  /* 0x00000009080a7227 */ /* 0x001fc800078e00ff */
[----:B------:R-:W-:Y:S01]  /*130b0*/  @!P6 IMAD.IADD R12, R12, 0x1, -R7 ;  /* 0x000000010c0ce824 */ /* 0x000fe200078e0a07 */
[----:B-1----:R-:W-:Y:S01]  /*130c0*/  IABS R6, R2 ;  /* 0x0000000200067213 */ /* 0x002fe20000000000 */
[----:B------:R-:W-:Y:S01]  /*130d0*/  IMAD.MOV R5, RZ, RZ, -R10 ;  /* 0x000000ffff057224 */ /* 0x000fe200078e0a0a */
[C---:B------:R-:W-:Y:S01]  /*130e0*/  ISETP.GT.U32.AND P6, PT, R7.reuse, R13, PT ;  /* 0x0000000d0700720c */ /* 0x040fe20003fc4070 */
[----:B------:R-:W-:Y:S01]  /*130f0*/  @!P0 IMAD.MOV R11, RZ, RZ, -R11 ;  /* 0x000000ffff0b8224 */ /* 0x000fe200078e0a0b */
[----:B------:R-:W-:Y:S01]  /*13100*/  ISETP.GT.U32.AND P0, PT, R7, R12, PT ;  /* 0x0000000c0700720c */ /* 0x000fe20003f04070 */
[----:B------:R-:W-:-:S03]  /*13110*/  IMAD.HI.U32 R10, R8, R6, RZ ;  /* 0x00000006080a7227 */ /* 0x000fc600078e00ff */
[----:B------:R0:W-:Y:S01]  /*13120*/  STL [R1+0x960], R11 ;  /* 0x0009600b01007387 */ /* 0x0001e20000100800 */
[C---:B------:R-:W-:Y:S02]  /*13130*/  IMAD R5, R7.reuse, R5, R9 ;  /* 0x0000000507057224 */ /* 0x040fe400078e0209 */
        /* <DEDUP_REMOVED lines=8> */
[--C-:B------:R-:W-:Y:S01]  /*131c0*/  @!P0 IMAD.IADD R12, R12, 0x1, -R7.reuse ;  /* 0x000000010c0c8824 */ /* 0x100fe200078e0a07 */
[----:B------:R-:W-:Y:S01]  /*131d0*/  IABS R17, R4 ;  /* 0x0000000400117213 */ /* 0x000fe20000000000 */
[----:B------:R-:W-:Y:S01]  /*131e0*/  IMAD.MOV.U32 R20, RZ, RZ, R14 ;  /* 0x000000ffff147224 */ /* 0x000fe200078e000e */
[----:B0-----:R-:W-:Y:S01]  /*131f0*/  IABS R11, R9 ;  /* 0x00000009000b7213 */ /* 0x001fe20000000000 */
[----:B------:R-:W-:Y:S01]  /*13200*/  @!P4 IMAD.IADD R5, R5, 0x1, -R7 ;  /* 0x000000010505c824 */ /* 0x000fe200078e0a07 */
[----:B------:R-:W-:Y:S01]  /*13210*/  ISETP.GE.AND P0, PT, R16, RZ, PT ;  /* 0x000000ff1000720c */ /* 0x000fe20003f06270 */
[----:B------:R-:W-:Y:S01]  /*13220*/  IMAD.HI.U32 R19, R8, R17, RZ ;  /* 0x0000001108137227 */ /* 0x000fe200078e00ff */
[----:B------:R-:W-:-:S03]  /*13230*/  ISETP.GE.AND P4, PT, R2, RZ, PT ;  /* 0x000000ff0200720c */ /* 0x000fc60003f86270 */
[----:B------:R-:W-:Y:S01]  /*13240*/  @!P6 IMAD.IADD R6, R6, 0x1, -R7 ;  /* 0x000000010606e824 */ /* 0x000fe200078e0a07 */
[----:B------:R-:W-:Y:S01]  /*13250*/  ISETP.GT.U32.AND P6, PT, R7, R5, PT ;  /* 0x000000050700720c */ /* 0x000fe20003fc4070 */
[----:B------:R-:W-:Y:S02]  /*13260*/  IMAD.MOV R19, RZ, RZ, -R19 ;  /* 0x000000ffff137224 */ /* 0x000fe400078e0a13 */
[----:B------:R-:W-:-:S04]  /*13270*/  IMAD.HI.U32 R16, R8, R11, RZ ;  /* 0x0000000b08107227 */ /* 0x000fc800078e00ff */
[----:B------:R-:W-:Y:S02]  /*13280*/  IMAD.MOV.U32 R14, RZ, RZ, R13 ;  /* 0x000000ffff0e7224 */ /* 0x000fe400078e000d */
[----:B------:R-:W-:Y:S02]  /*13290*/  IMAD R2, R7, R19, R17 ;  /* 0x0000001307027224 */ /* 0x000fe400078e0211 */
[----:B------:R-:W-:Y:S02]  /*132a0*/  IMAD.MOV R16, RZ, RZ, -R16 ;  /* 0x000000ffff107224 */ /* 0x000fe400078e0a10 */
[----:B------:R-:W-:Y:S01]  /*132b0*/  @!P5 IMAD.MOV R14, RZ, RZ, -R14 ;  /* 0x000000ffff0ed224 */ /* 0x000fe200078e0a0e */
[----:B------:R-:W-:Y:S01]  /*132c0*/  ISETP.GE.AND P5, PT, R4, RZ, PT ;  /* 0x000000ff0400720c */ /* 0x000fe20003fa6270 */
[----:B------:R-:W-:Y:S02]  /*132d0*/  VIADD R10, R3, 0x16e ;  /* 0x0000016e030a7836 */ /* 0x000fe40000000000 */
[----:B------:R-:W-:Y:S01]  /*132e0*/  @!P3 IMAD.MOV R15, RZ, RZ, -R15 ;  /* 0x000000ffff0fb224 */ /* 0x000fe200078e0a0f */
[C---:B------:R-:W-:Y:S01]  /*132f0*/  ISETP.GT.U32.AND P3, PT, R7.reuse, R2, PT ;  /* 0x000000020700720c */ /* 0x040fe20003f64070 */
[----:B------:R-:W-:Y:S01]  /*13300*/  @!P1 IMAD.MOV R20, RZ, RZ, -R20 ;  /* 0x000000ffff149224 */ /* 0x000fe200078e0a14 */
[C---:B------:R-:W-:Y:S01]  /*13310*/  ISETP.GT.U32.AND P1, PT, R7.reuse, R6, PT ;  /* 0x000000060700720c */ /* 0x040fe20003f24070 */
[----:B------:R-:W-:Y:S01]  /*13320*/  IMAD R4, R7, R16, R11 ;  /* 0x0000001007047224 */ /* 0x000fe200078e020b */
[----:B------:R-:W-:Y:S01]  /*13330*/  IABS R18, R10 ;  /* 0x0000000a00127213 */ /* 0x000fe20000000000 */
[----:B------:R-:W-:Y:S01]  /*13340*/  @!P6 IMAD.IADD R5, R5, 0x1, -R7 ;  /* 0x000000010505e824 */ /* 0x000fe200078e0a07 */
[----:B------:R-:W-:Y:S01]  /*13350*/  STL [R1+0x970], R15 ;  /* 0x0009700f01007387 */ /* 0x000fe20000100800 */
[----:B------:R-:W-:Y:S01]  /*13360*/  IMAD.MOV.U32 R13, RZ, RZ, R12 ;  /* 0x000000ffff0d7224 */ /* 0x000fe200078e000c */
[----:B------:R-:W-:Y:S01]  /*13370*/  ISETP.GT.U32.AND P6, PT, R7, R4, PT ;  /* 0x000000040700720c */ /* 0x000fe20003fc4070 */
[----:B------:R-:W-:Y:S01]  /*13380*/  IMAD.HI.U32 R12, R8, R18, RZ ;  /* 0x00000012080c7227 */ /* 0x000fe200078e00ff */
[----:B------:R-:W-:Y:S03]  /*13390*/  STL [R1+0x980], R20 ;  /* 0x0009801401007387 */ /* 0x000fe60000100800 */
[----:B------:R-:W-:Y:S01]  /*133a0*/  @!P2 IMAD.MOV R13, RZ, RZ, -R13 ;  /* 0x000000ffff0da224 */ /* 0x000fe200078e0a0d */
[----:B------:R0:W-:Y:S01]  /*133b0*/  STL [R1+0x184], R14 ;  /* 0x0001840e01007387 */ /* 0x0001e20000100800 */
[----:B------:R-:W-:Y:S01]  /*133c0*/  ISETP.GE.AND P2, PT, R9, RZ, PT ;  /* 0x000000ff0900720c */ /* 0x000fe20003f46270 */
[----:B------:R-:W-:-:S02]  /*133d0*/  VIADD R9, R3, 0x16f ;  /* 0x0000016f03097836 */ /* 0x000fc40000000000 */
[----:B------:R-:W-:Y:S01]  /*133e0*/  IMAD.MOV R12, RZ, RZ, -R12 ;  /* 0x000000ffff0c7224 */ /* 0x000fe200078e0a0c */
[----:B------:R-:W-:Y:S01]  /*133f0*/  STL [R1+0x18c], R13 ;  /* 0x00018c0d01007387 */ /* 0x000fe20000100800 */
[--C-:B------:R-:W-:Y:S01]  /*13400*/  @!P1 IMAD.IADD R6, R6, 0x1, -R7.reuse ;  /* 0x0000000106069824 */ /* 0x100fe200078e0a07 */
[----:B------:R-:W-:Y:S01]  /*13410*/  IABS R16, R9 ;  /* 0x0000000900107213 */ /* 0x000fe20000000000 */
[----:B------:R-:W-:Y:S01]  /*13420*/  @!P3 IMAD.IADD R2, R2, 0x1, -R7 ;  /* 0x000000010202b824 */ /* 0x000fe200078e0a07 */
[----:B------:R-:W-:Y:S01]  /*13430*/  ISETP.GE.AND P1, PT, R10, RZ, PT ;  /* 0x000000ff0a00720c */ /* 0x000fe20003f26270 */
[----:B0-----:R-:W-:Y:S01]  /*13440*/  IMAD.MOV.U32 R14, RZ, RZ, R5 ;  /* 0x000000ffff0e7224 */ /* 0x001fe200078e0005 */
[----:B------:R-:W-:Y:S01]  /*13450*/  ISETP.GE.AND P3, PT, R9, RZ, PT ;  /* 0x000000ff0900720c */ /* 0x000fe20003f66270 */
[----:B------:R-:W-:Y:S02]  /*13460*/  IMAD R18, R7, R12, R18 ;  /* 0x0000000c07127224 */ /* 0x000fe400078e0212 */
[----:B------:R-:W-:-:S02]  /*13470*/  @!P0 IMAD.MOV R14, RZ, RZ, -R14 ;  /* 0x000000ffff0e8224 */ /* 0x000fc400078e0a0e */
[----:B------:R-:W-:Y:S01]  /*13480*/  @!P6 IMAD.IADD R4, R4, 0x1, -R7 ;  /* 0x000000010404e824 */ /* 0x000fe200078e0a07 */
[----:B------:R-:W-:Y:S01]  /*13490*/  ISETP.GT.U32.AND P6, PT, R7, R2, PT ;  /* 0x000000020700720c */ /* 0x000fe20003fc4070 */
[----:B------:R-:W-:Y:S01]  /*134a0*/  VIADD R10, R3, 0x171 ;  /* 0x00000171030a7836 */ /* 0x000fe20000000000 */
[----:B------:R0:W-:Y:S01]  /*134b0*/  STL [R1+0x990], R14 ;  /* 0x0009900e01007387 */ /* 0x0001e20000100800 */
[----:B------:R-:W-:Y:S01]  /*134c0*/  IMAD.HI.U32 R12, R8, R16, RZ ;  /* 0x00000010080c7227 */ /* 0x000fe200078e00ff */
[----:B------:R-:W-:Y:S02]  /*134d0*/  ISETP.GT.U32.AND P0, PT, R7, R4, PT ;  /* 0x000000040700720c */ /* 0x000fe40003f04070 */
[----:B------:R-:W-:Y:S01]  /*134e0*/  IABS R5, R10 ;  /* 0x0000000a00057213 */ /* 0x000fe20000000000 */
[C---:B------:R-:W-:Y:S02]  /*134f0*/  VIADD R9, R3.reuse, 0x172 ;  /* 0x0000017203097836 */ /* 0x040fe40000000000 */
[----:B------:R-:W-:-:S02]  /*13500*/  VIADD R11, R3, 0x170 ;  /* 0x00000170030b7836 */ /* 0x000fc40000000000 */
[----:B------:R-:W-:Y:S02]  /*13510*/  IMAD.U32 R56, RZ, RZ, UR8 ;  /* 0x00000008ff387e24 */ /* 0x000fe4000f8e00ff */
[----:B0-----:R-:W-:Y:S01]  /*13520*/  IMAD.MOV.U32 R14, RZ, RZ, R6 ;  /* 0x000000ffff0e7224 */ /* 0x001fe200078e0006 */
[----:B------:R-:W-:Y:S01]  /*13530*/  IABS R13, R11 ;  /* 0x0000000b000d7213 */ /* 0x000fe20000000000 */
[----:B------:R-:W-:Y:S01]  /*13540*/  IMAD.MOV R6, RZ, RZ, -R12 ;  /* 0x000000ffff067224 */ /* 0x000fe200078e0a0c */
[----:B------:R-:W-:Y:S01]  /*13550*/  IABS R12, R9 ;  /* 0x00000009000c7213 */ /* 0x000fe20000000000 */
[----:B------:R-:W-:Y:S01]  /*13560*/  @!P4 IMAD.MOV R14, RZ, RZ, -R14 ;  /* 0x000000ffff0ec224 */ /* 0x000fe200078e0a0e */
[C---:B------:R-:W-:Y:S01]  /*13570*/  ISETP.GT.U32.AND P4, PT, R7.reuse, R18, PT ;  /* 0x000000120700720c */ /* 0x040fe20003f84070 */
[C---:B------:R-:W-:Y:S02]  /*13580*/  IMAD R16, R7.reuse, R6, R16 ;  /* 0x0000000607107224 */ /* 0x040fe400078e0210 */
[----:B------:R-:W-:Y:S01]  /*13590*/  @!P6 IMAD.IADD R2, R2, 0x1, -R7 ;  /* 0x000000010202e824 */ /* 0x000fe200078e0a07 */
[----:B------:R0:W-:Y:S01]  /*135a0*/  STL [R1+0x9a0], R14 ;  /* 0x0009a00e01007387 */ /* 0x0001e20000100800 */
[----:B------:R-:W-:Y:S01]  /*135b0*/  IMAD.MOV.U32 R6, RZ, RZ, R5 ;  /* 0x000000ffff067224 */ /* 0x000fe200078e0005 */
[----:B------:R-:W-:Y:S01]  /*135c0*/  ISETP.GT.U32.AND P6, PT, R7, R16, PT ;  /* 0x000000100700720c */ /* 0x000fe20003fc4070 */
[----:B------:R-:W-:-:S02]  /*135d0*/  IMAD.MOV.U32 R5, RZ, RZ, R12 ;  /* 0x000000ffff057224 */ /* 0x000fc400078e000c */
[----:B------:R-:W-:Y:S02]  /*135e0*/  IMAD.MOV.U32 R15, RZ, RZ, R2 ;  /* 0x000000ffff0f7224 */ /* 0x000fe400078e0002 */
[----:B------:R-:W-:-:S04]  /*135f0*/  IMAD.HI.U32 R12, R8, R6, RZ ;  /* 0x00000006080c7227 */ /* 0x000fc800078e00ff */
[----:B------:R-:W-:Y:S01]  /*13600*/  @!P4 IMAD.IADD R18, R18, 0x1, -R7 ;  /* 0x000000011212c824 */ /* 0x000fe200078e0a07 */
[----:B------:R-:W-:Y:S01]  /*13610*/  ISETP.GE.AND P4, PT, R10, RZ, PT ;  /* 0x000000ff0a00720c */ /* 0x000fe20003f86270 */
[----:B0-----:R-:W-:-:S04]  /*13620*/  IMAD.HI.U32 R14, R8, R13, RZ ;  /* 0x0000000d080e7227 */ /* 0x001fc800078e00ff */
[----:B------:R-:W-:Y:S01]  /*13630*/  @!P5 IMAD.MOV R15, RZ, RZ, -R15 ;  /* 0x000000ffff0fd224 */ /* 0x000fe200078e0a0f */
[----:B------:R-:W-:Y:S01]  /*13640*/  ISETP.GT.U32.AND P5, PT, R7, R18, PT ;  /* 0x000000120700720c */ /* 0x000fe20003fa4070 */
[----:B------:R-:W-:Y:S02]  /*13650*/  IMAD.MOV R12, RZ, RZ, -R12 ;  /* 0x000000ffff0c7224 */ /* 0x000fe400078e0a0c */
[----:B------:R-:W-:Y:S01]  /*13660*/  @!P0 IMAD.IADD R4, R4, 0x1, -R7 ;  /* 0x0000000104048824 */ /* 0x000fe200078e0a07 */
[----:B------:R-:W-:Y:S01]  /*13670*/  ISETP.GE.AND P0, PT, R11, RZ, PT ;  /* 0x000000ff0b00720c */ /* 0x000fe20003f06270 */
[----:B------:R-:W-:Y:S01]  /*13680*/  IMAD.MOV R14, RZ, RZ, -R14 ;  /* 0x000000ffff0e7224 */ /* 0x000fe200078e0a0e */
[----:B------:R0:W-:Y:S01]  /*13690*/  STL [R1+0x9b0], R15 ;  /* 0x0009b00f01007387 */ /* 0x0001e20000100800 */
[C---:B------:R-:W-:Y:S02]  /*136a0*/  IMAD R6, R7.reuse, R12, R6 ;  /* 0x0000000c07067224 */ /* 0x040fe400078e0206 */
[----:B------:R-:W-:-:S02]  /*136b0*/  IMAD R13, R7, R14, R13 ;  /* 0x0000000e070d7224 */ /* 0x000fc400078e020d */
[----:B------:R-:W-:Y:S02]  /*136c0*/  IMAD.MOV.U32 R12, RZ, RZ, R4 ;  /* 0x000000ffff0c7224 */ /* 0x000fe400078e0004 */
[--C-:B------:R-:W-:Y:S02]  /*136d0*/  @!P6 IMAD.IADD R16, R16, 0x1, -R7.reuse ;  /* 0x000000011010e824 */ /* 0x100fe400078e0a07 */
[----:B------:R-:W-:Y:S01]  /*136e0*/  @!P2 IMAD.MOV R12, RZ, RZ, -R12 ;  /* 0x000000ffff0ca224 */ /* 0x000fe200078e0a0c */
[C---:B------:R-:W-:Y:S01]  /*136f0*/  ISETP.GT.U32.AND P2, PT, R7.reuse, R13, PT ;  /* 0x0000000d0700720c */ /* 0x040fe20003f44070 */
[----:B------:R-:W-:Y:S01]  /*13700*/  @!P5 IMAD.IADD R18, R18, 0x1, -R7 ;  /* 0x000000011212d824 */ /* 0x000fe200078e0a07 */
[C---:B------:R-:W-:Y:S01]  /*13710*/  ISETP.GT.U32.AND P5, PT, R7.reuse, R6, PT ;  /* 0x000000060700720c */ /* 0x040fe20003fa4070 */
[----:B------:R-:W-:Y:S01]  /*13720*/  IMAD.HI.U32 R11, R8, R5, RZ ;  /* 0x00000005080b7227 */ /* 0x000fe200078e00ff */
[----:B------:R-:W-:Y:S01]  /*13730*/  ISETP.GT.U32.AND P6, PT, R7, R16, PT ;  /* 0x000000100700720c */ /* 0x000fe20003fc4070 */
[----:B------:R1:W-:Y:S02]  /*13740*/  STL [R1+0x9c0], R12 ;  /* 0x0009c00c01007387 */ /* 0x0003e40000100800 */
[----:B------:R-:W-:-:S02]  /*13750*/  VIADD R10, R3, 0x173 ;  /* 0x00000173030a7836 */ /* 0x000fc40000000000 */
[----:B------:R-:W-:Y:S02]  /*13760*/  IMAD.MOV R11, RZ, RZ, -R11 ;  /* 0x000000ffff0b7224 */ /* 0x000fe400078e0a0b */
[----:B0-----:R-:W-:Y:S01]  /*13770*/  VIADD R15, R3, 0x174 ;  /* 0x00000174030f7836 */ /* 0x001fe20000000000 */
[----:B------:R-:W-:Y:S01]  /*13780*/  IABS R17, R10 ;  /* 0x0000000a00117213 */ /* 0x000fe20000000000 */
[----:B------:R-:W-:Y:S01]  /*13790*/  @!P2 IMAD.IADD R13, R13, 0x1, -R7 ;  /* 0x000000010d0da824 */ /* 0x000fe200078e0a07 */
[----:B------:R-:W-:Y:S01]  /*137a0*/  ISETP.GE.AND P2, PT, R9, RZ, PT ;  /* 0x000000ff0900720c */ /* 0x000fe20003f46270 */
[C---:B------:R-:W-:Y:S01]  /*137b0*/  IMAD R2, R7.reuse, R11, R5 ;  /* 0x0000000b07027224 */ /* 0x040fe200078e0205 */
[----:B------:R-:W-:Y:S01]  /*137c0*/  IABS R11, R15 ;  /* 0x0000000f000b7213 */ /* 0x000fe20000000000 */
[--C-:B------:R-:W-:Y:S01]  /*137d0*/  @!P5 IMAD.IADD R6, R6, 0x1, -R7.reuse ;  /* 0x000000010606d824 */ /* 0x100fe200078e0a07 */
[C---:B------:R-:W-:Y:S01]  /*137e0*/  ISETP.GT.U32.AND P5, PT, R7.reuse, R13, PT ;  /* 0x0000000d0700720c */ /* 0x040fe20003fa4070 */
[----:B------:R-:W-:Y:S01]  /*137f0*/  @!P6 IMAD.IADD R16, R16, 0x1, -R7 ;  /* 0x000000011010e824 */ /* 0x000fe200078e0a07 */
[----:B------:R-:W-:Y:S01]  /*13800*/  ISETP.GT.U32.AND P6, PT, R7, R2, PT ;  /* 0x000000020700720c */ /* 0x000fe20003fc4070 */
[----:B------:R-:W-:-:S04]  /*13810*/  IMAD.HI.U32 R19, R8, R17, RZ ;  /* 0x0000001108137227 */ /* 0x000fc800078e00ff */
[----:B------:R-:W-:Y:S02]  /*13820*/  IMAD.MOV R19, RZ, RZ, -R19 ;  /* 0x000000ffff137224 */ /* 0x000fe400078e0a13 */
[----:B------:R-:W-:Y:S02]  /*13830*/  VIADD R5, R3, 0x176 ;  /* 0x0000017603057836 */ /* 0x000fe40000000000 */
[----:B------:R-:W-:Y:S02]  /*13840*/  IMAD R17, R7, R19, R17 ;  /* 0x0000001307117224 */ /* 0x000fe400078e0211 */
[--C-:B------:R-:W-:Y:S01]  /*13850*/  @!P5 IMAD.IADD R13, R13, 0x1, -R7.reuse ;  /* 0x000000010d0dd824 */ /* 0x100fe200078e0a07 */
[----:B------:R-:W-:Y:S01]  /*13860*/  IABS R14, R5 ;  /* 0x00000005000e7213 */ /* 0x000fe20000000000 */
[----:B------:R-:W-:Y:S01]  /*13870*/  @!P6 IMAD.IADD R2, R2, 0x1, -R7 ;  /* 0x000000010202e824 */ /* 0x000fe200078e0a07 */
[C---:B------:R-:W-:Y:S01]  /*13880*/  ISETP.GT.U32.AND P5, PT, R7.reuse, R17, PT ;  /* 0x000000110700720c */ /* 0x040fe20003fa4070 */
[----:B------:R-:W-:Y:S01]  /*13890*/  IMAD.MOV.U32 R21, RZ, RZ, R18 ;  /* 0x000000ffff157224 */ /* 0x000fe200078e0012 */
[----:B------:R-:W-:Y:S01]  /*138a0*/  ISETP.GT.U32.AND P6, PT, R7, R6, PT ;  /* 0x000000060700720c */ /* 0x000fe20003fc4070 */
[----:B------:R-:W-:-:S04]  /*138b0*/  IMAD.HI.U32 R9, R8, R11, RZ ;  /* 0x0000000b08097227 */ /* 0x000fc800078e00ff */
[----:B------:R-:W-:Y:S02]  /*138c0*/  IMAD.MOV.U32 R20, RZ, RZ, R16 ;  /* 0x000000ffff147224 */ /* 0x000fe400078e0010 */
[----:B------:R-:W-:Y:S02]  /*138d0*/  VIADD R4, R3, 0x175 ;  /* 0x0000017503047836 */ /* 0x000fe40000000000 */
[----:B------:R-:W-:Y:S01]  /*138e0*/  @!P1 IMAD.MOV R21, RZ, RZ, -R21 ;  /* 0x000000ffff159224 */ /* 0x000fe200078e0a15 */
[----:B------:R-:W-:Y:S01]  /*138f0*/  ISETP.GT.U32.AND P1, PT, R7, R2, PT ;  /* 0x000000020700720c */ /* 0x000fe20003f24070 */
[----:B------:R-:W-:Y:S01]  /*13900*/  IMAD.MOV R9, RZ, RZ, -R9 ;  /* 0x000000ffff097224 */ /* 0x000fe200078e0a09 */
[----:B-1----:R-:W-:Y:S01]  /*13910*/  IABS R12, R4 ;  /* 0x00000004000c7213 */ /* 0x002fe20000000000 */
[----:B------:R-:W-:Y:S01]  /*13920*/  @!P3 IMAD.MOV R20, RZ, RZ, -R20 ;  /* 0x000000ffff14b224 */ /* 0x000fe200078e0a14 */
[----:B------:R-:W-:Y:S01]  /*13930*/  STL [R1+0x9d0], R21 ;  /* 0x0009d01501007387 */ /* 0x000fe20000100800 */
[----:B------:R-:W-:Y:S01]  /*13940*/  IMAD.HI.U32 R16, R8, R14, RZ ;  /* 0x0000000e08107227 */ /* 0x000fe200078e00ff */
[----:B------:R-:W-:-:S02]  /*13950*/  ISETP.GE.AND P3, PT, R10, RZ, PT ;  /* 0x000000ff0a00720c */ /* 0x000fc40003f66270 */
[----:B------:R0:W-:Y:S01]  /*13960*/  STL [R1+0x9e0], R20 ;  /* 0x0009e01401007387 */ /* 0x0001e20000100800 */
[----:B------:R-:W-:Y:S02]  /*13970*/  IMAD R9, R7, R9, R11 ;  /* 0x0000000907097224 */ /* 0x000fe400078e020b */
[----:B------:R-:W-:Y:S02]  /*13980*/  IMAD.MOV R16, RZ, RZ, -R16 ;  /* 0x000000ffff107224 */ /* 0x000fe400078e0a10 */
[--C-:B------:R-:W-:Y:S02]  /*13990*/  @!P5 IMAD.IADD R17, R17, 0x1, -R7.reuse ;  /* 0x000000011111d824 */ /* 0x100fe400078e0a07 */
[----:B------:R-:W-:Y:S01]  /*139a0*/  @!P6 IMAD.IADD R6, R6, 0x1, -R7 ;  /* 0x000000010606e824 */ /* 0x000fe200078e0a07 */
[----:B------:R-:W-:Y:S01]  /*139b0*/  ISETP.GT.U32.AND P6, PT, R7, R9, PT ;  /* 0x000000090700720c */ /* 0x000fe20003fc4070 */
[----:B------:R-:W-:-:S04]  /*139c0*/  IMAD.HI.U32 R18, R8, R12, RZ ;  /* 0x0000000c08127227 */ /* 0x000fc800078e00ff */
[----:B0-----:R-:W-:Y:S02]  /*139d0*/  IMAD.MOV.U32 R20, RZ, RZ, R13 ;  /* 0x000000ffff147224 */ /* 0x001fe400078e000d */
[C---:B------:R-:W-:Y:S02]  /*139e0*/  IMAD R14, R7.reuse, R16, R14 ;  /* 0x00000010070e7224 */ /* 0x040fe400078e020e */
[----:B------:R-:W-:Y:S01]  /*139f0*/  @!P0 IMAD.MOV R20, RZ, RZ, -R20 ;  /* 0x000000ffff148224 */ /* 0x000fe200078e0a14 */
[C---:B------:R-:W-:Y:S01]  /*13a00*/  ISETP.GT.U32.AND P0, PT, R7.reuse, R17, PT ;  /* 0x000000110700720c */ /* 0x040fe20003f04070 */
[----:B------:R-:W-:Y:S02]  /*13a10*/  IMAD.MOV R18, RZ, RZ, -R18 ;  /* 0x000000ffff127224 */ /* 0x000fe400078e0a12 */
[----:B------:R-:W-:Y:S01]  /*13a20*/  @!P4 IMAD.MOV R6, RZ, RZ, -R6 ;  /* 0x000000ffff06c224 */ /* 0x000fe200078e0a06 */
[C---:B------:R-:W-:Y:S01]  /*13a30*/  ISETP.GT.U32.AND P4, PT, R7.reuse, R14, PT ;  /* 0x0000000e0700720c */ /* 0x040fe20003f84070 */
[----:B------:R-:W-:Y:S01]  /*13a40*/  IMAD R12, R7, R18, R12 ;  /* 0x00000012070c7224 */ /* 0x000fe200078e020c */
[----:B------:R-:W-:Y:S01]  /*13a50*/  STL [R1+0x174], R20 ;  /* 0x0001741401007387 */ /* 0x000fe20000100800 */
[----:B------:R-:W-:-:S02]  /*13a60*/  VIADD R10, R3, 0x177 ;  /* 0x00000177030a7836 */ /* 0x000fc40000000000 */
[--C-:B------:R-:W-:Y:S01]  /*13a70*/  @!P1 IMAD.IADD R2, R2, 0x1, -R7.reuse ;  /* 0x0000000102029824 */ /* 0x100fe200078e0a07 */
[----:B------:R-:W-:Y:S01]  /*13a80*/  ISETP.GT.U32.AND P5, PT, R7, R12, PT ;  /* 0x0000000c0700720c */ /* 0x000fe20003fa4070 */
[--C-:B------:R-:W-:Y:S01]  /*13a90*/  @!P6 IMAD.IADD R9, R9, 0x1, -R7.reuse ;  /* 0x000000010909e824 */ /* 0x100fe200078e0a07 */
[----:B------:R-:W-:Y:S01]  /*13aa0*/  ISETP.GE.AND P1, PT, R15, RZ, PT ;  /* 0x000000ff0f00720c */ /* 0x000fe20003f26270 */
[----:B------:R-:W-:Y:S01]  /*13ab0*/  VIADD R15, R3, 0x178 ;  /* 0x00000178030f7836 */ /* 0x000fe20000000000 */
[----:B------:R-:W-:Y:S01]  /*13ac0*/  IABS R11, R10 ;  /* 0x0000000a000b7213 */ /* 0x000fe20000000000 */
[----:B------:R-:W-:Y:S01]  /*13ad0*/  @!P0 IMAD.IADD R17, R17, 0x1, -R7 ;  /* 0x0000000111118824 */ /* 0x000fe200078e0a07 */
[----:B------:R-:W-:Y:S01]  /*13ae0*/  ISETP.GT.U32.AND P6, PT, R7, R9, PT ;  /* 0x000000090700720c */ /* 0x000fe20003fc4070 */
[----:B------:R0:W-:Y:S01]  /*13af0*/  STL [R1+0x17c], R6 ;  /* 0x00017c0601007387 */ /* 0x0001e20000100800 */
[----:B------:R-:W-:Y:S01]  /*13b00*/  @!P2 IMAD.MOV R2, RZ, RZ, -R2 ;  /* 0x000000ffff02a224 */ /* 0x000fe200078e0a02 */
[----:B------:R-:W-:Y:S01]  /*13b10*/  IABS R13, R15 ;  /* 0x0000000f000d7213 */ /* 0x000fe20000000000 */
[----:B------:R-:W-:Y:S01]  /*13b20*/  IMAD.HI.U32 R16, R8, R11, RZ ;  /* 0x0000000b08107227 */ /* 0x000fe200078e00ff */
[----:B------:R-:W-:-:S02]  /*13b30*/  ISETP.GE.AND P2, PT, R4, RZ, PT ;  /* 0x000000ff0400720c */ /* 0x000fc40003f46270 */
[----:B------:R1:W-:Y:S01]  /*13b40*/  STL [R1+0x9f0], R2 ;  /* 0x0009f00201007387 */ /* 0x0003e20000100800 */
[----:B------:R-:W-:Y:S01]  /*13b50*/  @!P4 IMAD.IADD R14, R14, 0x1, -R7 ;  /* 0x000000010e0ec824 */ /* 0x000fe200078e0a07 */
[----:B------:R-:W-:Y:S01]  /*13b60*/  ISETP.GE.AND P0, PT, R5, RZ, PT ;  /* 0x000000ff0500720c */ /* 0x000fe20003f06270 */
[----:B------:R-:W-:Y:S01]  /*13b70*/  IMAD.MOV R16, RZ, RZ, -R16 ;  /* 0x000000ffff107224 */ /* 0x000fe200078e0a10 */
[----:B------:R-:W-:Y:S01]  /*13b80*/  ISETP.GE.AND P4, PT, R10, RZ, PT ;  /* 0x000000ff0a00720c */ /* 0x000fe20003f86270 */
[----:B0-----:R-:W-:Y:S02]  /*13b90*/  IMAD.MOV.U32 R6, RZ, RZ, R17 ;  /* 0x000000ffff067224 */ /* 0x001fe400078e0011 */
[----:B------:R-:W-:Y:S02]  /*13ba0*/  @!P5 IMAD.IADD R12, R12, 0x1, -R7 ;  /* 0x000000010c0cd824 */ /* 0x000fe400078e0a07 */
[----:B------:R-:W-:Y:S01]  /*13bb0*/  @!P3 IMAD.MOV R6, RZ, RZ, -R6 ;  /* 0x000000ffff06b224 */ /* 0x000fe200078e0a06 */
[C---:B------:R-:W-:Y:S01]  /*13bc0*/  ISETP.GT.U32.AND P3, PT, R7.reuse, R14, PT ;  /* 0x0000000e0700720c */ /* 0x040fe20003f64070 */
[----:B-1----:R-:W-:Y:S01]  /*13bd0*/  IMAD.HI.U32 R2, R8, R13, RZ ;  /* 0x0000000d08027227 */ /* 0x002fe200078e00ff */
[----:B------:R-:W-:-:S02]  /*13be0*/  ISETP.GT.U32.AND P5, PT, R7, R12, PT ;  /* 0x0000000c0700720c */ /* 0x000fc40003fa4070 */
[----:B------:R0:W-:Y:S01]  /*13bf0*/  STL [R1+0xa00], R6 ;  /* 0x000a000601007387 */ /* 0x0001e20000100800 */
[----:B------:R-:W-:Y:S02]  /*13c00*/  IMAD R11, R7, R16, R11 ;  /* 0x00000010070b7224 */ /* 0x000fe400078e020b */
[----:B------:R-:W-:Y:S02]  /*13c10*/  IMAD.MOV R2, RZ, RZ, -R2 ;  /* 0x000000ffff027224 */ /* 0x000fe400078e0a02 */
[----:B------:R-:W-:Y:S01]  /*13c20*/  @!P6 IMAD.IADD R9, R9, 0x1, -R7 ;  /* 0x000000010909e824 */ /* 0x000fe200078e0a07 */
[C---:B------:R-:W-:Y:S01]  /*13c30*/  ISETP.GT.U32.AND P6, PT, R7.reuse, R11, PT ;  /* 0x0000000b0700720c */ /* 0x040fe20003fc4070 */
[C---:B------:R-:W-:Y:S02]  /*13c40*/  IMAD R13, R7.reuse, R2, R13 ;  /* 0x00000002070d7224 */ /* 0x040fe400078e020d */
[----:B------:R-:W-:Y:S02]  /*13c50*/  @!P3 IMAD.IADD R14, R14, 0x1, -R7 ;  /* 0x000000010e0eb824 */ /* 0x000fe400078e0a07 */
[----:B------:R-:W-:Y:S01]  /*13c60*/  @!P1 IMAD.MOV R9, RZ, RZ, -R9 ;  /* 0x000000ffff099224 */ /* 0x000fe200078e0a09 */
[----:B------:R-:W-:Y:S01]  /*13c70*/  ISETP.GT.U32.AND P3, PT, R7, R13, PT ;  /* 0x0000000d0700720c */ /* 0x000fe20003f64070 */
[----:B------:R-:W-:Y:S01]  /*13c80*/  @!P5 IMAD.IADD R12, R12, 0x1, -R7 ;  /* 0x000000010c0cd824 */ /* 0x000fe200078e0a07 */
[----:B------:R-:W-:Y:S01]  /*13c90*/  ISETP.GE.AND P5, PT, R15, RZ, PT ;  /* 0x000000ff0f00720c */ /* 0x000fe20003fa6270 */
[----:B------:R-:W-:Y:S01]  /*13ca0*/  VIADD R2, R3, 0x179 ;  /* 0x0000017903027836 */ /* 0x000fe20000000000 */
[----:B------:R1:W-:Y:S01]  /*13cb0*/  STL [R1+0xa10], R9 ;  /* 0x000a100901007387 */ /* 0x0003e20000100800 */
[----:B------:R-:W-:-:S02]  /*13cc0*/  IMAD.MOV.U32 R10, RZ, RZ, R12 ;  /* 0x000000ffff0a7224 */ /* 0x000fc400078e000c */
[--C-:B------:R-:W-:Y:S01]  /*13cd0*/  @!P6 IMAD.IADD R11, R11, 0x1, -R7.reuse ;  /* 0x000000010b0be824 */ /* 0x100fe200078e0a07 */
[----:B------:R-:W-:Y:S01]  /*13ce0*/  IABS R17, R2 ;  /* 0x0000000200117213 */ /* 0x000fe20000000000 */
[----:B------:R-:W-:Y:S01]  /*13cf0*/  @!P2 IMAD.MOV R10, RZ, RZ, -R10 ;  /* 0x000000ffff0aa224 */ /* 0x000fe200078e0a0a */
[----:B------:R-:W-:Y:S01]  /*13d00*/  ISETP.GE.AND P1, PT, R2, RZ, PT ;  /* 0x000000ff0200720c */ /* 0x000fe20003f26270 */
[----:B0-----:R-:W-:Y:S01]  /*13d10*/  VIADD R6, R3, 0x17b ;  /* 0x0000017b03067836 */ /* 0x001fe20000000000 */
[----:B------:R-:W-:Y:S01]  /*13d20*/  ISETP.GT.U32.AND P6, PT, R7, R11, PT ;  /* 0x0000000b0700720c */ /* 0x000fe20003fc4070 */
[----:B------:R-:W-:Y:S01]  /*13d30*/  @!P3 IMAD.IADD R13, R13, 0x1, -R7 ;  /* 0x000000010d0db824 */ /* 0x000fe200078e0a07 */
[----:B------:R0:W-:Y:S01]  /*13d40*/  STL [R1+0xa20], R10 ;  /* 0x000a200a01007387 */ /* 0x0001e20000100800 */
[----:B-1----:R-:W-:Y:S02]  /*13d50*/  IMAD.MOV.U32 R9, RZ, RZ, R14 ;  /* 0x000000ffff097224 */ /* 0x002fe400078e000e */
[----:B------:R-:W-:Y:S01]  /*13d60*/  VIADD R4, R3, 0x17c ;  /* 0x0000017c03047836 */ /* 0x000fe20000000000 */
[----:B------:R-:W-:Y:S01]  /*13d70*/  ISETP.GT.U32.AND P3, PT, R7, R13, PT ;  /* 0x0000000d0700720c */ /* 0x000fe20003f64070 */
[----:B------:R-:W-:Y:S01]  /*13d80*/  @!P0 IMAD.MOV R9, RZ, RZ, -R9 ;  /* 0x000000ffff098224 */ /* 0x000fe200078e0a09 */
[----:B------:R-:W-:Y:S01]  /*13d90*/  ISETP.GE.AND P0, PT, R6, RZ, PT ;  /* 0x000000ff0600720c */ /* 0x000fe20003f06270 */
[C---:B------:R-:W-:Y:S01]  /*13da0*/  VIADD R5, R3.reuse, 0x17a ;  /* 0x0000017a03057836 */ /* 0x040fe20000000000 */
[----:B------:R-:W-:Y:S01]  /*13db0*/  IABS R6, R6 ;  /* 0x0000000600067213 */ /* 0x000fe20000000000 */
[----:B------:R-:W-:Y:S01]  /*13dc0*/  VIADD R16, R3, 0x17e ;  /* 0x0000017e03107836 */ /* 0x000fe20000000000 */
[----:B------:R1:W-:Y:S01]  /*13dd0*/  STL [R1+0xa30], R9 ;  /* 0x000a300901007387 */ /* 0x0003e20000100800 */
[----:B------:R-:W-:Y:S01]  /*13de0*/  @!P6 IMAD.IADD R11, R11, 0x1, -R7 ;  /* 0x000000010b0be824 */ /* 0x000fe200078e0a07 */
[----:B------:R-:W-:Y:S01]  /*13df0*/  ISETP.GE.AND P6, PT, R4, RZ, PT ;  /* 0x000000ff0400720c */ /* 0x000fe20003fc6270 */
[----:B------:R-:W-:Y:S01]  /*13e00*/  VIADD R19, R3, 0x17d ;  /* 0x0000017d03137836 */ /* 0x000fe20000000000 */
[----:B0-----:R-:W-:Y:S01]  /*13e10*/  IABS R10, R4 ;  /* 0x00000004000a7213 */ /* 0x001fe20000000000 */
[----:B------:R-:W-:Y:S01]  /*13e20*/  IMAD.HI.U32 R4, R8, R6, RZ ;  /* 0x0000000608047227 */ /* 0x000fe200078e00ff */
[----:B------:R-:W-:-:S02]  /*13e30*/  IABS R2, R5 ;  /* 0x0000000500027213 */ /* 0x000fc40000000000 */
[----:B------:R-:W-:Y:S01]  /*13e40*/  ISETP.GE.AND P2, PT, R5, RZ, PT ;  /* 0x000000ff0500720c */ /* 0x000fe20003f46270 */
[----:B------:R-:W-:Y:S02]  /*13e50*/  IMAD.MOV.U32 R12, RZ, RZ, R11 ;  /* 0x000000ffff0c7224 */ /* 0x000fe400078e000b */
[----:B-1----:R-:W-:-:S04]  /*13e60*/  IMAD.HI.U32 R9, R8, R17, RZ ;  /* 0x0000001108097227 */ /* 0x002fc800078e00ff */
[----:B------:R-:W-:Y:S02]  /*13e70*/  IMAD.MOV R9, RZ, RZ, -R9 ;  /* 0x000000ffff097224 */ /* 0x000fe400078e0a09 */
[----:B------:R-:W-:Y:S02]  /*13e80*/  IMAD.MOV R4, RZ, RZ, -R4 ;  /* 0x000000ffff047224 */ /* 0x000fe400078e0a04 */
[----:B------:R-:W-:Y:S02]  /*13e90*/  IMAD R17, R7, R9, R17 ;  /* 0x0000000907117224 */ /* 0x000fe400078e0211 */
[----:B------:R-:W-:Y:S02]  /*13ea0*/  @!P3 IMAD.IADD R13, R13, 0x1, -R7 ;  /* 0x000000010d0db824 */ /* 0x000fe400078e0a07 */
        /* <DEDUP_REMOVED lines=8> */
[C---:B------:R-:W-:Y:S01]  /*13f30*/  ISETP.GT.U32.AND P5, PT, R7.reuse, R6, PT ;  /* 0x000000060700720c */ /* 0x040fe20003fa4070 */
[----:B------:R-:W-:-:S02]  /*13f40*/  IMAD R11, R7, R11, R2 ;  /* 0x0000000b070b7224 */ /* 0x000fc400078e0202 */
[----:B------:R-:W-:Y:S01]  /*13f50*/  IMAD.HI.U32 R5, R8, R10, RZ ;  /* 0x0000000a08057227 */ /* 0x000fe200078e00ff */
[----:B------:R1:W-:Y:S02]  /*13f60*/  STL [R1+0x180], R9 ;  /* 0x0001800901007387 */ /* 0x0003e40000100800 */
[----:B------:R-:W-:Y:S01]  /*13f70*/  ISETP.GT.U32.AND P3, PT, R7, R11, PT ;  /* 0x0000000b0700720c */ /* 0x000fe20003f64070 */
[----:B------:R-:W-:Y:S01]  /*13f80*/  @!P4 IMAD.IADD R17, R17, 0x1, -R7 ;  /* 0x000000011111c824 */ /* 0x000fe200078e0a07 */
[----:B0-----:R-:W-:Y:S01]  /*13f90*/  IABS R12, R16 ;  /* 0x00000010000c7213 */ /* 0x001fe20000000000 */
[----:B------:R-:W-:Y:S02]  /*13fa0*/  IMAD.MOV R2, RZ, RZ, -R5 ;  /* 0x000000ffff027224 */ /* 0x000fe400078e0a05 */
[----:B------:R-:W-:Y:S01]  /*13fb0*/  VIADD R4, R3, 0x180 ;  /* 0x0000018003047836 */ /* 0x000fe20000000000 */
[----:B------:R-:W-:Y:S01]  /*13fc0*/  ISETP.GT.U32.AND P4, PT, R7, R17, PT ;  /* 0x000000110700720c */ /* 0x000fe20003f84070 */
[----:B------:R-:W-:-:S02]  /*13fd0*/  @!P5 IMAD.IADD R6, R6, 0x1, -R7 ;  /* 0x000000010606d824 */ /* 0x000fc400078e0a07 */
[C---:B------:R-:W-:Y:S01]  /*13fe0*/  IMAD R10, R7.reuse, R2, R10 ;  /* 0x00000002070a7224 */ /* 0x040fe200078e020a */
[----:B------:R-:W-:Y:S01]  /*13ff0*/  IABS R2, R19 ;  /* 0x0000001300027213 */ /* 0x000fe20000000000 */
[C---:B------:R-:W-:Y:S01]  /*14000*/  IMAD.HI.U32 R5, R8.reuse, R12, RZ ;  /* 0x0000000c08057227 */ /* 0x040fe200078e00ff */
[----:B------:R-:W-:Y:S02]  /*14010*/  ISETP.GT.U32.AND P5, PT, R7, R6, PT ;  /* 0x000000060700720c */ /* 0x000fe40003fa4070 */
[----:B------:R-:W-:Y:S01]  /*14020*/  IABS R15, R4 ;  /* 0x00000004000f7213 */ /* 0x000fe20000000000 */
[----:B------:R-:W-:Y:S02]  /*14030*/  @!P3 IMAD.IADD R11, R11, 0x1, -R7 ;  /* 0x000000010b0bb824 */ /* 0x000fe400078e0a07 */
[----:B------:R-:W-:Y:S02]  /*14040*/  IMAD.MOV R5, RZ, RZ, -R5 ;  /* 0x000000ffff057224 */ /* 0x000fe400078e0a05 */
[----:B------:R-:W-:Y:S01]  /*14050*/  IMAD.HI.U32 R13, R8, R2, RZ ;  /* 0x00000002080d7227 */ /* 0x000fe200078e00ff */
[----:B------:R-:W-:-:S03]  /*14060*/  ISETP.GT.U32.AND P3, PT, R7, R11, PT ;  /* 0x0000000b0700720c */ /* 0x000fc60003f64070 */
[----:B------:R-:W-:Y:S01]  /*14070*/  @!P4 IMAD.IADD R17, R17, 0x1, -R7 ;  /* 0x000000011111c824 */ /* 0x000fe200078e0a07 */
[C---:B------:R-:W-:Y:S01]  /*14080*/  ISETP.GT.U32.AND P4, PT, R7.reuse, R10, PT ;  /* 0x0000000a0700720c */ /* 0x040fe20003f84070 */
[C---:B------:R-:W-:Y:S02]  /*14090*/  IMAD R12, R7.reuse, R5, R12 ;  /* 0x00000005070c7224 */ /* 0x040fe400078e020c */
[----:B------:R-:W-:Y:S02]  /*140a0*/  IMAD.MOV R13, RZ, RZ, -R13 ;  /* 0x000000ffff0d7224 */ /* 0x000fe400078e0a0d */
[--C-:B------:R-:W-:Y:S01]  /*140b0*/  @!P5 IMAD.IADD R6, R6, 0x1, -R7.reuse ;  /* 0x000000010606d824 */ /* 0x100fe200078e0a07 */
[C---:B------:R-:W-:Y:S01]  /*140c0*/  ISETP.GT.U32.AND P5, PT, R7.reuse, R12, PT ;  /* 0x0000000c0700720c */ /* 0x040fe20003fa4070 */
[----:B------:R-:W-:Y:S02]  /*140d0*/  IMAD R2, R7, R13, R2 ;  /* 0x0000000d07027224 */ /* 0x000fe400078e0202 */
[----:B------:R-:W-:-:S02]  /*140e0*/  @!P3 IMAD.IADD R11, R11, 0x1, -R7 ;  /* 0x000000010b0bb824 */ /* 0x000fc400078e0a07 */
[----:B-1----:R-:W-:Y:S01]  /*140f0*/  VIADD R9, R3, 0x17f ;  /* 0x0000017f03097836 */ /* 0x002fe20000000000 */
[----:B------:R-:W-:Y:S01]  /*14100*/  ISETP.GT.U32.AND P3, PT, R7, R2, PT ;  /* 0x000000020700720c */ /* 0x000fe20003f64070 */
[----:B------:R-:W-:Y:S02]  /*14110*/  IMAD.MOV.U32 R20, RZ, RZ, R17 ;  /* 0x000000ffff147224 */ /* 0x000fe400078e0011 */
[--C-:B------:R-:W-:Y:S01]  /*14120*/  @!P4 IMAD.IADD R10, R10, 0x1, -R7.reuse ;  /* 0x000000010a0ac824 */ /* 0x100fe200078e0a07 */
[----:B------:R-:W-:Y:S01]  /*14130*/  IABS R14, R9 ;  /* 0x00000009000e7213 */ /* 0x000fe20000000000 */
[----:B------:R-:W-:Y:S01]  /*14140*/  VIADD R5, R3, 0x181 ;  /* 0x0000018103057836 */ /* 0x000fe20000000000 */
[----:B------:R-:W-:Y:S01]  /*14150*/  ISETP.GE.AND P4, PT, R19, RZ, PT ;  /* 0x000000ff1300720c */ /* 0x000fe20003f86270 */
[----:B------:R-:W-:Y:S01]  /*14160*/  @!P1 IMAD.MOV R20, RZ, RZ, -R20 ;  /* 0x000000ffff149224 */ /* 0x000fe200078e0a14 */
[C---:B------:R-:W-:Y:S01]  /*14170*/  ISETP.GT.U32.AND P1, PT, R7.reuse, R10, PT ;  /* 0x0000000a0700720c */ /* 0x040fe20003f24070 */
[----:B------:R-:W-:Y:S01]  /*14180*/  @!P5 IMAD.IADD R12, R12, 0x1, -R7 ;  /* 0x000000010c0cd824 */ /* 0x000fe200078e0a07 */
[----:B------:R-:W-:Y:S01]  /*14190*/  IABS R17, R5 ;  /* 0x0000000500117213 */ /* 0x000fe20000000000 */
[C---:B------:R-:W-:Y:S01]  /*141a0*/  IMAD.HI.U32 R18, R8.reuse, R14, RZ ;  /* 0x0000000e08127227 */ /* 0x040fe200078e00ff */
[----:B------:R0:W-:Y:S02]  /*141b0*/  STL [R1+0x178], R20 ;  /* 0x0001781401007387 */ /* 0x0001e40000100800 */
[----:B------:R-:W-:Y:S01]  /*141c0*/  ISETP.GT.U32.AND P5, PT, R7, R12, PT ;  /* 0x0000000c0700720c */ /* 0x000fe20003fa4070 */
[----:B------:R-:W-:-:S04]  /*141d0*/  IMAD.HI.U32 R13, R8, R15, RZ ;  /* 0x0000000f080d7227 */ /* 0x000fc800078e00ff */
[----:B------:R-:W-:Y:S01]  /*141e0*/  @!P3 IMAD.IADD R2, R2, 0x1, -R7 ;  /* 0x000000010202b824 */ /* 0x000fe200078e0a07 */
[----:B------:R-:W-:Y:S01]  /*141f0*/  ISETP.GE.AND P3, PT, R16, RZ, PT ;  /* 0x000000ff1000720c */ /* 0x000fe20003f66270 */
[----:B------:R-:W-:Y:S02]  /*14200*/  IMAD.MOV R18, RZ, RZ, -R18 ;  /* 0x000000ffff127224 */ /* 0x000fe400078e0a12 */
[----:B0-----:R-:W-:Y:S02]  /*14210*/  IMAD.MOV.U32 R20, RZ, RZ, R11 ;  /* 0x000000ffff147224 */ /* 0x001fe400078e000b */
[----:B------:R-:W-:-:S04]  /*14220*/  IMAD.HI.U32 R11, R8, R17, RZ ;  /* 0x00000011080b7227 */ /* 0x000fc800078e00ff */
[----:B------:R-:W-:Y:S02]  /*14230*/  IMAD.MOV R13, RZ, RZ, -R13 ;  /* 0x000000ffff0d7224 */ /* 0x000fe400078e0a0d */
[----:B------:R-:W-:Y:S01]  /*14240*/  @!P2 IMAD.MOV R20, RZ, RZ, -R20 ;  /* 0x000000ffff14a224 */ /* 0x000fe200078e0a14 */
[C---:B------:R-:W-:Y:S01]  /*14250*/  ISETP.GT.U32.AND P2, PT, R7.reuse, R2, PT ;  /* 0x000000020700720c */ /* 0x040fe20003f44070 */
[----:B------:R-:W-:Y:S02]  /*14260*/  IMAD.MOV R11, RZ, RZ, -R11 ;  /* 0x000000ffff0b7224 */ /* 0x000fe400078e0a0b */
[C---:B------:R-:W-:Y:S01]  /*14270*/  IMAD R14, R7.reuse, R18, R14 ;  /* 0x00000012070e7224 */ /* 0x040fe200078e020e */
[----:B------:R-:W-:Y:S01]  /*14280*/  STL [R1+0xa50], R20 ;  /* 0x000a501401007387 */ /* 0x000fe20000100800 */
[----:B------:R-:W-:Y:S02]  /*14290*/  @!P1 IMAD.IADD R10, R10, 0x1, -R7 ;  /* 0x000000010a0a9824 */ /* 0x000fe400078e0a07 */
[C---:B------:R-:W-:Y:S01]  /*142a0*/  IMAD R15, R7.reuse, R13, R15 ;  /* 0x0000000d070f7224 */ /* 0x040fe200078e020f */
[C---:B------:R-:W-:Y:S01]  /*142b0*/  ISETP.GT.U32.AND P1, PT, R7.reuse, R14, PT ;  /* 0x0000000e0700720c */ /* 0x040fe20003f24070 */
[----:B------:R-:W-:-:S02]  /*142c0*/  IMAD R13, R7, R11, R17 ;  /* 0x0000000b070d7224 */ /* 0x000fc400078e0211 */
[----:B------:R-:W-:Y:S02]  /*142d0*/  IMAD.MOV.U32 R16, RZ, RZ, R10 ;  /* 0x000000ffff107224 */ /* 0x000fe400078e000a */
[--C-:B------:R-:W-:Y:S01]  /*142e0*/  @!P5 IMAD.IADD R12, R12, 0x1, -R7.reuse ;  /* 0x000000010c0cd824 */ /* 0x100fe200078e0a07 */
[C---:B------:R-:W-:Y:S01]  /*142f0*/  ISETP.GT.U32.AND P5, PT, R7.reuse, R13, PT ;  /* 0x0000000d0700720c */ /* 0x040fe20003fa4070 */
[----:B------:R-:W-:Y:S01]  /*14300*/  @!P6 IMAD.MOV R16, RZ, RZ, -R16 ;  /* 0x000000ffff10e224 */ /* 0x000fe200078e0a10 */
[----:B------:R-:W-:Y:S01]  /*14310*/  ISETP.GT.U32.AND P6, PT, R7, R15, PT ;  /* 0x0000000f0700720c */ /* 0x000fe20003fc4070 */
[----:B------:R-:W-:Y:S01]  /*14320*/  @!P0 IMAD.MOV R6, RZ, RZ, -R6 ;  /* 0x000000ffff068224 */ /* 0x000fe200078e0a06 */
[----:B------:R-:W-:Y:S01]  /*14330*/  ISETP.GE.AND P0, PT, R9, RZ, PT ;  /* 0x000000ff0900720c */ /* 0x000fe20003f06270 */
[--C-:B------:R-:W-:Y:S01]  /*14340*/  @!P2 IMAD.IADD R2, R2, 0x1, -R7.reuse ;  /* 0x000000010202a824 */ /* 0x100fe200078e0a07 */
[----:B------:R-:W-:Y:S01]  /*14350*/  ISETP.GE.AND P2, PT, R4, RZ, PT ;  /* 0x000000ff0400720c */ /* 0x000fe20003f46270 */
[----:B------:R-:W-:Y:S01]  /*14360*/  VIADD R11, R3, 0x182 ;  /* 0x00000182030b7836 */ /* 0x000fe20000000000 */
[----:B------:R0:W-:Y:S01]  /*14370*/  STL [R1+0xa60], R6 ;  /* 0x000a600601007387 */ /* 0x0001e20000100800 */
[--C-:B------:R-:W-:Y:S01]  /*14380*/  @!P1 IMAD.IADD R14, R14, 0x1, -R7.reuse ;  /* 0x000000010e0e9824 */ /* 0x100fe200078e0a07 */
[----:B------:R-:W-:Y:S01]  /*14390*/  ISETP.GE.AND P1, PT, R5, RZ, PT ;  /* 0x000000ff0500720c */ /* 0x000fe20003f26270 */
[----:B------:R-:W-:Y:S01]  /*143a0*/  VIADD R9, R3, 0x184 ;  /* 0x0000018403097836 */ /* 0x000fe20000000000 */
[----:B------:R1:W-:Y:S01]  /*143b0*/  STL [R1+0xa70], R16 ;  /* 0x000a701001007387 */ /* 0x0003e20000100800 */
[----:B------:R-:W-:Y:S01]  /*143c0*/  IABS R4, R11 ;  /* 0x0000000b00047213 */ /* 0x000fe20000000000 */
[----:B------:R-:W-:-:S02]  /*143d0*/  @!P5 IMAD.IADD R13, R13, 0x1, -R7 ;  /* 0x000000010d0dd824 */ /* 0x000fc400078e0a07 */
[----:B------:R-:W-:Y:S01]  /*143e0*/  @!P6 IMAD.IADD R15, R15, 0x1, -R7 ;  /* 0x000000010f0fe824 */ /* 0x000fe200078e0a07 */
[----:B------:R-:W-:Y:S01]  /*143f0*/  ISETP.GT.U32.AND P6, PT, R7, R14, PT ;  /* 0x0000000e0700720c */ /* 0x000fe20003fc4070 */
[----:B0-----:R-:W-:Y:S02]  /*14400*/  VIADD R6, R3, 0x183 ;  /* 0x0000018303067836 */ /* 0x001fe40000000000 */
[----:B------:R-:W-:Y:S01]  /*14410*/  IMAD.HI.U32 R10, R8, R4, RZ ;  /* 0x00000004080a7227 */ /* 0x000fe200078e00ff */
[----:B------:R-:W-:Y:S02]  /*14420*/  ISETP.GT.U32.AND P5, PT, R7, R15, PT ;  /* 0x0000000f0700720c */ /* 0x000fe40003fa4070 */
[----:B------:R-:W-:Y:S01]  /*14430*/  IABS R5, R6 ;  /* 0x0000000600057213 */ /* 0x000fe20000000000 */
[----:B-1----:R-:W-:Y:S02]  /*14440*/  IMAD.MOV.U32 R16, RZ, RZ, R2 ;  /* 0x000000ffff107224 */ /* 0x002fe400078e0002 */
[----:B------:R-:W-:-:S02]  /*14450*/  IMAD.MOV R2, RZ, RZ, -R10 ;  /* 0x000000ffff027224 */ /* 0x000fc400078e0a0a */
[----:B------:R-:W-:Y:S01]  /*14460*/  @!P4 IMAD.MOV R16, RZ, RZ, -R16 ;  /* 0x000000ffff10c224 */ /* 0x000fe200078e0a10 */
[C---:B------:R-:W-:Y:S01]  /*14470*/  ISETP.GT.U32.AND P4, PT, R7.reuse, R13, PT ;  /* 0x0000000d0700720c */ /* 0x040fe20003f84070 */
[----:B------:R-:W-:Y:S01]  /*14480*/  IMAD R4, R7, R2, R4 ;  /* 0x0000000207047224 */ /* 0x000fe200078e0204 */
[----:B------:R-:W-:Y:S01]  /*14490*/  IABS R2, R9 ;  /* 0x0000000900027213 */ /* 0x000fe20000000000 */
[--C-:B------:R-:W-:Y:S01]  /*144a0*/  @!P6 IMAD.IADD R14, R14, 0x1, -R7.reuse ;  /* 0x000000010e0ee824 */ /* 0x100fe200078e0a07 */
[----:B------:R0:W-:Y:S01]  /*144b0*/  STL [R1+0xa80], R16 ;  /* 0x000a801001007387 */ /* 0x0001e20000100800 */
[----:B------:R-:W-:Y:S01]  /*144c0*/  VIADD R10, R3, 0x185 ;  /* 0x00000185030a7836 */ /* 0x000fe20000000000 */
[----:B------:R-:W-:Y:S01]  /*144d0*/  ISETP.GT.U32.AND P6, PT, R7, R4, PT ;  /* 0x000000040700720c */ /* 0x000fe20003fc4070 */
[----:B------:R-:W-:Y:S01]  /*144e0*/  @!P5 IMAD.IADD R15, R15, 0x1, -R7 ;  /* 0x000000010f0fd824 */ /* 0x000fe200078e0a07 */
[----:B------:R-:W-:Y:S01]  /*144f0*/  ISETP.GE.AND P5, PT, R11, RZ, PT ;  /* 0x000000ff0b00720c */ /* 0x000fe20003fa6270 */
[----:B------:R-:W-:Y:S01]  /*14500*/  VIADD R11, R3, 0x186 ;  /* 0x00000186030b7836 */ /* 0x000fe20000000000 */
[----:B------:R-:W-:Y:S01]  /*14510*/  IABS R19, R10 ;  /* 0x0000000a00137213 */ /* 0x000fe20000000000 */
[----:B------:R-:W-:-:S02]  /*14520*/  IMAD.MOV.U32 R20, RZ, RZ, R12 ;  /* 0x000000ffff147224 */ /* 0x000fc400078e000c */
[----:B------:R-:W-:Y:S02]  /*14530*/  @!P4 IMAD.IADD R13, R13, 0x1, -R7 ;  /* 0x000000010d0dc824 */ /* 0x000fe400078e0a07 */
[----:B0-----:R-:W-:-:S04]  /*14540*/  IMAD.HI.U32 R16, R8, R5, RZ ;  /* 0x0000000508107227 */ /* 0x001fc800078e00ff */
[----:B------:R-:W-:Y:S02]  /*14550*/  IMAD.MOV R16, RZ, RZ, -R16 ;  /* 0x000000ffff107224 */ /* 0x000fe400078e0a10 */
[----:B------:R-:W-:-:S04]  /*14560*/  IMAD.HI.U32 R17, R8, R19, RZ ;  /* 0x0000001308117227 */ /* 0x000fc800078e00ff */
[----:B------:R-:W-:Y:S02]  /*14570*/  IMAD R5, R7, R16, R5 ;  /* 0x0000001007057224 */ /* 0x000fe400078e0205 */
[----:B------:R-:W-:-:S03]  /*14580*/  IMAD.HI.U32 R16, R8, R2, RZ ;  /* 0x0000000208107227 */ /* 0x000fc600078e00ff */
[----:B------:R-:W-:Y:S01]  /*14590*/  ISETP.GT.U32.AND P4, PT, R7, R5, PT ;  /* 0x000000050700720c */ /* 0x000fe20003f84070 */
[----:B------:R-:W-:Y:S02]  /*145a0*/  IMAD.MOV R16, RZ, RZ, -R16 ;  /* 0x000000ffff107224 */ /* 0x000fe400078e0a10 */
[----:B------:R-:W-:Y:S01]  /*145b0*/  @!P6 IMAD.IADD R4, R4, 0x1, -R7 ;  /* 0x000000010404e824 */ /* 0x000fe200078e0a07 */
[----:B------:R-:W-:Y:S01]  /*145c0*/  ISETP.GE.AND P6, PT, R6, RZ, PT ;  /* 0x000000ff0600720c */ /* 0x000fe20003fc6270 */
[----:B------:R-:W-:Y:S02]  /*145d0*/  IMAD.MOV R17, RZ, RZ, -R17 ;  /* 0x000000ffff117224 */ /* 0x000fe400078e0a11 */
[----:B------:R-:W-:Y:S02]  /*145e0*/  VIADD R6, R3, 0x187 ;  /* 0x0000018703067836 */ /* 0x000fe40000000000 */
[----:B------:R-:W-:Y:S01]  /*145f0*/  IMAD R2, R7, R16, R2 ;  /* 0x0000001007027224 */ /* 0x000fe200078e0202 */
[----:B------:R-:W-:Y:S01]  /*14600*/  IABS R16, R11 ;  /* 0x0000000b00107213 */ /* 0x000fe20000000000 */
[----:B------:R-:W-:-:S02]  /*14610*/  @!P3 IMAD.MOV R20, RZ, RZ, -R20 ;  /* 0x000000ffff14b224 */ /* 0x000fc400078e0a14 */
[----:B------:R-:W-:Y:S01]  /*14620*/  @!P4 IMAD.IADD R5, R5, 0x1, -R7 ;  /* 0x000000010505c824 */ /* 0x000fe200078e0a07 */
[C---:B------:R-:W-:Y:S01]  /*14630*/  ISETP.GT.U32.AND P4, PT, R7.reuse, R4, PT ;  /* 0x000000040700720c */ /* 0x040fe20003f84070 */
[C---:B------:R-:W-:Y:S01]  /*14640*/  IMAD R19, R7.reuse, R17, R19 ;  /* 0x0000001107137224 */ /* 0x040fe200078e0213 */
[----:B------:R-:W-:Y:S01]  /*14650*/  IABS R17, R6 ;  /* 0x0000000600117213 */ /* 0x000fe20000000000 */
[----:B------:R-:W-:Y:S01]  /*14660*/  IMAD.MOV.U32 R12, RZ, RZ, R16 ;  /* 0x000000ffff0c7224 */ /* 0x000fe200078e0010 */
[----:B------:R-:W-:Y:S01]  /*14670*/  ISETP.GT.U32.AND P3, PT, R7, R5, PT ;  /* 0x000000050700720c */ /* 0x000fe20003f64070 */
[----:B------:R-:W-:Y:S01]  /*14680*/  IMAD.MOV.U32 R18, RZ, RZ, R14 ;  /* 0x000000ffff127224 */ /* 0x000fe200078e000e */
[----:B------:R-:W-:Y:S01]  /*14690*/  STL [R1+0x5ec], R20 ;  /* 0x0005ec1401007387 */ /* 0x000fe20000100800 */
[----:B------:R-:W-:Y:S02]  /*146a0*/  IMAD.MOV.U32 R14, RZ, RZ, R17 ;  /* 0x000000ffff0e7224 */ /* 0x000fe400078e0011 */
[----:B------:R-:W-:-:S04]  /*146b0*/  IMAD.HI.U32 R16, R8, R12, RZ ;  /* 0x0000000c08107227 */ /* 0x000fc800078e00ff */
[----:B------:R-:W-:Y:S01]  /*146c0*/  @!P0 IMAD.MOV R18, RZ, RZ, -R18 ;  /* 0x000000ffff128224 */ /* 0x000fe200078e0a12 */
[----:B------:R-:W-:Y:S01]  /*146d0*/  ISETP.GT.U32.AND P0, PT, R7, R2, PT ;  /* 0x000000020700720c */ /* 0x000fe20003f04070 */
[----:B------:R-:W-:Y:S02]  /*146e0*/  IMAD.MOV.U32 R17, RZ, RZ, R13 ;  /* 0x000000ffff117224 */ /* 0x000fe400078e000d */
[----:B------:R-:W-:Y:S01]  /*146f0*/  IMAD.HI.U32 R13, R8, R14, RZ ;  /* 0x0000000e080d7227 */ /* 0x000fe200078e00ff */
[----:B------:R0:W-:Y:S03]  /*14700*/  STL [R1+0x5f0], R18 ;  /* 0x0005f01201007387 */ /* 0x0001e60000100800 */
[----:B------:R-:W-:Y:S01]  /*14710*/  @!P4 IMAD.IADD R4, R4, 0x1, -R7 ;  /* 0x000000010404c824 */ /* 0x000fe200078e0a07 */
[----:B------:R-:W-:Y:S01]  /*14720*/  ISETP.GE.AND P4, PT, R10, RZ, PT ;  /* 0x000000ff0a00720c */ /* 0x000fe20003f86270 */
[----:B------:R-:W-:-:S02]  /*14730*/  IMAD.MOV R16, RZ, RZ, -R16 ;  /* 0x000000ffff107224 */ /* 0x000fc400078e0a10 */
[----:B------:R-:W-:Y:S01]  /*14740*/  @!P2 IMAD.MOV R15, RZ, RZ, -R15 ;  /* 0x000000ffff0fa224 */ /* 0x000fe200078e0a0f */
[----:B------:R-:W-:Y:S01]  /*14750*/  ISETP.GT.U32.AND P2, PT, R7, R19, PT ;  /* 0x000000130700720c */ /* 0x000fe20003f44070 */
[----:B------:R-:W-:Y:S01]  /*14760*/  @!P1 IMAD.MOV R17, RZ, RZ, -R17 ;  /* 0x000000ffff119224 */ /* 0x000fe200078e0a11 */
[----:B------:R-:W-:Y:S01]  /*14770*/  ISETP.GE.AND P1, PT, R9, RZ, PT ;  /* 0x000000ff0900720c */ /* 0x000fe20003f26270 */
[----:B------:R-:W-:Y:S01]  /*14780*/  @!P3 IMAD.IADD R5, R5, 0x1, -R7 ;  /* 0x000000010505b824 */ /* 0x000fe200078e0a07 */
[----:B------:R-:W-:Y:S01]  /*14790*/  ISETP.GE.AND P3, PT, R11, RZ, PT ;  /* 0x000000ff0b00720c */ /* 0x000fe20003f66270 */
[----:B------:R-:W-:Y:S01]  /*147a0*/  IMAD.MOV R13, RZ, RZ, -R13 ;  /* 0x000000ffff0d7224 */ /* 0x000fe200078e0a0d */
[----:B------:R-:W-:Y:S01]  /*147b0*/  STL [R1+0x16c], R15 ;  /* 0x00016c0f01007387 */ /* 0x000fe20000100800 */
[C---:B------:R-:W-:Y:S02]  /*147c0*/  IMAD R11, R7.reuse, R16, R12 ;  /* 0x00000010070b7224 */ /* 0x040fe400078e020c */
[----:B0-----:R-:W-:Y:S01]  /*147d0*/  IMAD.MOV.U32 R18, RZ, RZ, R4 ;  /* 0x000000ffff127224 */ /* 0x001fe200078e0004 */
[----:B------:R0:W-:Y:S01]  /*147e0*/  STL [R1+0x170], R17 ;  /* 0x0001701101007387 */ /* 0x0001e20000100800 */
[----:B------:R-:W-:-:S02]  /*147f0*/  IMAD R14, R7, R13, R14 ;  /* 0x0000000d070e7224 */ /* 0x000fc400078e020e */
[----:B------:R-:W-:Y:S01]  /*14800*/  @!P5 IMAD.MOV R18, RZ, RZ, -R18 ;  /* 0x000000ffff12d224 */ /* 0x000fe200078e0a12 */
[----:B------:R-:W-:Y:S01]  /*14810*/  ISETP.GT.U32.AND P5, PT, R7, R11, PT ;  /* 0x0000000b0700720c */ /* 0x000fe20003fa4070 */
[----:B------:R-:W-:Y:S02]  /*14820*/  @!P0 IMAD.IADD R2, R2, 0x1, -R7 ;  /* 0x0000000102028824 */ /* 0x000fe400078e0a07 */
[C---:B------:R-:W-:Y:S01]  /*14830*/  VIADD R10, R3.reuse, 0x188 ;  /* 0x00000188030a7836 */ /* 0x040fe20000000000 */
[----:B------:R-:W-:Y:S01]  /*14840*/  STL [R1+0x5dc], R18 ;  /* 0x0005dc1201007387 */ /* 0x000fe20000100800 */
[----:B------:R-:W-:Y:S01]  /*14850*/  VIADD R9, R3, 0x189 ;  /* 0x0000018903097836 */ /* 0x000fe20000000000 */
[----:B------:R-:W-:Y:S01]  /*14860*/  ISETP.GT.U32.AND P0, PT, R7, R2, PT ;  /* 0x000000020700720c */ /* 0x000fe20003f04070 */
[----:B0-----:R-:W-:Y:S01]  /*14870*/  IMAD.MOV.U32 R17, RZ, RZ, R5 ;  /* 0x000000ffff117224 */ /* 0x001fe200078e0005 */
[----:B------:R-:W-:Y:S01]  /*14880*/  IABS R15, R10 ;  /* 0x0000000a000f7213 */ /* 0x000fe20000000000 */
[----:B------:R-:W-:Y:S01]  /*14890*/  @!P2 IMAD.IADD R19, R19, 0x1, -R7 ;  /* 0x000000011313a824 */ /* 0x000fe200078e0a07 */
[----:B------:R-:W-:Y:S01]  /*148a0*/  IABS R4, R9 ;  /* 0x0000000900047213 */ /* 0x000fe20000000000 */
[----:B------:R-:W-:Y:S01]  /*148b0*/  @!P6 IMAD.MOV R17, RZ, RZ, -R17 ;  /* 0x000000ffff11e224 */ /* 0x000fe200078e0a11 */
[----:B------:R-:W-:Y:S01]  /*148c0*/  ISETP.GT.U32.AND P6, PT, R7, R14, PT ;  /* 0x0000000e0700720c */ /* 0x000fe20003fc4070 */
[--C-:B------:R-:W-:Y:S01]  /*148d0*/  @!P5 IMAD.IADD R11, R11, 0x1, -R7.reuse ;  /* 0x000000010b0bd824 */ /* 0x100fe200078e0a07 */
[C---:B------:R-:W-:Y:S01]  /*148e0*/  ISETP.GT.U32.AND P2, PT, R7.reuse, R19, PT ;  /* 0x000000130700720c */ /* 0x040fe20003f44070 */
[----:B------:R-:W-:Y:S01]  /*148f0*/  IMAD.HI.U32 R5, R8, R15, RZ ;  /* 0x0000000f08057227 */ /* 0x000fe200078e00ff */
[----:B------:R0:W-:Y:S02]  /*14900*/  STL [R1+0x5e8], R17 ;  /* 0x0005e81101007387 */ /* 0x0001e40000100800 */
[----:B------:R-:W-:Y:S01]  /*14910*/  ISETP.GT.U32.AND P5, PT, R7, R11, PT ;  /* 0x0000000b0700720c */ /* 0x000fe20003fa4070 */
[----:B------:R-:W-:Y:S01]  /*14920*/  @!P0 IMAD.IADD R2, R2, 0x1, -R7 ;  /* 0x0000000102028824 */ /* 0x000fe200078e0a07 */
[----:B------:R-:W-:Y:S01]  /*14930*/  ISETP.GE.AND P0, PT, R6, RZ, PT ;  /* 0x000000ff0600720c */ /* 0x000fe20003f06270 */
[----:B------:R-:W-:-:S04]  /*14940*/  IMAD.HI.U32 R6, R8, R4, RZ ;  /* 0x0000000408067227 */ /* 0x000fc800078e00ff */
[----:B------:R-:W-:Y:S02]  /*14950*/  @!P6 IMAD.IADD R14, R14, 0x1, -R7 ;  /* 0x000000010e0ee824 */ /* 0x000fe400078e0a07 */
[----:B------:R-:W-:Y:S02]  /*14960*/  IMAD.MOV R5, RZ, RZ, -R5 ;  /* 0x000000ffff057224 */ /* 0x000fe400078e0a05 */
[----:B------:R-:W-:Y:S01]  /*14970*/  IMAD.MOV R6, RZ, RZ, -R6 ;  /* 0x000000ffff067224 */ /* 0x000fe200078e0a06 */
[C---:B------:R-:W-:Y:S01]  /*14980*/  ISETP.GT.U32.AND P6, PT, R7.reuse, R14, PT ;  /* 0x0000000e0700720c */ /* 0x040fe20003fc4070 */
[C---:B------:R-:W-:Y:S02]  /*14990*/  IMAD R15, R7.reuse, R5, R15 ;  /* 0x00000005070f7224 */ /* 0x040fe400078e020f */
[----:B------:R-:W-:Y:S02]  /*149a0*/  IMAD R4, R7, R6, R4 ;  /* 0x0000000607047224 */ /* 0x000fe400078e0204 */
[----:B------:R-:W-:Y:S01]  /*149b0*/  @!P5 IMAD.IADD R11, R11, 0x1, -R7 ;  /* 0x000000010b0bd824 */ /* 0x000fe200078e0a07 */
[----:B------:R-:W-:Y:S01]  /*149c0*/  ISETP.GT.U32.AND P5, PT, R7, R15, PT ;  /* 0x0000000f0700720c */ /* 0x000fe20003fa4070 */
[----:B0-----:R-:W-:-:S02]  /*149d0*/  VIADD R17, R3, 0x18a ;  /* 0x0000018a03117836 */ /* 0x001fc40000000000 */
[----:B------:R-:W-:Y:S02]  /*149e0*/  IMAD.MOV.U32 R12, RZ, RZ, R2 ;  /* 0x000000ffff0c7224 */ /* 0x000fe400078e0002 */
[----:B------:R-:W-:Y:S01]  /*149f0*/  VIADD R5, R3, 0x18b ;  /* 0x0000018b03057836 */ /* 0x000fe20000000000 */
[----:B------:R-:W-:Y:S01]  /*14a00*/  IABS R13, R17 ;  /* 0x00000011000d7213 */ /* 0x000fe20000000000 */
[--C-:B------:R-:W-:Y:S01]  /*14a10*/  @!P6 IMAD.IADD R14, R14, 0x1, -R7.reuse ;  /* 0x000000010e0ee824 */ /* 0x100fe200078e0a07 */
[----:B------:R-:W-:Y:S01]  /*14a20*/  ISETP.GT.U32.AND P6, PT, R7, R4, PT ;  /* 0x000000040700720c */ /* 0x000fe20003fc4070 */
[----:B------:R-:W-:Y:S01]  /*14a30*/  @!P2 IMAD.IADD R19, R19, 0x1, -R7 ;  /* 0x000000011313a824 */ /* 0x000fe200078e0a07 */
[----:B------:R-:W-:Y:S01]  /*14a40*/  ISETP.GE.AND P2, PT, R10, RZ, PT ;  /* 0x000000ff0a00720c */ /* 0x000fe20003f46270 */
[----:B------:R-:W-:Y:S01]  /*14a50*/  @!P1 IMAD.MOV R12, RZ, RZ, -R12 ;  /* 0x000000ffff0c9224 */ /* 0x000fe200078e0a0c */
[----:B------:R-:W-:Y:S01]  /*14a60*/  ISETP.GE.AND P1, PT, R9, RZ, PT ;  /* 0x000000ff0900720c */ /* 0x000fe20003f26270 */
[----:B------:R-:W-:Y:S01]  /*14a70*/  IMAD.HI.U32 R10, R8, R13, RZ ;  /* 0x0000000d080a7227 */ /* 0x000fe200078e00ff */
[----:B------:R-:W-:-:S02]  /*14a80*/  IABS R9, R5 ;  /* 0x0000000500097213 */ /* 0x000fc40000000000 */
[----:B------:R-:W-:Y:S01]  /*14a90*/  STL [R1+0x5e4], R12 ;  /* 0x0005e40c01007387 */ /* 0x000fe20000100800 */
[--C-:B------:R-:W-:Y:S02]  /*14aa0*/  @!P5 IMAD.IADD R15, R15, 0x1, -R7.reuse ;  /* 0x000000010f0fd824 */ /* 0x100fe400078e0a07 */
[----:B------:R-:W-:Y:S02]  /*14ab0*/  VIADD R6, R3, 0x18c ;  /* 0x0000018c03067836 */ /* 0x000fe40000000000 */
[----:B------:R-:W-:Y:S02]  /*14ac0*/  IMAD.MOV R10, RZ, RZ, -R10 ;  /* 0x000000ffff0a7224 */ /* 0x000fe400078e0a0a */
[----:B------:R-:W-:Y:S01]  /*14ad0*/  @!P6 IMAD.IADD R4, R4, 0x1, -R7 ;  /* 0x000000010404e824 */ /* 0x000fe200078e0a07 */
[----:B------:R-:W-:Y:S01]  /*14ae0*/  ISETP.GT.U32.AND P6, PT, R7, R15, PT ;  /* 0x0000000f0700720c */ /* 0x000fe20003fc4070 */
[----:B------:R-:W-:Y:S01]  /*14af0*/  VIADD R2, R3, 0x18d ;  /* 0x0000018d03027836 */ /* 0x000fe20000000000 */
[----:B------:R-:W-:Y:S01]  /*14b00*/  IABS R16, R6 ;  /* 0x0000000600107213 */ /* 0x000fe20000000000 */
[----:B------:R-:W-:-:S04]  /*14b10*/  IMAD.HI.U32 R20, R8, R9, RZ ;  /* 0x0000000908147227 */ /* 0x000fc800078e00ff */
[C---:B------:R-:W-:Y:S01]  /*14b20*/  IMAD R13, R7.reuse, R10, R13 ;  /* 0x0000000a070d7224 */ /* 0x040fe200078e020d */
[----:B------:R-:W-:Y:S01]  /*14b30*/  IABS R10, R2 ;  /* 0x00000002000a7213 */ /* 0x000fe20000000000 */
[----:B------:R-:W-:Y:S02]  /*14b40*/  IMAD.MOV.U32 R21, RZ, RZ, R11 ;  /* 0x000000ffff157224 */ /* 0x000fe400078e000b */
[----:B------:R-:W-:Y:S01]  /*14b50*/  IMAD.MOV R20, RZ, RZ, -R20 ;  /* 0x000000ffff147224 */ /* 0x000fe200078e0a14 */
[----:B------:R-:W-:Y:S01]  /*14b60*/  ISETP.GT.U32.AND P5, PT, R7, R13, PT ;  /* 0x0000000d0700720c */ /* 0x000fe20003fa4070 */
[----:B------:R-:W-:Y:S01]  /*14b70*/  @!P4 IMAD.MOV R19, RZ, RZ, -R19 ;  /* 0x000000ffff13c224 */ /* 0x000fe200078e0a13 */
[----:B------:R-:W-:Y:S01]  /*14b80*/  ISETP.GE.AND P4, PT, R17, RZ, PT ;  /* 0x000000ff1100720c */ /* 0x000fe20003f86270 */
[----:B------:R-:W-:Y:S01]  /*14b90*/  @!P3 IMAD.MOV R21, RZ, RZ, -R21 ;  /* 0x000000ffff15b224 */ /* 0x000fe200078e0a15 */
[C---:B------:R-:W-:Y:S01]  /*14ba0*/  ISETP.GT.U32.AND P3, PT, R7.reuse, R4, PT ;  /* 0x000000040700720c */ /* 0x040fe20003f64070 */
[----:B------:R-:W-:Y:S01]  /*14bb0*/  IMAD.HI.U32 R18, R8, R16, RZ ;  /* 0x0000001008127227 */ /* 0x000fe200078e00ff */
[----:B------:R0:W-:Y:S03]  /*14bc0*/  STL [R1+0x480], R19 ;  /* 0x0004801301007387 */ /* 0x0001e60000100800 */
[----:B------:R-:W-:Y:S01]  /*14bd0*/  IMAD R9, R7, R20, R9 ;  /* 0x0000001407097224 */ /* 0x000fe200078e0209 */
[----:B------:R-:W-:Y:S01]  /*14be0*/  STL [R1+0x474], R21 ;  /* 0x0004741501007387 */ /* 0x000fe20000100800 */
[----:B------:R-:W-:-:S02]  /*14bf0*/  IMAD.MOV R18, RZ, RZ, -R18 ;  /* 0x000000ffff127224 */ /* 0x000fc400078e0a12 */
[--C-:B------:R-:W-:Y:S01]  /*14c00*/  @!P6 IMAD.IADD R15, R15, 0x1, -R7.reuse ;  /* 0x000000010f0fe824 */ /* 0x100fe200078e0a07 */
[----:B------:R-:W-:Y:S01]  /*14c10*/  ISETP.GT.U32.AND P6, PT, R7, R9, PT ;  /* 0x000000090700720c */ /* 0x000fe20003fc4070 */
[----:B------:R-:W-:Y:S02]  /*14c20*/  @!P5 IMAD.IADD R13, R13, 0x1, -R7 ;  /* 0x000000010d0dd824 */ /* 0x000fe400078e0a07 */
[----:B0-----:R-:W-:Y:S02]  /*14c30*/  IMAD.MOV.U32 R19, RZ, RZ, R10 ;  /* 0x000000ffff137224 */ /* 0x001fe400078e000a */
[C---:B------:R-:W-:Y:S01]  /*14c40*/  IMAD R10, R7.reuse, R18, R16 ;  /* 0x00000012070a7224 */ /* 0x040fe200078e0210 */
[----:B------:R-:W-:Y:S01]  /*14c50*/  ISETP.GT.U32.AND P5, PT, R7, R13, PT ;  /* 0x0000000d0700720c */ /* 0x000fe20003fa4070 */
[----:B------:R-:W-:-:S04]  /*14c60*/  IMAD.HI.U32 R11, R8, R19, RZ ;  /* 0x00000013080b7227 */ /* 0x000fc800078e00ff */
[----:B------:R-:W-:Y:S02]  /*14c70*/  IMAD.MOV.U32 R16, RZ, RZ, R15 ;  /* 0x000000ffff107224 */ /* 0x000fe400078e000f */
[----:B------:R-:W-:Y:S02]  /*14c80*/  IMAD.MOV R11, RZ, RZ, -R11 ;  /* 0x000000ffff0b7224 */ /* 0x000fe400078e0a0b */
[----:B------:R-:W-:Y:S01]  /*14c90*/  @!P2 IMAD.MOV R16, RZ, RZ, -R16 ;  /* 0x000000ffff10a224 */ /* 0x000fe200078e0a10 */
[----:B------:R-:W-:Y:S01]  /*14ca0*/  ISETP.GT.U32.AND P2, PT, R7, R10, PT ;  /* 0x0000000a0700720c */ /* 0x000fe20003f44070 */
[----:B------:R-:W-:Y:S01]  /*14cb0*/  @!P3 IMAD.IADD R4, R4, 0x1, -R7 ;  /* 0x000000010404b824 */ /* 0x000fe200078e0a07 */
[----:B------:R-:W-:Y:S01]  /*14cc0*/  ISETP.GE.AND P3, PT, R6, RZ, PT ;  /* 0x000000ff0600720c */ /* 0x000fe20003f66270 */
[----:B------:R-:W-:Y:S02]  /*14cd0*/  VIADD R12, R3, 0x18e ;  /* 0x0000018e030c7836 */ /* 0x000fe40000000000 */
[----:B------:R-:W-:-:S02]  /*14ce0*/  IMAD R6, R7, R11, R19 ;  /* 0x0000000b07067224 */ /* 0x000fc400078e0213 */
[----:B------:R-:W-:Y:S01]  /*14cf0*/  IMAD.MOV.U32 R18, RZ, RZ, R14 ;  /* 0x000000ffff127224 */ /* 0x000fe200078e000e */
[----:B------:R-:W-:Y:S01]  /*14d00*/  IABS R17, R12 ;  /* 0x0000000c00117213 */ /* 0x000fe20000000000 */
[----:B------:R-:W-:Y:S01]  /*14d10*/  @!P6 IMAD.IADD R9, R9, 0x1, -R7 ;  /* 0x000000010909e824 */ /* 0x000fe200078e0a07 */
[----:B------:R-:W-:Y:S01]  /*14d20*/  ISETP.GT.U32.AND P6, PT, R7, R6, PT ;  /* 0x000000060700720c */ /* 0x000fe20003fc4070 */
[----:B------:R-:W-:Y:S01]  /*14d30*/  @!P0 IMAD.MOV R18, RZ, RZ, -R18 ;  /* 0x000000ffff128224 */ /* 0x000fe200078e0a12 */
[----:B------:R-:W-:Y:S01]  /*14d40*/  ISETP.GE.AND P0, PT, R5, RZ, PT ;  /* 0x000000ff0500720c */ /* 0x000fe20003f06270 */
[----:B------:R-:W-:-:S03]  /*14d50*/  IMAD.HI.U32 R14, R8, R17, RZ ;  /* 0x00000011080e7227 */ /* 0x000fc600078e00ff */
[----:B------:R-:W-:Y:S01]  /*14d60*/  STL [R1+0x47c], R18 ;  /* 0x00047c1201007387 */ /* 0x000fe20000100800 */
[--C-:B------:R-:W-:Y:S02]  /*14d70*/  @!P2 IMAD.IADD R10, R10, 0x1, -R7.reuse ;  /* 0x000000010a0aa824 */ /* 0x100fe400078e0a07 */
[----:B------:R-:W-:Y:S01]  /*14d80*/  IMAD.MOV R14, RZ, RZ, -R14 ;  /* 0x000000ffff0e7224 */ /* 0x000fe200078e0a0e */
[----:B------:R0:W-:Y:S01]  /*14d90*/  STL [R1+0x15c], R16 ;  /* 0x00015c1001007387 */ /* 0x0001e20000100800 */
[----:B------:R-:W-:Y:S01]  /*14da0*/  IMAD.MOV.U32 R5, RZ, RZ, R4 ;  /* 0x000000ffff057224 */ /* 0x000fe200078e0004 */
[----:B------:R-:W-:Y:S01]  /*14db0*/  ISETP.GT.U32.AND P2, PT, R7, R10, PT ;  /* 0x0000000a0700720c */ /* 0x000fe20003f44070 */
[----:B------:R-:W-:Y:S01]  /*14dc0*/  @!P5 IMAD.IADD R13, R13, 0x1, -R7 ;  /* 0x000000010d0dd824 */ /* 0x000fe200078e0a07 */
[----:B------:R-:W-:Y:S01]  /*14dd0*/  ISETP.GE.AND P5, PT, R2, RZ, PT ;  /* 0x000000ff0200720c */ /* 0x000fe20003fa6270 */
[C---:B------:R-:W-:Y:S02]  /*14de0*/  IMAD R2, R7.reuse, R14, R17 ;  /* 0x0000000e07027224 */ /* 0x040fe400078e0211 */
[----:B------:R-:W-:Y:S01]  /*14df0*/  @!P1 IMAD.MOV R5, RZ, RZ, -R5 ;  /* 0x000000ffff059224 */ /* 0x000fe200078e0a05 */
[----:B------:R-:W-:Y:S01]  /*14e00*/  ISETP.GT.U32.AND P1, PT, R7, R9, PT ;  /* 0x000000090700720c */ /* 0x000fe20003f24070 */
[----:B------:R-:W-:-:S02]  /*14e10*/  @!P6 IMAD.IADD R6, R6, 0x1, -R7 ;  /* 0x000000010606e824 */ /* 0x000fc400078e0a07 */
[C---:B0-----:R-:W-:Y:S01]  /*14e20*/  VIADD R16, R3.reuse, 0x18f ;  /* 0x0000018f03107836 */ /* 0x041fe20000000000 */
[----:B------:R0:W-:Y:S01]  /*14e30*/  STL [R1+0x160], R5 ;  /* 0x0001600501007387 */ /* 0x0001e20000100800 */
[----:B------:R-:W-:Y:S01]  /*14e40*/  VIADD R4, R3, 0x191 ;  /* 0x0000019103047836 */ /* 0x000fe20000000000 */
[----:B------:R-:W-:Y:S01]  /*14e50*/  ISETP.GT.U32.AND P6, PT, R7, R6, PT ;  /* 0x000000060700720c */ /* 0x000fe20003fc4070 */
[----:B------:R-:W-:Y:S01]  /*14e60*/  @!P2 IMAD.IADD R10, R10, 0x1, -R7 ;  /* 0x000000010a0aa824 */ /* 0x000fe200078e0a07 */
[----:B------:R-:W-:Y:S01]  /*14e70*/  IABS R17, R16 ;  /* 0x0000001000117213 */ /* 0x000fe20000000000 */
[----:B------:R-:W-:Y:S01]  /*14e80*/  VIADD R11, R3, 0x190 ;  /* 0x00000190030b7836 */ /* 0x000fe20000000000 */
[----:B------:R-:W-:Y:S01]  /*14e90*/  ISETP.GE.AND P2, PT, R12, RZ, PT ;  /* 0x000000ff0c00720c */ /* 0x000fe20003f46270 */
[----:B------:R-:W-:Y:S01]  /*14ea0*/  @!P3 IMAD.MOV R10, RZ, RZ, -R10 ;  /* 0x000000ffff0ab224 */ /* 0x000fe200078e0a0a */
[----:B------:R-:W-:Y:S01]  /*14eb0*/  IABS R15, R4 ;  /* 0x00000004000f7213 */ /* 0x000fe20000000000 */
[----:B------:R-:W-:Y:S01]  /*14ec0*/  IMAD.HI.U32 R19, R8, R17, RZ ;  /* 0x0000001108137227 */ /* 0x000fe200078e00ff */
[----:B------:R-:W-:-:S03]  /*14ed0*/  IABS R18, R11 ;  /* 0x0000000b00127213 */ /* 0x000fc60000000000 */
[----:B------:R-:W-:Y:S02]  /*14ee0*/  IMAD.MOV R19, RZ, RZ, -R19 ;  /* 0x000000ffff137224 */ /* 0x000fe400078e0a13 */
[----:B------:R-:W-:Y:S01]  /*14ef0*/  @!P1 IMAD.IADD R9, R9, 0x1, -R7 ;  /* 0x0000000109099824 */ /* 0x000fe200078e0a07 */
[C---:B------:R-:W-:Y:S01]  /*14f00*/  ISETP.GT.U32.AND P1, PT, R7.reuse, R2, PT ;  /* 0x000000020700720c */ /* 0x040fe20003f24070 */
[----:B------:R-:W-:Y:S02]  /*14f10*/  IMAD R12, R7, R19, R17 ;  /* 0x00000013070c7224 */ /* 0x000fe400078e0211 */
[----:B------:R-:W-:Y:S02]  /*14f20*/  @!P6 IMAD.IADD R6, R6, 0x1, -R7 ;  /* 0x000000010606e824 */ /* 0x000fe400078e0a07 */
[----:B0-----:R-:W-:Y:S01]  /*14f30*/  VIADD R5, R3, 0x192 ;  /* 0x0000019203057836 */ /* 0x001fe20000000000 */
[----:B------:R-:W-:Y:S01]  /*14f40*/  ISETP.GT.U32.AND P6, PT, R7, R12, PT ;  /* 0x0000000c0700720c */ /* 0x000fe20003fc4070 */
[----:B------:R-:W-:-:S03]  /*14f50*/  IMAD.HI.U32 R20, R8, R15, RZ ;  /* 0x0000000f08147227 */ /* 0x000fc600078e00ff */
[----:B------:R-:W-:Y:S01]  /*14f60*/  IABS R14, R5 ;  /* 0x00000005000e7213 */ /* 0x000fe20000000000 */
[----:B------:R-:W-:Y:S02]  /*14f70*/  IMAD.MOV R20, RZ, RZ, -R20 ;  /* 0x000000ffff147224 */ /* 0x000fe400078e0a14 */
[----:B------:R-:W-:Y:S01]  /*14f80*/  @!P1 IMAD.IADD R2, R2, 0x1, -R7 ;  /* 0x0000000102029824 */ /* 0x000fe200078e0a07 */
[----:B------:R-:W-:Y:S01]  /*14f90*/  ISETP.GE.AND P1, PT, R16, RZ, PT ;  /* 0x000000ff1000720c */ /* 0x000fe20003f26270 */
[----:B------:R-:W-:-:S04]  /*14fa0*/  IMAD.HI.U32 R19, R8, R14, RZ ;  /* 0x0000000e08137227 */ /* 0x000fc800078e00ff */
[----:B------:R-:W-:Y:S01]  /*14fb0*/  @!P6 IMAD.IADD R12, R12, 0x1, -R7 ;  /* 0x000000010c0ce824 */ /* 0x000fe200078e0a07 */
[----:B------:R-:W-:Y:S01]  /*14fc0*/  ISETP.GT.U32.AND P6, PT, R7, R2, PT ;  /* 0x000000020700720c */ /* 0x000fe20003fc4070 */
[----:B------:R-:W-:-:S04]  /*14fd0*/  IMAD.HI.U32 R17, R8, R18, RZ ;  /* 0x0000001208117227 */ /* 0x000fc800078e00ff */
[----:B------:R-:W-:Y:S02]  /*14fe0*/  IMAD.MOV R19, RZ, RZ, -R19 ;  /* 0x000000ffff137224 */ /* 0x000fe400078e0a13 */
[C---:B------:R-:W-:Y:S02]  /*14ff0*/  IMAD R15, R7.reuse, R20, R15 ;  /* 0x00000014070f7224 */ /* 0x040fe400078e020f */
[----:B------:R-:W-:Y:S02]  /*15000*/  IMAD.MOV R17, RZ, RZ, -R17 ;  /* 0x000000ffff117224 */ /* 0x000fe400078e0a11 */
[C---:B------:R-:W-:Y:S01]  /*15010*/  IMAD R14, R7.reuse, R19, R14 ;  /* 0x00000013070e7224 */ /* 0x040fe200078e020e */
[C---:B------:R-:W-:Y:S01]  /*15020*/  ISETP.GT.U32.AND P3, PT, R7.reuse, R15, PT ;  /* 0x0000000f0700720c */ /* 0x040fe20003f64070 */
[----:B------:R-:W-:Y:S02]  /*15030*/  IMAD.MOV.U32 R21, RZ, RZ, R9 ;  /* 0x000000ffff157224 */ /* 0x000fe400078e0009 */
[----:B------:R-:W-:-:S02]  /*15040*/  IMAD R17, R7, R17, R18 ;  /* 0x0000001107117224 */ /* 0x000fc400078e0212 */
[----:B------:R-:W-:Y:S02]  /*15050*/  IMAD.MOV.U32 R22, RZ, RZ, R13 ;  /* 0x000000ffff167224 */ /* 0x000fe400078e000d */
[----:B------:R-:W-:Y:S01]  /*15060*/  @!P0 IMAD.MOV R21, RZ, RZ, -R21 ;  /* 0x000000ffff158224 */ /* 0x000fe200078e0a15 */
[C---:B------:R-:W-:Y:S01]  /*15070*/  ISETP.GT.U32.AND P0, PT, R7.reuse, R12, PT ;  /* 0x0000000c0700720c */ /* 0x040fe20003f04070 */
[--C-:B------:R-:W-:Y:S01]  /*15080*/  @!P6 IMAD.IADD R2, R2, 0x1, -R7.reuse ;  /* 0x000000010202e824 */ /* 0x100fe200078e0a07 */
[----:B------:R-:W-:Y:S01]  /*15090*/  ISETP.GT.U32.AND P6, PT, R7, R14, PT ;  /* 0x0000000e0700720c */ /* 0x000fe20003fc4070 */
[----:B------:R-:W-:Y:S02]  /*150a0*/  VIADD R16, R3, 0x193 ;  /* 0x0000019303107836 */ /* 0x000fe40000000000 */
[----:B------:R-:W-:Y:S01]  /*150b0*/  @!P4 IMAD.MOV R22, RZ, RZ, -R22 ;  /* 0x000000ffff16c224 */ /* 0x000fe200078e0a16 */
[----:B------:R-:W-:Y:S01]  /*150c0*/  ISETP.GT.U32.AND P4, PT, R7, R17, PT ;  /* 0x000000110700720c */ /* 0x000fe20003f84070 */
[----:B------:R-:W-:Y:S01]  /*150d0*/  VIADD R18, R3, 0x194 ;  /* 0x0000019403127836 */ /* 0x000fe20000000000 */
[----:B------:R-:W-:Y:S01]  /*150e0*/  IABS R13, R16 ;  /* 0x00000010000d7213 */ /* 0x000fe20000000000 */
[--C-:B------:R-:W-:Y:S01]  /*150f0*/  @!P3 IMAD.IADD R15, R15, 0x1, -R7.reuse ;  /* 0x000000010f0fb824 */ /* 0x100fe200078e0a07 */
[----:B------:R-:W-:Y:S01]  /*15100*/  STL [R1+0x438], R22 ;  /* 0x0004381601007387 */ /* 0x000fe20000100800 */
[----:B------:R-:W-:Y:S01]  /*15110*/  IMAD.MOV.U32 R19, RZ, RZ, R6 ;  /* 0x000000ffff137224 */ /* 0x000fe200078e0006 */
[----:B------:R-:W-:Y:S01]  /*15120*/  IABS R9, R18 ;  /* 0x0000001200097213 */ /* 0x000fe20000000000 */
[----:B------:R-:W-:Y:S01]  /*15130*/  IMAD.HI.U32 R6, R8, R13, RZ ;  /* 0x0000000d08067227 */ /* 0x000fe200078e00ff */
[----:B------:R-:W-:Y:S03]  /*15140*/  STL [R1+0x444], R21 ;  /* 0x0004441501007387 */ /* 0x000fe60000100800 */
[--C-:B------:R-:W-:Y:S01]  /*15150*/  @!P0 IMAD.IADD R12, R12, 0x1, -R7.reuse ;  /* 0x000000010c0c8824 */ /* 0x100fe200078e0a07 */
[----:B------:R-:W-:Y:S01]  /*15160*/  ISETP.GE.AND P0, PT, R4, RZ, PT ;  /* 0x000000ff0400720c */ /* 0x000fe20003f06270 */
[----:B------:R-:W-:Y:S01]  /*15170*/  @!P6 IMAD.IADD R14, R14, 0x1, -R7 ;  /* 0x000000010e0ee824 */ /* 0x000fe200078e0a07 */
[----:B------:R-:W-:Y:S01]  /*15180*/  ISETP.GT.U32.AND P6, PT, R7, R15, PT ;  /* 0x0000000f0700720c */ /* 0x000fe20003fc4070 */
[----:B------:R-:W-:Y:S01]  /*15190*/  IMAD.HI.U32 R4, R8, R9, RZ ;  /* 0x0000000908047227 */ /* 0x000fe200078e00ff */
[----:B------:R0:W-:Y:S03]  /*151a0*/  STL [R1+0x448], R10 ;  /* 0x0004480a01007387 */ /* 0x0001e60000100800 */
[----:B------:R-:W-:-:S02]  /*151b0*/  IMAD.MOV R6, RZ, RZ, -R6 ;  /* 0x000000ffff067224 */ /* 0x000fc400078e0a06 */
[----:B------:R-:W-:Y:S01]  /*151c0*/  @!P4 IMAD.IADD R17, R17, 0x1, -R7 ;  /* 0x000000011111c824 */ /* 0x000fe200078e0a07 */
[----:B------:R-:W-:Y:S01]  /*151d0*/  ISETP.GE.AND P4, PT, R5, RZ, PT ;  /* 0x000000ff0500720c */ /* 0x000fe20003f86270 */
[C---:B------:R-:W-:Y:S02]  /*151e0*/  IMAD R13, R7.reuse, R6, R13 ;  /* 0x00000006070d7224 */ /* 0x040fe400078e020d */
[----:B------:R-:W-:Y:S01]  /*151f0*/  IMAD.MOV.U32 R5, RZ, RZ, R12 ;  /* 0x000000ffff057224 */ /* 0x000fe200078e000c */
[----:B------:R-:W-:Y:S01]  /*15200*/  ISETP.GT.U32.AND P3, PT, R7, R17, PT ;  /* 0x000000110700720c */ /* 0x000fe20003f64070 */
[----:B0-----:R-:W-:Y:S02]  /*15210*/  IMAD.MOV.U32 R10, RZ, RZ, R2 ;  /* 0x000000ffff0a7224 */ /* 0x001fe400078e0002 */
[----:B------:R-:W-:Y:S02]  /*15220*/  IMAD.MOV R2, RZ, RZ, -R4 ;  /* 0x000000ffff027224 */ /* 0x000fe400078e0a04 */
[----:B------:R-:W-:Y:S01]  /*15230*/  @!P5 IMAD.MOV R19, RZ, RZ, -R19 ;  /* 0x000000ffff13d224 */ /* 0x000fe200078e0a13 */
[----:B------:R-:W-:Y:S01]  /*15240*/  ISETP.GE.AND P5, PT, R11, RZ, PT ;  /* 0x000000ff0b00720c */ /* 0x000fe20003fa6270 */
[----:B------:R-:W-:-:S02]  /*15250*/  IMAD R2, R7, R2, R9 ;  /* 0x0000000207027224 */ /* 0x000fc400078e0209 */
[----:B------:R-:W-:Y:S01]  /*15260*/  @!P1 IMAD.MOV R5, RZ, RZ, -R5 ;  /* 0x000000ffff059224 */ /* 0x000fe200078e0a05 */
[----:B------:R-:W-:Y:S01]  /*15270*/  ISETP.GT.U32.AND P1, PT, R7, R13, PT ;  /* 0x0000000d0700720c */ /* 0x000fe20003f24070 */
[----:B------:R-:W-:Y:S01]  /*15280*/  @!P2 IMAD.MOV R10, RZ, RZ, -R10 ;  /* 0x000000ffff0aa224 */ /* 0x000fe200078e0a0a */
[----:B------:R0:W-:Y:S01]  /*15290*/  STL [R1+0x458], R19 ;  /* 0x0004581301007387 */ /* 0x0001e20000100800 */
[----:B------:R-:W-:Y:S01]  /*152a0*/  VIADD R4, R3, 0x195 ;  /* 0x0000019503047836 */ /* 0x000fe20000000000 */
[----:B------:R-:W-:Y:S01]  /*152b0*/  ISETP.GT.U32.AND P2, PT, R7, R14, PT ;  /* 0x0000000e0700720c */ /* 0x000fe20003f44070 */
[--C-:B------:R-:W-:Y:S01]  /*152c0*/  @!P6 IMAD.IADD R15, R15, 0x1, -R7.reuse ;  /* 0x000000010f0fe824 */ /* 0x100fe200078e0a07 */
[----:B------:R-:W-:Y:S01]  /*152d0*/  ISETP.GT.U32.AND P6, PT, R7, R2, PT ;  /* 0x000000020700720c */ /* 0x000fe20003fc4070 */
[----:B------:R1:W-:Y:S01]  /*152e0*/  STL [R1+0x44c], R10 ;  /* 0x00044c0a01007387 */ /* 0x0003e20000100800 */
[----:B------:R-:W-:Y:S02]  /*152f0*/  VIADD R6, R3, 0x196 ;  /* 0x0000019603067836 */ /* 0x000fe40000000000 */
[--C-:B------:R-:W-:Y:S01]  /*15300*/  @!P3 IMAD.IADD R17, R17, 0x1, -R7.reuse ;  /* 0x000000011111b824 */ /* 0x100fe200078e0a07 */
[----:B------:R-:W-:Y:S01]  /*15310*/  ISETP.GE.AND P3, PT, R16, RZ, PT ;  /* 0x000000ff1000720c */ /* 0x000fe20003f66270 */
[----:B------:R3:W-:Y:S01]  /*15320*/  STL [R1+0x454], R5 ;  /* 0x0004540501007387 */ /* 0x0007e20000100800 */
[----:B------:R-:W-:Y:S01]  /*15330*/  @!P1 IMAD.IADD R13, R13, 0x1, -R7 ;  /* 0x000000010d0d9824 */ /* 0x000fe200078e0a07 */
[----:B------:R-:W-:Y:S01]  /*15340*/  ISETP.GE.AND P1, PT, R4, RZ, PT ;  /* 0x000000ff0400720c */ /* 0x000fe20003f26270 */
[----:B0-----:R-:W-:Y:S01]  /*15350*/  IMAD.MOV.U32 R19, RZ, RZ, R17 ;  /* 0x000000ffff137224 */ /* 0x001fe200078e0011 */
[----:B-1----:R-:W-:Y:S01]  /*15360*/  IABS R10, R4 ;  /* 0x00000004000a7213 */ /* 0x002fe20000000000 */
[----:B------:R-:W-:-:S02]  /*15370*/  VIADD R9, R3, 0x197 ;  /* 0x0000019703097836 */ /* 0x000fc40000000000 */
[----:B------:R-:W-:Y:S02]  /*15380*/  @!P6 IMAD.IADD R2, R2, 0x1, -R7 ;  /* 0x000000010202e824 */ /* 0x000fe400078e0a07 */
[C---:B------:R-:W-:Y:S01]  /*15390*/  IMAD.HI.U32 R16, R8.reuse, R10, RZ ;  /* 0x0000000a08107227 */ /* 0x040fe200078e00ff */
[----:B---3--:R-:W-:Y:S02]  /*153a0*/  IABS R5, R6 ;  /* 0x0000000600057213 */ /* 0x008fe40000000000 */
[C---:B------:R-:W-:Y:S01]  /*153b0*/  ISETP.GT.U32.AND P6, PT, R7.reuse, R2, PT ;  /* 0x000000020700720c */ /* 0x040fe20003fc4070 */
[----:B------:R-:W-:Y:S01]  /*153c0*/  IMAD.MOV R16, RZ, RZ, -R16 ;  /* 0x000000ffff107224 */ /* 0x000fe200078e0a10 */
[----:B------:R-:W-:Y:S01]  /*153d0*/  IABS R11, R9 ;  /* 0x00000009000b7213 */ /* 0x000fe20000000000 */
[----:B------:R-:W-:Y:S01]  /*153e0*/  @!P5 IMAD.MOV R19, RZ, RZ, -R19 ;  /* 0x000000ffff13d224 */ /* 0x000fe200078e0a13 */
[----:B------:R-:W-:Y:S01]  /*153f0*/  ISETP.GT.U32.AND P5, PT, R7, R13, PT ;  /* 0x0000000d0700720c */ /* 0x000fe20003fa4070 */
[----:B------:R-:W-:-:S03]  /*15400*/  IMAD.HI.U32 R12, R8, R5, RZ ;  /* 0x00000005080c7227 */ /* 0x000fc600078e00ff */
[----:B------:R-:W-:Y:S01]  /*15410*/  STL [R1+0x154], R19 ;  /* 0x0001541301007387 */ /* 0x000fe20000100800 */
[C---:B------:R-:W-:Y:S02]  /*15420*/  IMAD R4, R7.reuse, R16, R10 ;  /* 0x0000001007047224 */ /* 0x040fe400078e020a */
[----:B------:R-:W-:Y:S02]  /*15430*/  IMAD.MOV R12, RZ, RZ, -R12 ;  /* 0x000000ffff0c7224 */ /* 0x000fe400078e0a0c */
[----:B------:R-:W-:Y:S01]  /*15440*/  @!P0 IMAD.MOV R15, RZ, RZ, -R15 ;  /* 0x000000ffff0f8224 */ /* 0x000fe200078e0a0f */
[C---:B------:R-:W-:Y:S01]  /*15450*/  ISETP.GT.U32.AND P0, PT, R7.reuse, R4, PT ;  /* 0x000000040700720c */ /* 0x040fe20003f04070 */
[----:B------:R-:W-:Y:S02]  /*15460*/  IMAD R5, R7, R12, R5 ;  /* 0x0000000c07057224 */ /* 0x000fe400078e0205 */
[----:B------:R-:W-:Y:S01]  /*15470*/  IMAD.HI.U32 R12, R8, R11, RZ ;  /* 0x0000000b080c7227 */ /* 0x000fe200078e00ff */
[----:B------:R0:W-:Y:S03]  /*15480*/  STL [R1+0x158], R15 ;  /* 0x0001580f01007387 */ /* 0x0001e60000100800 */
[----:B------:R-:W-:-:S02]  /*15490*/  IMAD.MOV R12, RZ, RZ, -R12 ;  /* 0x000000ffff0c7224 */ /* 0x000fc400078e0a0c */
[--C-:B------:R-:W-:Y:S01]  /*154a0*/  @!P5 IMAD.IADD R13, R13, 0x1, -R7.reuse ;  /* 0x000000010d0dd824 */ /* 0x100fe200078e0a07 */
[----:B------:R-:W-:Y:S01]  /*154b0*/  ISETP.GT.U32.AND P5, PT, R7, R5, PT ;  /* 0x000000050700720c */ /* 0x000fe20003fa4070 */
[----:B------:R-:W-:Y:S01]  /*154c0*/  @!P6 IMAD.IADD R2, R2, 0x1, -R7 ;  /* 0x000000010202e824 */ /* 0x000fe200078e0a07 */
[----:B------:R-:W-:Y:S01]  /*154d0*/  ISETP.GE.AND P6, PT, R9, RZ, PT ;  /* 0x000000ff0900720c */ /* 0x000fe20003fc6270 */
[----:B------:R-:W-:Y:S02]  /*154e0*/  IMAD R9, R7, R12, R11 ;  /* 0x0000000c07097224 */ /* 0x000fe400078e020b */
[----:B0-----:R-:W-:Y:S02]  /*154f0*/  IMAD.MOV.U32 R15, RZ, RZ, R13 ;  /* 0x000000ffff0f7224 */ /* 0x001fe400078e000d */
[--C-:B------:R-:W-:Y:S01]  /*15500*/  @!P2 IMAD.IADD R14, R14, 0x1, -R7.reuse ;  /* 0x000000010e0ea824 */ /* 0x100fe200078e0a07 */
[----:B------:R-:W-:Y:S01]  /*15510*/  ISETP.GE.AND P2, PT, R18, RZ, PT ;  /* 0x000000ff1200720c */ /* 0x000fe20003f46270 */
[----:B------:R-:W-:-:S02]  /*15520*/  @!P0 IMAD.IADD R4, R4, 0x1, -R7 ;  /* 0x0000000104048824 */ /* 0x000fc400078e0a07 */
[----:B------:R-:W-:Y:S01]  /*15530*/  @!P3 IMAD.MOV R15, RZ, RZ, -R15 ;  /* 0x000000ffff0fb224 */ /* 0x000fe200078e0a0f */
[----:B------:R-:W-:Y:S01]  /*15540*/  ISETP.GT.U32.AND P3, PT, R7, R9, PT ;  /* 0x000000090700720c */ /* 0x000fe20003f64070 */
[----:B------:R-:W-:Y:S01]  /*15550*/  @!P4 IMAD.MOV R14, RZ, RZ, -R14 ;  /* 0x000000ffff0ec224 */ /* 0x000fe200078e0a0e */
[----:B------:R-:W-:Y:S01]  /*15560*/  ISETP.GE.AND P4, PT, R6, RZ, PT ;  /* 0x000000ff0600720c */ /* 0x000fe20003f86270 */
[----:B------:R-:W-:Y:S01]  /*15570*/  VIADD R6, R3, 0x198 ;  /* 0x0000019803067836 */ /* 0x000fe20000000000 */
[----:B------:R-:W-:Y:S01]  /*15580*/  ISETP.GT.U32.AND P0, PT, R7, R4, PT ;  /* 0x000000040700720c */ /* 0x000fe20003f04070 */
[----:B------:R-:W-:Y:S01]  /*15590*/  VIADD R10, R3, 0x199 ;  /* 0x00000199030a7836 */ /* 0x000fe20000000000 */
[----:B------:R0:W-:Y:S01]  /*155a0*/  STL [R1+0x434], R14 ;  /* 0x0004340e01007387 */ /* 0x0001e20000100800 */
[----:B------:R-:W-:Y:S01]  /*155b0*/  @!P5 IMAD.IADD R5, R5, 0x1, -R7 ;  /* 0x000000010505d824 */ /* 0x000fe200078e0a07 */
[----:B------:R-:W-:Y:S01]  /*155c0*/  IABS R20, R6 ;  /* 0x0000000600147213 */ /* 0x000fe20000000000 */
[----:B------:R-:W-:Y:S01]  /*155d0*/  VIADD R12, R3, 0x19a ;  /* 0x0000019a030c7836 */ /* 0x000fe20000000000 */
[----:B------:R-:W-:Y:S01]  /*155e0*/  IABS R21, R10 ;  /* 0x0000000a00157213 */ /* 0x000fe20000000000 */
[----:B------:R1:W-:Y:S01]  /*155f0*/  STL [R1+0x430], R15 ;  /* 0x0004300f01007387 */ /* 0x0003e20000100800 */
[----:B------:R-:W-:Y:S01]  /*15600*/  ISETP.GT.U32.AND P5, PT, R7, R5, PT ;  /* 0x000000050700720c */ /* 0x000fe20003fa4070 */
[----:B------:R-:W-:Y:S01]  /*15610*/  IMAD.HI.U32 R13, R8, R20, RZ ;  /* 0x00000014080d7227 */ /* 0x000fe200078e00ff */
[----:B------:R-:W-:-:S03]  /*15620*/  IABS R11, R12 ;  /* 0x0000000c000b7213 */ /* 0x000fc60000000000 */
[----:B0-----:R-:W-:Y:S02]  /*15630*/  IMAD.MOV.U32 R14, RZ, RZ, R2 ;  /* 0x000000ffff0e7224 */ /* 0x001fe400078e0002 */
[--C-:B------:R-:W-:Y:S02]  /*15640*/  @!P3 IMAD.IADD R9, R9, 0x1, -R7.reuse ;  /* 0x000000010909b824 */ /* 0x100fe400078e0a07 */
[----:B------:R-:W-:Y:S01]  /*15650*/  @!P0 IMAD.IADD R4, R4, 0x1, -R7 ;  /* 0x0000000104048824 */ /* 0x000fe200078e0a07 */
[----:B------:R-:W-:Y:S01]  /*15660*/  ISETP.GE.AND P0, PT, R10, RZ, PT ;  /* 0x000000ff0a00720c */ /* 0x000fe20003f06270 */
[----:B------:R-:W-:Y:S01]  /*15670*/  @!P2 IMAD.MOV R14, RZ, RZ, -R14 ;  /* 0x000000ffff0ea224 */ /* 0x000fe200078e0a0e */
[----:B------:R-:W-:Y:S01]  /*15680*/  ISETP.GE.AND P2, PT, R6, RZ, PT ;  /* 0x000000ff0600720c */ /* 0x000fe20003f46270 */
[----:B------:R-:W-:Y:S01]  /*15690*/  IMAD.MOV R10, RZ, RZ, -R13 ;  /* 0x000000ffff0a7224 */ /* 0x000fe200078e0a0d */
[C---:B------:R-:W-:Y:S01]  /*156a0*/  ISETP.GT.U32.AND P3, PT, R7.reuse, R9, PT ;  /* 0x000000090700720c */ /* 0x040fe20003f64070 */
[----:B------:R-:W-:Y:S01]  /*156b0*/  IMAD.HI.U32 R6, R8, R21, RZ ;  /* 0x0000001508067227 */ /* 0x000fe200078e00ff */
[----:B------:R0:W-:Y:S03]  /*156c0*/  STL [R1+0xf18], R14 ;  /* 0x000f180e01007387 */ /* 0x0001e60000100800 */
[----:B------:R-:W-:-:S02]  /*156d0*/  IMAD R20, R7, R10, R20 ;  /* 0x0000000a07147224 */ /* 0x000fc400078e0214 */
[----:B-1----:R-:W-:Y:S02]  /*156e0*/  IMAD.MOV.U32 R15, RZ, RZ, R4 ;  /* 0x000000ffff0f7224 */ /* 0x002fe400078e0004 */
[----:B------:R-:W-:Y:S02]  /*156f0*/  IMAD.MOV R6, RZ, RZ, -R6 ;  /* 0x000000ffff067224 */ /* 0x000fe400078e0a06 */
[----:B------:R-:W-:Y:S01]  /*15700*/  @!P1 IMAD.MOV R15, RZ, RZ, -R15 ;  /* 0x000000ffff0f9224 */ /* 0x000fe200078e0a0f */
[C---:B------:R-:W-:Y:S01]  /*15710*/  ISETP.GT.U32.AND P1, PT, R7.reuse, R20, PT ;  /* 0x000000140700720c */ /* 0x040fe20003f24070 */
[----:B------:R-:W-:Y:S02]  /*15720*/  IMAD R21, R7, R6, R21 ;  /* 0x0000000607157224 */ /* 0x000fe400078e0215 */
[----:B------:R-:W-:Y:S01]  /*15730*/  IMAD.HI.U32 R2, R8, R11, RZ ;  /* 0x0000000b08027227 */ /* 0x000fe200078e00ff */
[----:B------:R1:W-:Y:S03]  /*15740*/  STL [R1+0xf20], R15 ;  /* 0x000f200f01007387 */ /* 0x0003e60000100800 */
[----:B------:R-:W-:Y:S01]  /*15750*/  @!P3 IMAD.IADD R9, R9, 0x1, -R7 ;  /* 0x000000010909b824 */ /* 0x000fe200078e0a07 */
[----:B------:R-:W-:Y:S01]  /*15760*/  ISETP.GT.U32.AND P3, PT, R7, R21, PT ;  /* 0x000000150700720c */ /* 0x000fe20003f64070 */
[----:B------:R-:W-:-:S02]  /*15770*/  IMAD.MOV R2, RZ, RZ, -R2 ;  /* 0x000000ffff027224 */ /* 0x000fc400078e0a02 */
[----:B------:R-:W-:Y:S01]  /*15780*/  @!P5 IMAD.IADD R5, R5, 0x1, -R7 ;  /* 0x000000010505d824 */ /* 0x000fe200078e0a07 */
[----:B------:R-:W-:Y:S01]  /*15790*/  ISETP.GE.AND P5, PT, R12, RZ, PT ;  /* 0x000000ff0c00720c */ /* 0x000fe20003fa6270 */
[----:B------:R-:W-:Y:S02]  /*157a0*/  IMAD R2, R7, R2, R11 ;  /* 0x0000000207027224 */ /* 0x000fe400078e020b */
[----:B------:R-:W-:Y:S02]  /*157b0*/  @!P1 IMAD.IADD R20, R20, 0x1, -R7 ;  /* 0x0000000114149824 */ /* 0x000fe400078e0a07 */
[----:B------:R-:W-:Y:S02]  /*157c0*/  VIADD R11, R3, 0x19b ;  /* 0x0000019b030b7836 */ /* 0x000fe40000000000 */
[----:B0-----:R-:W-:Y:S01]  /*157d0*/  IMAD.MOV.U32 R14, RZ, RZ, R5 ;  /* 0x000000ffff0e7224 */ /* 0x001fe200078e0005 */
[----:B------:R-:W-:Y:S01]  /*157e0*/  ISETP.GT.U32.AND P1, PT, R7, R20, PT ;  /* 0x000000140700720c */ /* 0x000fe20003f24070 */
[----:B------:R-:W-:-:S02]  /*157f0*/  VIADD R4, R3, 0x19c ;  /* 0x0000019c03047836 */ /* 0x000fc40000000000 */
[----:B------:R-:W-:Y:S01]  /*15800*/  @!P4 IMAD.MOV R14, RZ, RZ, -R14 ;  /* 0x000000ffff0ec224 */ /* 0x000fe200078e0a0e */
[----:B------:R-:W-:Y:S01]  /*15810*/  ISETP.GE.AND P4, PT, R11, RZ, PT ;  /* 0x000000ff0b00720c */ /* 0x000fe20003f86270 */
[----:B------:R-:W-:Y:S01]  /*15820*/  @!P3 IMAD.IADD R21, R21, 0x1, -R7 ;  /* 0x000000011515b824 */ /* 0x000fe200078e0a07 */
[----:B------:R-:W-:Y:S01]  /*15830*/  IABS R11, R11 ;  /* 0x0000000b000b7213 */ /* 0x000fe20000000000 */
[----:B------:R-:W-:Y:S01]  /*15840*/  IMAD.MOV.U32 R18, RZ, RZ, R9 ;  /* 0x000000ffff127224 */ /* 0x000fe200078e0009 */
[----:B------:R-:W-:Y:S01]  /*15850*/  IABS R5, R4 ;  /* 0x0000000400057213 */ /* 0x000fe20000000000 */
[----:B------:R-:W-:Y:S01]  /*15860*/  VIADD R17, R3, 0x19d ;  /* 0x0000019d03117836 */ /* 0x000fe20000000000 */
[C---:B------:R-:W-:Y:S01]  /*15870*/  ISETP.GT.U32.AND P3, PT, R7.reuse, R21, PT ;  /* 0x000000150700720c */ /* 0x040fe20003f64070 */
[C---:B------:R-:W-:Y:S01]  /*15880*/  IMAD.HI.U32 R12, R8.reuse, R11, RZ ;  /* 0x0000000b080c7227 */ /* 0x040fe200078e00ff */
[----:B------:R0:W-:Y:S02]  /*15890*/  STL [R1+0xf28], R14 ;  /* 0x000f280e01007387 */ /* 0x0001e40000100800 */
        /* <DEDUP_REMOVED lines=8> */
[----:B------:R-:W-:Y:S02]  /*15920*/  IMAD.MOV R10, RZ, RZ, -R10 ;  /* 0x000000ffff0a7224 */ /* 0x000fe400078e0a0a */
[C---:B------:R-:W-:Y:S02]  /*15930*/  IMAD R4, R7.reuse, R12, R11 ;  /* 0x0000000c07047224 */ /* 0x040fe400078e020b */
[----:B------:R-:W-:Y:S02]  /*15940*/  IMAD R5, R7, R10, R5 ;  /* 0x0000000a07057224 */ /* 0x000fe400078e0205 */
[--C-:B------:R-:W-:Y:S01]  /*15950*/  @!P3 IMAD.IADD R21, R21, 0x1, -R7.reuse ;  /* 0x000000011515b824 */ /* 0x100fe200078e0a07 */
[C---:B------:R-:W-:Y:S01]  /*15960*/  ISETP.GT.U32.AND P3, PT, R7.reuse, R4, PT ;  /* 0x000000040700720c */ /* 0x040fe20003f64070 */
[----:B------:R-:W-:Y:S01]  /*15970*/  @!P6 IMAD.IADD R2, R2, 0x1, -R7 ;  /* 0x000000010202e824 */ /* 0x000fe200078e0a07 */
[----:B------:R-:W-:Y:S01]  /*15980*/  ISETP.GT.U32.AND P6, PT, R7, R5, PT ;  /* 0x000000050700720c */ /* 0x000fe20003fc4070 */
[----:B-1----:R-:W-:-:S02]  /*15990*/  VIADD R15, R3, 0x19e ;  /* 0x0000019e030f7836 */ /* 0x002fc40000000000 */
[----:B0-----:R-:W-:-:S03]  /*159a0*/  IMAD.HI.U32 R14, R8, R13, RZ ;  /* 0x0000000d080e7227 */ /* 0x001fc600078e00ff */
[----:B------:R-:W-:Y:S01]  /*159b0*/  IABS R16, R15 ;  /* 0x0000000f00107213 */ /* 0x000fe20000000000 */
[C---:B------:R-:W-:Y:S02]  /*159c0*/  VIADD R10, R3.reuse, 0x19f ;  /* 0x0000019f030a7836 */ /* 0x040fe40000000000 */
[----:B------:R-:W-:Y:S02]  /*159d0*/  VIADD R11, R3, 0x1a0 ;  /* 0x000001a0030b7836 */ /* 0x000fe40000000000 */
[----:B------:R-:W-:Y:S01]  /*159e0*/  @!P3 IMAD.IADD R4, R4, 0x1, -R7 ;  /* 0x000000010404b824 */ /* 0x000fe200078e0a07 */
[----:B------:R-:W-:Y:S01]  /*159f0*/  ISETP.GT.U32.AND P3, PT, R7, R2, PT ;  /* 0x000000020700720c */ /* 0x000fe20003f64070 */
[----:B------:R-:W-:Y:S01]  /*15a00*/  IMAD.HI.U32 R6, R8, R16, RZ ;  /* 0x0000001008067227 */ /* 0x000fe200078e00ff */
[----:B---3--:R-:W-:-:S03]  /*15a10*/  IABS R18, R11 ;  /* 0x0000000b00127213 */ /* 0x008fc60000000000 */
[----:B------:R-:W-:Y:S01]  /*15a20*/  IMAD.MOV R9, RZ, RZ, -R14 ;  /* 0x000000ffff097224 */ /* 0x000fe200078e0a0e */
[----:B------:R-:W-:Y:S01]  /*15a30*/  IABS R14, R10 ;  /* 0x0000000a000e7213 */ /* 0x000fe20000000000 */
[----:B------:R-:W-:Y:S02]  /*15a40*/  IMAD.MOV.U32 R23, RZ, RZ, R20 ;  /* 0x000000ffff177224 */ /* 0x000fe400078e0014 */
[----:B------:R-:W-:Y:S02]  /*15a50*/  @!P6 IMAD.IADD R5, R5, 0x1, -R7 ;  /* 0x000000010505e824 */ /* 0x000fe400078e0a07 */
[----:B------:R-:W-:Y:S02]  /*15a60*/  IMAD.MOV R6, RZ, RZ, -R6 ;  /* 0x000000ffff067224 */ /* 0x000fe400078e0a06 */
[----:B------:R-:W-:Y:S01]  /*15a70*/  @!P2 IMAD.MOV R23, RZ, RZ, -R23 ;  /* 0x000000ffff17a224 */ /* 0x000fe200078e0a17 */
[C---:B------:R-:W-:Y:S01]  /*15a80*/  ISETP.GT.U32.AND P2, PT, R7.reuse, R4, PT ;  /* 0x000000040700720c */ /* 0x040fe20003f44070 */
[C---:B------:R-:W-:Y:S01]  /*15a90*/  IMAD R16, R7.reuse, R6, R16 ;  /* 0x0000000607107224 */ /* 0x040fe200078e0210 */
[----:B------:R-:W-:Y:S01]  /*15aa0*/  ISETP.GT.U32.AND P6, PT, R7, R5, PT ;  /* 0x000000050700720c */ /* 0x000fe20003fc4070 */
[C---:B------:R-:W-:Y:S01]  /*15ab0*/  IMAD.HI.U32 R22, R8.reuse, R14, RZ ;  /* 0x0000000e08167227 */ /* 0x040fe200078e00ff */
[----:B------:R-:W-:Y:S03]  /*15ac0*/  STL [R1+0x150], R23 ;  /* 0x0001501701007387 */ /* 0x000fe60000100800 */
        /* <DEDUP_REMOVED lines=9> */
[C---:B------:R-:W-:Y:S01]  /*15b60*/  IMAD R18, R7.reuse, R20, R18 ;  /* 0x0000001407127224 */ /* 0x040fe200078e0212 */
        /* <DEDUP_REMOVED lines=8> */
[----:B------:R-:W-:Y:S01]  /*15bf0*/  IABS R12, R9 ;  /* 0x00000009000c7213 */ /* 0x000fe20000000000 */
        /* <DEDUP_REMOVED lines=9> */
[----:B0-----:R-:W-:-:S04]  /*15c90*/  IMAD.HI.U32 R21, R8, R19, RZ ;  /* 0x0000001308157227 */ /* 0x001fc800078e00ff */
[--C-:B------:R-:W-:Y:S01]  /*15ca0*/  @!P2 IMAD.IADD R14, R14, 0x1, -R7.reuse ;  /* 0x000000010e0ea824 */ /* 0x100fe200078e0a07 */
        /* <DEDUP_REMOVED lines=10> */
[----:B------:R-:W-:Y:S01]  /*15d50*/  STL [R1+0xe14], R23 ;  /* 0x000e141701007387 */ /* 0x000fe20000100800 */
[----:B------:R-:W-:Y:S02]  /*15d60*/  IMAD R19, R7, R21, R19 ;  /* 0x0000001507137224 */ /* 0x000fe400078e0213 */
[----:B------:R-:W-:Y:S01]  /*15d70*/  VIADD R15, R3, 0x1a4 ;  /* 0x000001a4030f7836 */ /* 0x000fe20000000000 */
[----:B------:R-:W-:Y:S01]  /*15d80*/  IABS R2, R17 ;  /* 0x0000001100027213 */ /* 0x000fe20000000000 */
[----:B------:R-:W-:Y:S01]  /*15d90*/  @!P1 IMAD.MOV R5, RZ, RZ, -R5 ;  /* 0x000000ffff059224 */ /* 0x000fe200078e0a05 */
[C---:B------:R-:W-:Y:S01]  /*15da0*/  ISETP.GT.U32.AND P1, PT, R7.reuse, R19, PT ;  /* 0x000000130700720c */ /* 0x040fe20003f24070 */
[--C-:B------:R-:W-:Y:S01]  /*15db0*/  @!P5 IMAD.IADD R16, R16, 0x1, -R7.reuse ;  /* 0x000000011010d824 */ /* 0x100fe200078e0a07 */
[----:B------:R-:W-:Y:S01]  /*15dc0*/  ISETP.GT.U32.AND P5, PT, R7, R12, PT ;  /* 0x0000000c0700720c */ /* 0x000fe20003fa4070 */
[--C-:B------:R-:W-:Y:S01]  /*15dd0*/  @!P2 IMAD.IADD R13, R13, 0x1, -R7.reuse ;  /* 0x000000010d0da824 */ /* 0x100fe200078e0a07 */
[----:B------:R-:W-:Y:S01]  /*15de0*/  IABS R4, R15 ;  /* 0x0000000f00047213 */ /* 0x000fe20000000000 */
[----:B------:R0:W-:Y:S01]  /*15df0*/  STL [R1+0x10ec], R5 ;  /* 0x0010ec0501007387 */ /* 0x0001e20000100800 */
[----:B------:R-:W-:Y:S01]  /*15e00*/  ISETP.GE.AND P2, PT, R10, RZ, PT ;  /* 0x000000ff0a00720c */ /* 0x000fe20003f46270 */
[--C-:B------:R-:W-:Y:S01]  /*15e10*/  @!P6 IMAD.IADD R14, R14, 0x1, -R7.reuse ;  /* 0x000000010e0ee824 */ /* 0x100fe200078e0a07 */
[----:B------:R-:W-:Y:S01]  /*15e20*/  ISETP.GE.AND P6, PT, R11, RZ, PT ;  /* 0x000000ff0b00720c */ /* 0x000fe20003fc6270 */
[----:B------:R-:W-:Y:S01]  /*15e30*/  @!P4 IMAD.IADD R18, R18, 0x1, -R7 ;  /* 0x000000011212c824 */ /* 0x000fe200078e0a07 */
[----:B------:R-:W-:Y:S01]  /*15e40*/  ISETP.GE.AND P4, PT, R6, RZ, PT ;  /* 0x000000ff0600720c */ /* 0x000fe20003f86270 */
[----:B------:R-:W-:-:S04]  /*15e50*/  IMAD.HI.U32 R6, R8, R4, RZ ;  /* 0x0000000408067227 */ /* 0x000fc800078e00ff */
[----:B0-----:R-:W-:-:S04]  /*15e60*/  IMAD.HI.U32 R5, R8, R2, RZ ;  /* 0x0000000208057227 */ /* 0x001fc800078e00ff */
[----:B------:R-:W-:Y:S02]  /*15e70*/  IMAD.MOV R5, RZ, RZ, -R5 ;  /* 0x000000ffff057224 */ /* 0x000fe400078e0a05 */
[----:B------:R-:W-:Y:S02]  /*15e80*/  IMAD.MOV R6, RZ, RZ, -R6 ;  /* 0x000000ffff067224 */ /* 0x000fe400078e0a06 */
[----:B------:R-:W-:Y:S02]  /*15e90*/  IMAD.MOV.U32 R20, RZ, RZ, R16 ;  /* 0x000000ffff147224 */ /* 0x000fe400078e0010 */
[----:B------:R-:W-:Y:S01]  /*15ea0*/  @!P5 IMAD.IADD R12, R12, 0x1, -R7 ;  /* 0x000000010c0cd824 */ /* 0x000fe200078e0a07 */
[----:B------:R-:W-:Y:S01]  /*15eb0*/  ISETP.GE.AND P5, PT, R17, RZ, PT ;  /* 0x000000ff1100720c */ /* 0x000fe20003fa6270 */
[----:B------:R-:W-:Y:S02]  /*15ec0*/  IMAD R2, R7, R5, R2 ;  /* 0x0000000507027224 */ /* 0x000fe400078e0202 */
[----:B------:R-:W-:-:S02]  /*15ed0*/  IMAD.MOV.U32 R10, RZ, RZ, R14 ;  /* 0x000000ffff0a7224 */ /* 0x000fc400078e000e */
[----:B------:R-:W-:Y:S01]  /*15ee0*/  @!P1 IMAD.IADD R19, R19, 0x1, -R7 ;  /* 0x0000000113139824 */ /* 0x000fe200078e0a07 */
[----:B------:R-:W-:Y:S01]  /*15ef0*/  ISETP.GE.AND P1, PT, R9, RZ, PT ;  /* 0x000000ff0900720c */ /* 0x000fe20003f26270 */
[----:B------:R-:W-:Y:S02]  /*15f00*/  IMAD.MOV.U32 R21, RZ, RZ, R13 ;  /* 0x000000ffff157224 */ /* 0x000fe400078e000d */
[----:B------:R-:W-:Y:S01]  /*15f10*/  @!P3 IMAD.MOV R20, RZ, RZ, -R20 ;  /* 0x000000ffff14b224 */ /* 0x000fe200078e0a14 */
[C---:B------:R-:W-:Y:S01]  /*15f20*/  ISETP.GT.U32.AND P3, PT, R7.reuse, R12, PT ;  /* 0x0000000c0700720c */ /* 0x040fe20003f64070 */
[C---:B------:R-:W-:Y:S02]  /*15f30*/  IMAD R6, R7.reuse, R6, R4 ;  /* 0x0000000607067224 */ /* 0x040fe400078e0204 */
[----:B------:R-:W-:Y:S02]  /*15f40*/  IMAD.MOV.U32 R9, RZ, RZ, R18 ;  /* 0x000000ffff097224 */ /* 0x000fe400078e0012 */
[----:B------:R-:W-:Y:S01]  /*15f50*/  @!P2 IMAD.MOV R10, RZ, RZ, -R10 ;  /* 0x000000ffff0aa224 */ /* 0x000fe200078e0a0a */
[C---:B------:R-:W-:Y:S01]  /*15f60*/  ISETP.GT.U32.AND P2, PT, R7.reuse, R2, PT ;  /* 0x000000020700720c */ /* 0x040fe20003f44070 */
[----:B------:R-:W-:Y:S01]  /*15f70*/  @!P0 IMAD.MOV R21, RZ, RZ, -R21 ;  /* 0x000000ffff158224 */ /* 0x000fe200078e0a15 */
[C---:B------:R-:W-:Y:S01]  /*15f80*/  ISETP.GT.U32.AND P0, PT, R7.reuse, R19, PT ;  /* 0x000000130700720c */ /* 0x040fe20003f04070 */
[----:B------:R-:W-:Y:S01]  /*15f90*/  @!P6 IMAD.MOV R9, RZ, RZ, -R9 ;  /* 0x000000ffff09e224 */ /* 0x000fe200078e0a09 */
[----:B------:R-:W-:Y:S01]  /*15fa0*/  ISETP.GT.U32.AND P6, PT, R7, R6, PT ;  /* 0x000000060700720c */ /* 0x000fe20003fc4070 */
[----:B------:R-:W-:Y:S01]  /*15fb0*/  VIADD R4, R3, 0x1a5 ;  /* 0x000001a503047836 */ /* 0x000fe20000000000 */
[----:B------:R-:W-:Y:S01]  /*15fc0*/  STL [R1+0x10e4], R21 ;  /* 0x0010e41501007387 */ /* 0x000fe20000100800 */
[----:B------:R-:W-:-:S02]  /*15fd0*/  @!P3 IMAD.IADD R12, R12, 0x1, -R7 ;  /* 0x000000010c0cb824 */ /* 0x000fc400078e0a07 */
[C---:B------:R-:W-:Y:S01]  /*15fe0*/  VIADD R5, R3.reuse, 0x1a6 ;  /* 0x000001a603057836 */ /* 0x040fe20000000000 */
[----:B------:R-:W-:Y:S01]  /*15ff0*/  STL [R1+0x10e0], R20 ;  /* 0x0010e01401007387 */ /* 0x000fe20000100800 */
[----:B------:R-:W-:Y:S01]  /*16000*/  ISETP.GE.AND P3, PT, R4, RZ, PT ;  /* 0x000000ff0400720c */ /* 0x000fe20003f66270 */
[----:B------:R-:W-:Y:S02]  /*16010*/  VIADD R17, R3, 0x1a7 ;  /* 0x000001a703117836 */ /* 0x000fe40000000000 */
[----:B------:R0:W-:Y:S01]  /*16020*/  STL [R1+0x10dc], R10 ;  /* 0x0010dc0a01007387 */ /* 0x0001e20000100800 */
[--C-:B------:R-:W-:Y:S01]  /*16030*/  @!P2 IMAD.IADD R2, R2, 0x1, -R7.reuse ;  /* 0x000000010202a824 */ /* 0x100fe200078e0a07 */
[----:B------:R-:W-:Y:S01]  /*16040*/  IABS R11, R5 ;  /* 0x00000005000b7213 */ /* 0x000fe20000000000 */
[--C-:B------:R-:W-:Y:S01]  /*16050*/  @!P6 IMAD.IADD R6, R6, 0x1, -R7.reuse ;  /* 0x000000010606e824 */ /* 0x100fe200078e0a07 */
[----:B------:R1:W-:Y:S01]  /*16060*/  STL [R1+0xf4], R9 ;  /* 0x0000f40901007387 */ /* 0x0003e20000100800 */
[----:B------:R-:W-:Y:S01]  /*16070*/  @!P0 IMAD.IADD R19, R19, 0x1, -R7 ;  /* 0x0000000113138824 */ /* 0x000fe200078e0a07 */
[----:B------:R-:W-:Y:S01]  /*16080*/  ISETP.GT.U32.AND P6, PT, R7, R2, PT ;  /* 0x000000020700720c */ /* 0x000fe20003fc4070 */
[----:B------:R-:W-:Y:S01]  /*16090*/  VIADD R13, R3, 0x1a9 ;  /* 0x000001a9030d7836 */ /* 0x000fe20000000000 */
[----:B------:R-:W-:Y:S01]  /*160a0*/  ISETP.GE.AND P2, PT, R5, RZ, PT ;  /* 0x000000ff0500720c */ /* 0x000fe20003f46270 */
[----:B------:R-:W-:Y:S01]  /*160b0*/  IMAD.HI.U32 R5, R8, R11, RZ ;  /* 0x0000000b08057227 */ /* 0x000fe200078e00ff */
[----:B------:R-:W-:-:S03]  /*160c0*/  ISETP.GE.AND P0, PT, R15, RZ, PT ;  /* 0x000000ff0f00720c */ /* 0x000fc60003f06270 */
[----:B0-----:R-:W-:Y:S01]  /*160d0*/  IMAD.MOV.U32 R10, RZ, RZ, R19 ;  /* 0x000000ffff0a7224 */ /* 0x001fe200078e0013 */
[----:B-1----:R-:W-:Y:S01]  /*160e0*/  IABS R9, R4 ;  /* 0x0000000400097213 */ /* 0x002fe20000000000 */
[----:B------:R-:W-:Y:S02]  /*160f0*/  IMAD.MOV R5, RZ, RZ, -R5 ;  /* 0x000000ffff057224 */ /* 0x000fe400078e0a05 */
[----:B------:R-:W-:Y:S01]  /*16100*/  @!P4 IMAD.MOV R10, RZ, RZ, -R10 ;  /* 0x000000ffff0ac224 */ /* 0x000fe200078e0a0a */
[----:B------:R-:W-:Y:S01]  /*16110*/  ISETP.GT.U32.AND P4, PT, R7, R6, PT ;  /* 0x000000060700720c */ /* 0x000fe20003f84070 */
[----:B------:R-:W-:Y:S02]  /*16120*/  IMAD.MOV.U32 R4, RZ, RZ, R9 ;  /* 0x000000ffff047224 */ /* 0x000fe400078e0009 */
[----:B------:R-:W-:Y:S01]  /*16130*/  @!P6 IMAD.IADD R2, R2, 0x1, -R7 ;  /* 0x000000010202e824 */ /* 0x000fe200078e0a07 */
[----:B------:R0:W-:Y:S01]  /*16140*/  STL [R1+0xfc], R10 ;  /* 0x0000fc0a01007387 */ /* 0x0001e20000100800 */
[----:B------:R-:W-:-:S04]  /*16150*/  IMAD.HI.U32 R9, R8, R4, RZ ;  /* 0x0000000408097227 */ /* 0x000fc800078e00ff */
[----:B------:R-:W-:Y:S02]  /*16160*/  IMAD.MOV R9, RZ, RZ, -R9 ;  /* 0x000000ffff097224 */ /* 0x000fe400078e0a09 */
[C---:B------:R-:W-:Y:S02]  /*16170*/  IMAD R11, R7.reuse, R5, R11 ;  /* 0x00000005070b7224 */ /* 0x040fe400078e020b */
[C---:B------:R-:W-:Y:S02]  /*16180*/  IMAD R4, R7.reuse, R9, R4 ;  /* 0x0000000907047224 */ /* 0x040fe400078e0204 */
[----:B0-----:R-:W-:Y:S02]  /*16190*/  IMAD.MOV.U32 R10, RZ, RZ, R12 ;  /* 0x000000ffff0a7224 */ /* 0x001fe400078e000c */
        /* <DEDUP_REMOVED lines=9> */
[----:B------:R-:W-:-:S02]  /*16230*/  VIADD R16, R3, 0x1a8 ;  /* 0x000001a803107836 */ /* 0x000fc40000000000 */
[----:B------:R-:W-:Y:S01]  /*16240*/  VIADD R5, R3, 0x1aa ;  /* 0x000001aa03057836 */ /* 0x000fe20000000000 */
[----:B------:R-:W-:Y:S01]  /*16250*/  STL [R1+0x10c4], R12 ;  /* 0x0010c40c01007387 */ /* 0x000fe20000100800 */
[----:B------:R-:W-:Y:S01]  /*16260*/  IMAD.HI.U32 R9, R8, R17, RZ ;  /* 0x0000001108097227 */ /* 0x000fe200078e00ff */
[----:B------:R-:W-:Y:S02]  /*16270*/  ISETP.GE.AND P4, PT, R16, RZ, PT ;  /* 0x000000ff1000720c */ /* 0x000fe40003f86270 */
[----:B------:R-:W-:Y:S01]  /*16280*/  IABS R16, R16 ;  /* 0x0000001000107213 */ /* 0x000fe20000000000 */
[----:B------:R-:W-:Y:S02]  /*16290*/  @!P6 IMAD.IADD R4, R4, 0x1, -R7 ;  /* 0x000000010404e824 */ /* 0x000fe400078e0a07 */
[----:B0-----:R-:W-:Y:S01]  /*162a0*/  IMAD.MOV.U32 R10, RZ, RZ, R6 ;  /* 0x000000ffff0a7224 */ /* 0x001fe200078e0006 */
[----:B------:R-:W-:Y:S01]  /*162b0*/  IABS R6, R5 ;  /* 0x0000000500067213 */ /* 0x000fe20000000000 */
[----:B------:R-:W-:Y:S01]  /*162c0*/  IMAD.MOV R9, RZ, RZ, -R9 ;  /* 0x000000ffff097224 */ /* 0x000fe200078e0a09 */
[----:B------:R-:W-:Y:S01]  /*162d0*/  ISETP.GT.U32.AND P6, PT, R7, R4, PT ;  /* 0x000000040700720c */ /* 0x000fe20003fc4070 */
[----:B------:R-:W-:Y:S01]  /*162e0*/  @!P0 IMAD.MOV R10, RZ, RZ, -R10 ;  /* 0x000000ffff0a8224 */ /* 0x000fe200078e0a0a */
[----:B------:R-:W-:Y:S01]  /*162f0*/  ISETP.GE.AND P0, PT, R13, RZ, PT ;  /* 0x000000ff0d00720c */ /* 0x000fe20003f06270 */
[----:B------:R-:W-:Y:S01]  /*16300*/  @!P5 IMAD.IADD R11, R11, 0x1, -R7 ;  /* 0x000000010b0bd824 */ /* 0x000fe200078e0a07 */
[----:B------:R-:W-:Y:S01]  /*16310*/  IABS R13, R13 ;  /* 0x0000000d000d7213 */ /* 0x000fe20000000000 */
[C---:B------:R-:W-:Y:S01]  /*16320*/  IMAD R17, R7.reuse, R9, R17 ;  /* 0x0000000907117224 */ /* 0x040fe200078e0211 */
[----:B------:R0:W-:Y:S01]  /*16330*/  STL [R1+0x10f0], R10 ;  /* 0x0010f00a01007387 */ /* 0x0001e20000100800 */
[----:B------:R-:W-:Y:S01]  /*16340*/  IMAD.HI.U32 R2, R8, R16, RZ ;  /* 0x0000001008027227 */ /* 0x000fe200078e00ff */
[----:B------:R-:W-:-:S03]  /*16350*/  ISETP.GT.U32.AND P5, PT, R7, R11, PT ;  /* 0x0000000b0700720c */ /* 0x000fc60003fa4070 */
[----:B------:R-:W-:-:S04]  /*16360*/  IMAD.HI.U32 R9, R8, R6, RZ ;  /* 0x0000000608097227 */ /* 0x000fc800078e00ff */
[----:B------:R-:W-:Y:S01]  /*16370*/  @!P6 IMAD.IADD R4, R4, 0x1, -R7 ;  /* 0x000000010404e824 */ /* 0x000fe200078e0a07 */
[----:B------:R-:W-:Y:S01]  /*16380*/  ISETP.GT.U32.AND P6, PT, R7, R17, PT ;  /* 0x000000110700720c */ /* 0x000fe20003fc4070 */
[----:B0-----:R-:W-:-:S04]  /*16390*/  IMAD.HI.U32 R10, R8, R13, RZ ;  /* 0x0000000d080a7227 */ /* 0x001fc800078e00ff */
[----:B------:R-:W-:Y:S02]  /*163a0*/  IMAD.MOV R10, RZ, RZ, -R10 ;  /* 0x000000ffff0a7224 */ /* 0x000fe400078e0a0a */
[----:B------:R-:W-:Y:S02]  /*163b0*/  IMAD.MOV R2, RZ, RZ, -R2 ;  /* 0x000000ffff027224 */ /* 0x000fe400078e0a02 */
[----:B------:R-:W-:Y:S02]  /*163c0*/  IMAD.MOV R9, RZ, RZ, -R9 ;  /* 0x000000ffff097224 */ /* 0x000fe400078e0a09 */
[C---:B------:R-:W-:Y:S02]  /*163d0*/  IMAD R13, R7.reuse, R10, R13 ;  /* 0x0000000a070d7224 */ /* 0x040fe400078e020d */
[----:B------:R-:W-:Y:S02]  /*163e0*/  IMAD R16, R7, R2, R16 ;  /* 0x0000000207107224 */ /* 0x000fe400078e0210 */
[----:B------:R-:W-:-:S02]  /*163f0*/  IMAD.MOV.U32 R12, RZ, RZ, R4 ;  /* 0x000000ffff0c7224 */ /* 0x000fc400078e0004 */
[----:B------:R-:W-:Y:S02]  /*16400*/  IMAD R6, R7, R9, R6 ;  /* 0x0000000907067224 */ /* 0x000fe400078e0206 */
[--C-:B------:R-:W-:Y:S01]  /*16410*/  @!P5 IMAD.IADD R11, R11, 0x1, -R7.reuse ;  /* 0x000000010b0bd824 */ /* 0x100fe200078e0a07 */
[C---:B------:R-:W-:Y:S01]  /*16420*/  ISETP.GT.U32.AND P5, PT, R7.reuse, R13, PT ;  /* 0x0000000d0700720c */ /* 0x040fe20003fa4070 */
[----:B------:R-:W-:Y:S01]  /*16430*/  @!P3 IMAD.MOV R12, RZ, RZ, -R12 ;  /* 0x000000ffff0cb224 */ /* 0x000fe200078e0a0c */
[----:B------:R-:W-:Y:S01]  /*16440*/  ISETP.GT.U32.AND P3, PT, R7, R16, PT ;  /* 0x000000100700720c */ /* 0x000fe20003f64070 */
[----:B------:R-:W-:Y:S01]  /*16450*/  @!P6 IMAD.IADD R17, R17, 0x1, -R7 ;  /* 0x000000011111e824 */ /* 0x000fe200078e0a07 */
[----:B------:R-:W-:Y:S01]  /*16460*/  ISETP.GT.U32.AND P6, PT, R7, R6, PT ;  /* 0x000000060700720c */ /* 0x000fe20003fc4070 */
[----:B------:R-:W-:Y:S01]  /*16470*/  VIADD R19, R3, 0x1ab ;  /* 0x000001ab03137836 */ /* 0x000fe20000000000 */
[----:B------:R0:W-:Y:S01]  /*16480*/  STL [R1+0x10e8], R12 ;  /* 0x0010e80c01007387 */ /* 0x0001e20000100800 */
[----:B------:R-:W-:-:S02]  /*16490*/  IMAD.MOV.U32 R18, RZ, RZ, R11 ;  /* 0x000000ffff127224 */ /* 0x000fc400078e000b */
[----:B------:R-:W-:Y:S01]  /*164a0*/  VIADD R10, R3, 0x1ad ;  /* 0x000001ad030a7836 */ /* 0x000fe20000000000 */
[----:B------:R-:W-:Y:S01]  /*164b0*/  IABS R2, R19 ;  /* 0x0000001300027213 */ /* 0x000fe20000000000 */
[----:B------:R-:W-:Y:S02]  /*164c0*/  @!P2 IMAD.MOV R18, RZ, RZ, -R18 ;  /* 0x000000ffff12a224 */ /* 0x000fe400078e0a12 */
[--C-:B------:R-:W-:Y:S01]  /*164d0*/  @!P5 IMAD.IADD R13, R13, 0x1, -R7.reuse ;  /* 0x000000010d0dd824 */ /* 0x100fe200078e0a07 */
[----:B------:R-:W-:Y:S01]  /*164e0*/  IABS R9, R10 ;  /* 0x0000000a00097213 */ /* 0x000fe20000000000 */
[--C-:B------:R-:W-:Y:S01]  /*164f0*/  @!P3 IMAD.IADD R16, R16, 0x1, -R7.reuse ;  /* 0x000000011010b824 */ /* 0x100fe200078e0a07 */
[----:B------:R-:W-:Y:S01]  /*16500*/  ISETP.GT.U32.AND P3, PT, R7, R17, PT ;  /* 0x000000110700720c */ /* 0x000fe20003f64070 */
[----:B0-----:R-:W-:Y:S01]  /*16510*/  VIADD R12, R3, 0x1ac ;  /* 0x000001ac030c7836 */ /* 0x001fe20000000000 */
[----:B------:R0:W-:Y:S01]  /*16520*/  STL [R1+0x10d0], R18 ;  /* 0x0010d01201007387 */ /* 0x0001e20000100800 */
[----:B------:R-:W-:Y:S01]  /*16530*/  @!P6 IMAD.IADD R6, R6, 0x1, -R7 ;  /* 0x000000010606e824 */ /* 0x000fe200078e0a07 */
[----:B------:R-:W-:Y:S01]  /*16540*/  ISETP.GT.U32.AND P6, PT, R7, R13, PT ;  /* 0x0000000d0700720c */ /* 0x000fe20003fc4070 */
[----:B------:R-:W-:Y:S01]  /*16550*/  IMAD.HI.U32 R4, R8, R2, RZ ;  /* 0x0000000208047227 */ /* 0x000fe200078e00ff */
[----:B------:R-:W-:-:S02]  /*16560*/  IABS R15, R12 ;  /* 0x0000000c000f7213 */ /* 0x000fc40000000000 */
        /* <DEDUP_REMOVED lines=8> */
[----:B------:R-:W-:Y:S01]  /*165f0*/  ISETP.GT.U32.AND P3, PT, R7, R2, PT ;  /* 0x000000020700720c */ /* 0x000fe20003f64070 */
        /* <DEDUP_REMOVED lines=16> */
[----:B------:R-:W-:Y:S02]  /*16700*/  IMAD.MOV.U32 R12, RZ, RZ, R19 ;  /* 0x000000ffff0c7224 */ /* 0x000fe400078e0013 */
[----:B------:R-:W-:Y:S02]  /*16710*/  IMAD.MOV R5, RZ, RZ, -R5 ;  /* 0x000000ffff057224 */ /* 0x000fe400078e0a05 */
[----:B------:R-:W-:Y:S01]  /*16720*/  @!P4 IMAD.MOV R20, RZ, RZ, -R20 ;  /* 0x000000ffff14c224 */ /* 0x000fe200078e0a14 */
[----:B------:R-:W-:Y:S01]  /*16730*/  ISETP.GT.U32.AND P4, PT, R7, R15, PT ;  /* 0x0000000f0700720c */ /* 0x000fe20003f84070 */
[----:B------:R-:W-:-:S04]  /*16740*/  IMAD.HI.U32 R17, R8, R12, RZ ;  /* 0x0000000c08117227 */ /* 0x000fc800078e00ff */
[----:B------:R-:W-:Y:S02]  /*16750*/  IMAD.MOV.U32 R16, RZ, RZ, R13 ;  /* 0x000000ffff107224 */ /* 0x000fe400078e000d */
[----:B------:R-:W-:Y:S02]  /*16760*/  IMAD R14, R7, R5, R14 ;  /* 0x00000005070e7224 */ /* 0x000fe400078e020e */
[----:B------:R-:W-:Y:S02]  /*16770*/  IMAD.MOV.U32 R13, RZ, RZ, R6 ;  /* 0x000000ffff0d7224 */ /* 0x000fe400078e0006 */
[----:B------:R-:W-:Y:S02]  /*16780*/  IMAD.MOV R17, RZ, RZ, -R17 ;  /* 0x000000ffff117224 */ /* 0x000fe400078e0a11 */
[----:B0-----:R-:W-:-:S04]  /*16790*/  IMAD.HI.U32 R18, R8, R9, RZ ;  /* 0x0000000908127227 */ /* 0x001fc800078e00ff */
[----:B------:R-:W-:Y:S01]  /*167a0*/  @!P1 IMAD.MOV R21, RZ, RZ, -R21 ;  /* 0x000000ffff159224 */ /* 0x000fe200078e0a15 */
[C---:B------:R-:W-:Y:S01]  /*167b0*/  ISETP.GT.U32.AND P1, PT, R7.reuse, R2, PT ;  /* 0x000000020700720c */ /* 0x040fe20003f24070 */
[----:B------:R-:W-:Y:S01]  /*167c0*/  @!P0 IMAD.MOV R16, RZ, RZ, -R16 ;  /* 0x000000ffff108224 */ /* 0x000fe200078e0a10 */
[----:B------:R-:W-:Y:S01]  /*167d0*/  ISETP.GE.AND P0, PT, R10, RZ, PT ;  /* 0x000000ff0a00720c */ /* 0x000fe20003f06270 */
[----:B------:R-:W-:Y:S01]  /*167e0*/  @!P5 IMAD.MOV R13, RZ, RZ, -R13 ;  /* 0x000000ffff0dd224 */ /* 0x000fe200078e0a0d */
[C---:B------:R-:W-:Y:S01]  /*167f0*/  ISETP.GT.U32.AND P5, PT, R7.reuse, R14, PT ;  /* 0x0000000e0700720c */ /* 0x040fe20003fa4070 */
[----:B------:R-:W-:Y:S01]  /*16800*/  IMAD R10, R7, R17, R12 ;  /* 0x00000011070a7224 */ /* 0x000fe200078e020c */
[----:B------:R0:W-:Y:S01]  /*16810*/  STL [R1+0x1094], R21 ;  /* 0x0010941501007387 */ /* 0x0001e20000100800 */
[----:B------:R-:W-:Y:S02]  /*16820*/  IMAD.MOV R18, RZ, RZ, -R18 ;  /* 0x000000ffff127224 */ /* 0x000fe400078e0a12 */
[----:B------:R-:W-:Y:S01]  /*16830*/  @!P4 IMAD.IADD R15, R15, 0x1, -R7 ;  /* 0x000000010f0fc824 */ /* 0x000fe200078e0a07 */
[C---:B------:R-:W-:Y:S01]  /*16840*/  ISETP.GT.U32.AND P4, PT, R7.reuse, R10, PT ;  /* 0x0000000a0700720c */ /* 0x040fe20003f84070 */
[----:B------:R-:W-:Y:S01]  /*16850*/  IMAD R9, R7, R18, R9 ;  /* 0x0000001207097224 */ /* 0x000fe200078e0209 */
[----:B------:R-:W-:Y:S01]  /*16860*/  STL [R1+0x104], R20 ;  /* 0x0001041401007387 */ /* 0x000fe20000100800 */
[--C-:B------:R-:W-:Y:S01]  /*16870*/  @!P1 IMAD.IADD R2, R2, 0x1, -R7.reuse ;  /* 0x0000000102029824 */ /* 0x100fe200078e0a07 */
[----:B------:R-:W-:Y:S01]  /*16880*/  ISETP.GE.AND P1, PT, R4, RZ, PT ;  /* 0x000000ff0400720c */ /* 0x000fe20003f26270 */
[----:B------:R-:W-:Y:S01]  /*16890*/  VIADD R4, R3, 0x1b1 ;  /* 0x000001b103047836 */ /* 0x000fe20000000000 */
[----:B------:R-:W-:Y:S01]  /*168a0*/  ISETP.GT.U32.AND P6, PT, R7, R9, PT ;  /* 0x000000090700720c */ /* 0x000fe20003fc4070 */
[----:B------:R-:W-:Y:S01]  /*168b0*/  @!P5 IMAD.IADD R14, R14, 0x1, -R7 ;  /* 0x000000010e0ed824 */ /* 0x000fe200078e0a07 */
[----:B------:R1:W-:Y:S01]  /*168c0*/  STL [R1+0x140], R16 ;  /* 0x0001401001007387 */ /* 0x0003e20000100800 */
[----:B------:R-:W-:Y:S01]  /*168d0*/  VIADD R5, R3, 0x1b0 ;  /* 0x000001b003057836 */ /* 0x000fe20000000000 */
[----:B------:R-:W-:Y:S01]  /*168e0*/  IABS R12, R4 ;  /* 0x00000004000c7213 */ /* 0x000fe20000000000 */
[----:B0-----:R-:W-:Y:S01]  /*168f0*/  IMAD.MOV.U32 R21, RZ, RZ, R15 ;  /* 0x000000ffff157224 */ /* 0x001fe200078e000f */
[----:B------:R-:W-:Y:S01]  /*16900*/  ISETP.GT.U32.AND P5, PT, R7, R14, PT ;  /* 0x0000000e0700720c */ /* 0x000fe20003fa4070 */
[----:B------:R-:W-:Y:S01]  /*16910*/  @!P4 IMAD.IADD R10, R10, 0x1, -R7 ;  /* 0x000000010a0ac824 */ /* 0x000fe200078e0a07 */
[----:B------:R0:W-:Y:S01]  /*16920*/  STL [R1+0x1098], R13 ;  /* 0x0010980d01007387 */ /* 0x0001e20000100800 */
[----:B------:R-:W-:Y:S01]  /*16930*/  IMAD.HI.U32 R17, R8, R12, RZ ;  /* 0x0000000c08117227 */ /* 0x000fe200078e00ff */
[----:B------:R-:W-:-:S02]  /*16940*/  IABS R6, R5 ;  /* 0x0000000500067213 */ /* 0x000fc40000000000 */
[----:B------:R-:W-:Y:S01]  /*16950*/  ISETP.GT.U32.AND P4, PT, R7, R10, PT ;  /* 0x0000000a0700720c */ /* 0x000fe20003f84070 */
[----:B------:R-:W-:Y:S01]  /*16960*/  @!P6 IMAD.IADD R9, R9, 0x1, -R7 ;  /* 0x000000010909e824 */ /* 0x000fe200078e0a07 */
[----:B------:R-:W-:Y:S01]  /*16970*/  ISETP.GE.AND P6, PT, R11, RZ, PT ;  /* 0x000000ff0b00720c */ /* 0x000fe20003fc6270 */
[----:B------:R-:W-:Y:S02]  /*16980*/  IMAD.MOV R17, RZ, RZ, -R17 ;  /* 0x000000ffff117224 */ /* 0x000fe400078e0a11 */
[----:B-1----:R-:W-:-:S04]  /*16990*/  IMAD.HI.U32 R16, R8, R6, RZ ;  /* 0x0000000608107227 */ /* 0x002fc800078e00ff */
[----:B0-----:R-:W-:Y:S02]  /*169a0*/  IMAD.MOV.U32 R13, RZ, RZ, R2 ;  /* 0x000000ffff0d7224 */ /* 0x001fe400078e0002 */
[----:B------:R-:W-:Y:S01]  /*169b0*/  @!P5 IMAD.IADD R14, R14, 0x1, -R7 ;  /* 0x000000010e0ed824 */ /* 0x000fe200078e0a07 */
[----:B------:R-:W-:Y:S01]  /*169c0*/  ISETP.GE.AND P5, PT, R5, RZ, PT ;  /* 0x000000ff0500720c */ /* 0x000fe20003fa6270 */
[----:B------:R-:W-:Y:S01]  /*169d0*/  @!P2 IMAD.MOV R13, RZ, RZ, -R13 ;  /* 0x000000ffff0da224 */ /* 0x000fe200078e0a0d */
[C---:B------:R-:W-:Y:S01]  /*169e0*/  ISETP.GT.U32.AND P2, PT, R7.reuse, R9, PT ;  /* 0x000000090700720c */ /* 0x040fe20003f44070 */
[C---:B------:R-:W-:Y:S02]  /*169f0*/  IMAD R5, R7.reuse, R17, R12 ;  /* 0x0000001107057224 */ /* 0x040fe400078e020c */
[----:B------:R-:W-:Y:S01]  /*16a00*/  IMAD.MOV R16, RZ, RZ, -R16 ;  /* 0x000000ffff107224 */ /* 0x000fe200078e0a10 */
[----:B------:R0:W-:Y:S01]  /*16a10*/  STL [R1+0x1090], R13 ;  /* 0x0010900d01007387 */ /* 0x0001e20000100800 */
[----:B------:R-:W-:Y:S01]  /*16a20*/  @!P4 IMAD.IADD R10, R10, 0x1, -R7 ;  /* 0x000000010a0ac824 */ /* 0x000fe200078e0a07 */
[C---:B------:R-:W-:Y:S01]  /*16a30*/  ISETP.GT.U32.AND P4, PT, R7.reuse, R5, PT ;  /* 0x000000050700720c */ /* 0x040fe20003f84070 */
[----:B------:R-:W-:-:S02]  /*16a40*/  IMAD R6, R7, R16, R6 ;  /* 0x0000001007067224 */ /* 0x000fc400078e0206 */
[C---:B------:R-:W-:Y:S02]  /*16a50*/  VIADD R11, R3.reuse, 0x1b2 ;  /* 0x000001b2030b7836 */ /* 0x040fe40000000000 */
[----:B------:R-:W-:Y:S02]  /*16a60*/  VIADD R12, R3, 0x1b4 ;  /* 0x000001b4030c7836 */ /* 0x000fe40000000000 */
[----:B------:R-:W-:Y:S01]  /*16a70*/  @!P2 IMAD.IADD R9, R9, 0x1, -R7 ;  /* 0x000000010909a824 */ /* 0x000fe200078e0a07 */
[----:B------:R-:W-:Y:S01]  /*16a80*/  ISETP.GT.U32.AND P2, PT, R7, R6, PT ;  /* 0x000000060700720c */ /* 0x000fe20003f44070 */
[----:B0-----:R-:W-:Y:S01]  /*16a90*/  VIADD R13, R3, 0x1b3 ;  /* 0x000001b3030d7836 */ /* 0x001fe20000000000 */
[----:B------:R-:W-:Y:S01]  /*16aa0*/  IABS R2, R11 ;  /* 0x0000000b00027213 */ /* 0x000fe20000000000 */
[----:B------:R-:W-:Y:S01]  /*16ab0*/  @!P3 IMAD.MOV R21, RZ, RZ, -R21 ;  /* 0x000000ffff15b224 */ /* 0x000fe200078e0a15 */
[----:B------:R-:W-:Y:S01]  /*16ac0*/  IABS R18, R12 ;  /* 0x0000000c00127213 */ /* 0x000fe20000000000 */
[----:B------:R-:W-:Y:S01]  /*16ad0*/  @!P4 IMAD.IADD R5, R5, 0x1, -R7 ;  /* 0x000000010505c824 */ /* 0x000fe200078e0a07 */
[----:B------:R-:W-:Y:S01]  /*16ae0*/  IABS R16, R13 ;  /* 0x0000000d00107213 */ /* 0x000fe20000000000 */
[C---:B------:R-:W-:Y:S01]  /*16af0*/  IMAD.HI.U32 R19, R8.reuse, R2, RZ ;  /* 0x0000000208137227 */ /* 0x040fe200078e00ff */
[----:B------:R-:W-:Y:S02]  /*16b00*/  STL [R1+0x1088], R21 ;  /* 0x0010881501007387 */ /* 0x000fe40000100800 */
[----:B------:R-:W-:Y:S01]  /*16b10*/  ISETP.GT.U32.AND P3, PT, R7, R5, PT ;  /* 0x000000050700720c */ /* 0x000fe20003f64070 */
[----:B------:R-:W-:-:S04]  /*16b20*/  IMAD.HI.U32 R15, R8, R18, RZ ;  /* 0x00000012080f7227 */ /* 0x000fc800078e00ff */
[----:B------:R-:W-:Y:S01]  /*16b30*/  @!P2 IMAD.IADD R6, R6, 0x1, -R7 ;  /* 0x000000010606a824 */ /* 0x000fe200078e0a07 */
[----:B------:R-:W-:Y:S01]  /*16b40*/  ISETP.GE.AND P2, PT, R4, RZ, PT ;  /* 0x000000ff0400720c */ /* 0x000fe20003f46270 */
[----:B------:R-:W-:Y:S02]  /*16b50*/  IMAD.MOV R19, RZ, RZ, -R19 ;  /* 0x000000ffff137224 */ /* 0x000fe400078e0a13 */
[----:B------:R-:W-:Y:S01]  /*16b60*/  IMAD.MOV R15, RZ, RZ, -R15 ;  /* 0x000000ffff0f7224 */ /* 0x000fe200078e0a0f */
[C---:B------:R-:W-:Y:S01]  /*16b70*/  ISETP.GT.U32.AND P4, PT, R7.reuse, R6, PT ;  /* 0x000000060700720c */ /* 0x040fe20003f84070 */
[----:B------:R-:W-:Y:S02]  /*16b80*/  IMAD R2, R7, R19, R2 ;  /* 0x0000001307027224 */ /* 0x000fe400078e0202 */
[----:B------:R-:W-:Y:S02]  /*16b90*/  IMAD.MOV.U32 R20, RZ, RZ, R9 ;  /* 0x000000ffff147224 */ /* 0x000fe400078e0009 */
[----:B------:R-:W-:-:S04]  /*16ba0*/  IMAD.HI.U32 R17, R8, R16, RZ ;  /* 0x0000001008117227 */ /* 0x000fc800078e00ff */
[C---:B------:R-:W-:Y:S02]  /*16bb0*/  IMAD R18, R7.reuse, R15, R18 ;  /* 0x0000000f07127224 */ /* 0x040fe400078e0212 */
[----:B------:R-:W-:Y:S01]  /*16bc0*/  @!P0 IMAD.MOV R20, RZ, RZ, -R20 ;  /* 0x000000ffff148224 */ /* 0x000fe200078e0a14 */
[----:B------:R-:W-:Y:S01]  /*16bd0*/  ISETP.GT.U32.AND P0, PT, R7, R2, PT ;  /* 0x000000020700720c */ /* 0x000fe20003f04070 */
[----:B------:R-:W-:Y:S02]  /*16be0*/  IMAD.MOV R17, RZ, RZ, -R17 ;  /* 0x000000ffff117224 */ /* 0x000fe400078e0a11 */
[----:B------:R-:W-:Y:S01]  /*16bf0*/  @!P3 IMAD.IADD R5, R5, 0x1, -R7 ;  /* 0x000000010505b824 */ /* 0x000fe200078e0a07 */
[----:B------:R-:W-:Y:S01]  /*16c00*/  ISETP.GT.U32.AND P3, PT, R7, R18, PT ;  /* 0x000000120700720c */ /* 0x000fe20003f64070 */
[----:B------:R-:W-:Y:S01]  /*16c10*/  VIADD R4, R3, 0x1b5 ;  /* 0x000001b503047836 */ /* 0x000fe20000000000 */
[----:B------:R-:W-:Y:S01]  /*16c20*/  STL [R1+0x10bc], R20 ;  /* 0x0010bc1401007387 */ /* 0x000fe20000100800 */
[----:B------:R-:W-:-:S02]  /*16c30*/  IMAD R16, R7, R17, R16 ;  /* 0x0000001107107224 */ /* 0x000fc400078e0210 */
[----:B------:R-:W-:Y:S01]  /*16c40*/  IMAD.MOV.U32 R9, RZ, RZ, R10 ;  /* 0x000000ffff097224 */ /* 0x000fe200078e000a */
[----:B------:R-:W-:Y:S01]  /*16c50*/  IABS R17, R4 ;  /* 0x0000000400117213 */ /* 0x000fe20000000000 */
[----:B------:R-:W-:Y:S01]  /*16c60*/  @!P1 IMAD.MOV R14, RZ, RZ, -R14 ;  /* 0x000000ffff0e9224 */ /* 0x000fe200078e0a0e */
[----:B------:R-:W-:Y:S01]  /*16c70*/  ISETP.GE.AND P1, PT, R11, RZ, PT ;  /* 0x000000ff0b00720c */ /* 0x000fe20003f26270 */
[----:B------:R-:W-:Y:S01]  /*16c80*/  @!P4 IMAD.IADD R6, R6, 0x1, -R7 ;  /* 0x000000010606c824 */ /* 0x000fe200078e0a07 */
[----:B------:R-:W-:Y:S01]  /*16c90*/  ISETP.GE.AND P4, PT, R13, RZ, PT ;  /* 0x000000ff0d00720c */ /* 0x000fe20003f86270 */
[----:B------:R-:W-:Y:S01]  /*16ca0*/  VIADD R10, R3, 0x1b6 ;  /* 0x000001b6030a7836 */ /* 0x000fe20000000000 */
[----:B------:R0:W-:Y:S01]  /*16cb0*/  STL [R1+0x10b8], R14 ;  /* 0x0010b80e01007387 */ /* 0x0001e20000100800 */
[----:B------:R-:W-:Y:S01]  /*16cc0*/  @!P6 IMAD.MOV R9, RZ, RZ, -R9 ;  /* 0x000000ffff09e224 */ /* 0x000fe200078e0a09 */
[----:B------:R-:W-:Y:S01]  /*16cd0*/  ISETP.GT.U32.AND P6, PT, R7, R16, PT ;  /* 0x000000100700720c */ /* 0x000fe20003fc4070 */
[----:B------:R-:W-:-:S03]  /*16ce0*/  IMAD.HI.U32 R11, R8, R17, RZ ;  /* 0x00000011080b7227 */ /* 0x000fc600078e00ff */
[----:B------:R1:W-:Y:S01]  /*16cf0*/  STL [R1+0x10d8], R9 ;  /* 0x0010d80901007387 */ /* 0x0003e20000100800 */
[--C-:B------:R-:W-:Y:S01]  /*16d00*/  @!P0 IMAD.IADD R2, R2, 0x1, -R7.reuse ;  /* 0x0000000102028824 */ /* 0x100fe200078e0a07 */
[----:B------:R-:W-:Y:S01]  /*16d10*/  ISETP.GE.AND P0, PT, R12, RZ, PT ;  /* 0x000000ff0c00720c */ /* 0x000fe20003f06270 */
[----:B------:R-:W-:Y:S02]  /*16d20*/  @!P3 IMAD.IADD R18, R18, 0x1, -R7 ;  /* 0x000000011212b824 */ /* 0x000fe400078e0a07 */
[----:B0-----:R-:W-:Y:S01]  /*16d30*/  IMAD.MOV.U32 R14, RZ, RZ, R6 ;  /* 0x000000ffff0e7224 */ /* 0x001fe200078e0006 */
[----:B------:R-:W-:Y:S01]  /*16d40*/  IABS R6, R10 ;  /* 0x0000000a00067213 */ /* 0x000fe20000000000 */
[----:B------:R-:W-:Y:S01]  /*16d50*/  IMAD.MOV R12, RZ, RZ, -R11 ;  /* 0x000000ffff0c7224 */ /* 0x000fe200078e0a0b */
[C---:B------:R-:W-:Y:S01]  /*16d60*/  ISETP.GT.U32.AND P3, PT, R7.reuse, R18, PT ;  /* 0x000000120700720c */ /* 0x040fe20003f64070 */
[----:B------:R-:W-:Y:S01]  /*16d70*/  @!P6 IMAD.IADD R16, R16, 0x1, -R7 ;  /* 0x000000011010e824 */ /* 0x000fe200078e0a07 */
[----:B------:R-:W-:Y:S01]  /*16d80*/  ISETP.GT.U32.AND P6, PT, R7, R2, PT ;  /* 0x000000020700720c */ /* 0x000fe20003fc4070 */
[----:B------:R-:W-:-:S02]  /*16d90*/  IMAD.MOV.U32 R11, RZ, RZ, R6 ;  /* 0x000000ffff0b7224 */ /* 0x000fc400078e0006 */
[----:B------:R-:W-:Y:S02]  /*16da0*/  IMAD R6, R7, R12, R17 ;  /* 0x0000000c07067224 */ /* 0x000fe400078e0211 */
[----:B------:R-:W-:-:S04]  /*16db0*/  IMAD.HI.U32 R12, R8, R11, RZ ;  /* 0x0000000b080c7227 */ /* 0x000fc800078e00ff */
[----:B------:R-:W-:Y:S02]  /*16dc0*/  IMAD.MOV.U32 R13, RZ, RZ, R5 ;  /* 0x000000ffff0d7224 */ /* 0x000fe400078e0005 */
[----:B------:R-:W-:Y:S02]  /*16dd0*/  IMAD.MOV R12, RZ, RZ, -R12 ;  /* 0x000000ffff0c7224 */ /* 0x000fe400078e0a0c */
[----:B------:R-:W-:Y:S01]  /*16de0*/  @!P5 IMAD.MOV R14, RZ, RZ, -R14 ;  /* 0x000000ffff0ed224 */ /* 0x000fe200078e0a0e */
[C---:B------:R-:W-:Y:S01]  /*16df0*/  ISETP.GT.U32.AND P5, PT, R7.reuse, R16, PT ;  /* 0x000000100700720c */ /* 0x040fe20003fa4070 */
[----:B------:R-:W-:Y:S01]  /*16e00*/  @!P2 IMAD.MOV R13, RZ, RZ, -R13 ;  /* 0x000000ffff0da224 */ /* 0x000fe200078e0a0d */
[----:B------:R-:W-:Y:S01]  /*16e10*/  ISETP.GE.AND P2, PT, R4, RZ, PT ;  /* 0x000000ff0400720c */ /* 0x000fe20003f46270 */
[----:B------:R-:W-:Y:S01]  /*16e20*/  IMAD R4, R7, R12, R11 ;  /* 0x0000000c07047224 */ /* 0x000fe200078e020b */
[----:B------:R-:W-:Y:S01]  /*16e30*/  STL [R1+0x10c], R14 ;  /* 0x00010c0e01007387 */ /* 0x000fe20000100800 */
[----:B------:R-:W-:-:S02]  /*16e40*/  @!P3 IMAD.IADD R18, R18, 0x1, -R7 ;  /* 0x000000011212b824 */ /* 0x000fc400078e0a07 */
[----:B-1----:R-:W-:Y:S01]  /*16e50*/  VIADD R9, R3, 0x1b7 ;  /* 0x000001b703097836 */ /* 0x002fe20000000000 */
[C---:B------:R-:W-:Y:S01]  /*16e60*/  ISETP.GT.U32.AND P3, PT, R7.reuse, R4, PT ;  /* 0x000000040700720c */ /* 0x040fe20003f64070 */
[--C-:B------:R-:W-:Y:S01]  /*16e70*/  @!P6 IMAD.IADD R2, R2, 0x1, -R7.reuse ;  /* 0x000000010202e824 */ /* 0x100fe200078e0a07 */
[----:B------:R-:W-:Y:S01]  /*16e80*/  ISETP.GT.U32.AND P6, PT, R7, R6, PT ;  /* 0x000000060700720c */ /* 0x000fe20003fc4070 */
[----:B------:R0:W-:Y:S01]  /*16e90*/  STL [R1+0x114], R13 ;  /* 0x0001140d01007387 */ /* 0x0001e20000100800 */
[----:B------:R-:W-:Y:S01]  /*16ea0*/  IABS R5, R9 ;  /* 0x0000000900057213 */ /* 0x000fe20000000000 */
[----:B------:R-:W-:Y:S01]  /*16eb0*/  @!P5 IMAD.IADD R16, R16, 0x1, -R7 ;  /* 0x000000011010d824 */ /* 0x000fe200078e0a07 */
[----:B------:R-:W-:Y:S01]  /*16ec0*/  ISETP.GE.AND P5, PT, R10, RZ, PT ;  /* 0x000000ff0a00720c */ /* 0x000fe20003fa6270 */
[----:B------:R-:W-:Y:S02]  /*16ed0*/  VIADD R10, R3, 0x1b8 ;  /* 0x000001b8030a7836 */ /* 0x000fe40000000000 */
[----:B------:R-:W-:-:S04]  /*16ee0*/  IMAD.HI.U32 R12, R8, R5, RZ ;  /* 0x00000005080c7227 */ /* 0x000fc800078e00ff */
[----:B------:R-:W-:Y:S01]  /*16ef0*/  @!P3 IMAD.IADD R4, R4, 0x1, -R7 ;  /* 0x000000010404b824 */ /* 0x000fe200078e0a07 */
[----:B0-----:R-:W-:Y:S01]  /*16f00*/  IABS R13, R10 ;  /* 0x0000000a000d7213 */ /* 0x001fe20000000000 */
[----:B------:R-:W-:Y:S02]  /*16f10*/  IMAD.MOV R12, RZ, RZ, -R12 ;  /* 0x000000ffff0c7224 */ /* 0x000fe400078e0a0c */
[----:B------:R-:W-:Y:S01]  /*16f20*/  IMAD.MOV.U32 R15, RZ, RZ, R2 ;  /* 0x000000ffff0f7224 */ /* 0x000fe200078e0002 */
[----:B------:R-:W-:Y:S01]  /*16f30*/  ISETP.GT.U32.AND P3, PT, R7, R4, PT ;  /* 0x000000040700720c */ /* 0x000fe20003f64070 */
[----:B------:R-:W-:-:S04]  /*16f40*/  IMAD.HI.U32 R2, R8, R13, RZ ;  /* 0x0000000d08027227 */ /* 0x000fc800078e00ff */
[----:B------:R-:W-:Y:S01]  /*16f50*/  @!P6 IMAD.IADD R6, R6, 0x1, -R7 ;  /* 0x000000010606e824 */ /* 0x000fe200078e0a07 */
[----:B------:R-:W-:Y:S01]  /*16f60*/  ISETP.GE.AND P6, PT, R9, RZ, PT ;  /* 0x000000ff0900720c */ /* 0x000fe20003fc6270 */
[----:B------:R-:W-:Y:S02]  /*16f70*/  IMAD R12, R7, R12, R5 ;  /* 0x0000000c070c7224 */ /* 0x000fe400078e0205 */
[----:B------:R-:W-:Y:S02]  /*16f80*/  IMAD.MOV R9, RZ, RZ, -R2 ;  /* 0x000000ffff097224 */ /* 0x000fe400078e0a02 */
[----:B------:R-:W-:Y:S02]  /*16f90*/  VIADD R11, R3, 0x1b9 ;  /* 0x000001b9030b7836 */ /* 0x000fe40000000000 */
[----:B------:R-:W-:Y:S01]  /*16fa0*/  @!P1 IMAD.MOV R15, RZ, RZ, -R15 ;  /* 0x000000ffff0f9224 */ /* 0x000fe200078e0a0f */
[C---:B------:R-:W-:Y:S01]  /*16fb0*/  ISETP.GT.U32.AND P1, PT, R7.reuse, R6, PT ;  /* 0x000000060700720c */ /* 0x040fe20003f24070 */
[----:B------:R-:W-:Y:S01]  /*16fc0*/  @!P4 IMAD.MOV R16, RZ, RZ, -R16 ;  /* 0x000000ffff10c224 */ /* 0x000fe200078e0a10 */
[C---:B------:R-:W-:Y:S01]  /*16fd0*/  ISETP.GT.U32.AND P4, PT, R7.reuse, R12, PT ;  /* 0x0000000c0700720c */ /* 0x040fe20003f84070 */
[----:B------:R-:W-:Y:S01]  /*16fe0*/  IMAD R13, R7, R9, R13 ;  /* 0x00000009070d7224 */ /* 0x000fe200078e020d */
[----:B------:R-:W-:Y:S01]  /*16ff0*/  IABS R14, R11 ;  /* 0x0000000b000e7213 */ /* 0x000fe20000000000 */
[----:B------:R0:W-:Y:S01]  /*17000*/  STL [R1+0x109c], R15 ;  /* 0x00109c0f01007387 */ /* 0x0001e20000100800 */
[----:B------:R-:W-:-:S02]  /*17010*/  @!P3 IMAD.IADD R4, R4, 0x1, -R7 ;  /* 0x000000010404b824 */ /* 0x000fc400078e0a07 */
[----:B------:R-:W-:Y:S01]  /*17020*/  ISETP.GT.U32.AND P3, PT, R7, R13, PT ;  /* 0x0000000d0700720c */ /* 0x000fe20003f64070 */
[----:B------:R-:W-:Y:S01]  /*17030*/  IMAD.HI.U32 R5, R8, R14, RZ ;  /* 0x0000000e08057227 */ /* 0x000fe200078e00ff */
[----:B------:R1:W-:Y:S03]  /*17040*/  STL [R1+0x10a4], R16 ;  /* 0x0010a41001007387 */ /* 0x0003e60000100800 */
[----:B------:R-:W-:Y:S02]  /*17050*/  IMAD.MOV R5, RZ, RZ, -R5 ;  /* 0x000000ffff057224 */ /* 0x000fe400078e0a05 */
[----:B0-----:R-:W-:Y:S02]  /*17060*/  IMAD.MOV.U32 R15, RZ, RZ, R18 ;  /* 0x000000ffff0f7224 */ /* 0x001fe400078e0012 */
[----:B------:R-:W-:Y:S01]  /*17070*/  @!P1 IMAD.IADD R6, R6, 0x1, -R7 ;  /* 0x0000000106069824 */ /* 0x000fe200078e0a07 */
[----:B------:R-:W-:Y:S01]  /*17080*/  ISETP.GE.AND P1, PT, R11, RZ, PT ;  /* 0x000000ff0b00720c */ /* 0x000fe20003f26270 */
[----:B------:R-:W-:Y:S01]  /*17090*/  @!P0 IMAD.MOV R15, RZ, RZ, -R15 ;  /* 0x000000ffff0f8224 */ /* 0x000fe200078e0a0f */
[----:B------:R-:W-:Y:S01]  /*170a0*/  ISETP.GE.AND P0, PT, R10, RZ, PT ;  /* 0x000000ff0a00720c */ /* 0x000fe20003f06270 */
[----:B------:R-:W-:-:S02]  /*170b0*/  @!P4 IMAD.IADD R12, R12, 0x1, -R7 ;  /* 0x000000010c0cc824 */ /* 0x000fc400078e0a07 */
[----:B------:R-:W-:Y:S01]  /*170c0*/  VIADD R2, R3, 0x1ba ;  /* 0x000001ba03027836 */ /* 0x000fe20000000000 */
[----:B------:R0:W-:Y:S01]  /*170d0*/  STL [R1+0x10b4], R15 ;  /* 0x0010b40f01007387 */ /* 0x0001e20000100800 */
[----:B------:R-:W-:Y:S01]  /*170e0*/  IMAD.MOV.U32 R17, RZ, RZ, R6 ;  /* 0x000000ffff117224 */ /* 0x000fe200078e0006 */
[----:B------:R-:W-:Y:S01]  /*170f0*/  ISETP.GT.U32.AND P4, PT, R7, R12, PT ;  /* 0x0000000c0700720c */ /* 0x000fe20003f84070 */
[----:B------:R-:W-:Y:S01]  /*17100*/  @!P3 IMAD.IADD R13, R13, 0x1, -R7 ;  /* 0x000000010d0db824 */ /* 0x000fe200078e0a07 */
[----:B------:R-:W-:Y:S01]  /*17110*/  IABS R10, R2 ;  /* 0x00000002000a7213 */ /* 0x000fe20000000000 */
[----:B------:R-:W-:Y:S02]  /*17120*/  @!P2 IMAD.MOV R17, RZ, RZ, -R17 ;  /* 0x000000ffff11a224 */ /* 0x000fe400078e0a11 */
[----:B-1----:R-:W-:Y:S01]  /*17130*/  IMAD.MOV.U32 R16, RZ, RZ, R4 ;  /* 0x000000ffff107224 */ /* 0x002fe200078e0004 */
[C---:B------:R-:W-:Y:S01]  /*17140*/  ISETP.GT.U32.AND P3, PT, R7.reuse, R13, PT ;  /* 0x0000000d0700720c */ /* 0x040fe20003f64070 */
[----:B------:R-:W-:Y:S01]  /*17150*/  IMAD.HI.U32 R4, R8, R10, RZ ;  /* 0x0000000a08047227 */ /* 0x000fe200078e00ff */
[----:B------:R-:W-:Y:S03]  /*17160*/  STL [R1+0x10a8], R17 ;  /* 0x0010a81101007387 */ /* 0x000fe60000100800 */
[----:B0-----:R-:W-:-:S02]  /*17170*/  IMAD R15, R7, R5, R14 ;  /* 0x00000005070f7224 */ /* 0x001fc400078e020e */
[----:B------:R-:W-:Y:S02]  /*17180*/  VIADD R5, R3, 0x1bb ;  /* 0x000001bb03057836 */ /* 0x000fe40000000000 */
[----:B------:R-:W-:Y:S01]  /*17190*/  IMAD.MOV R4, RZ, RZ, -R4 ;  /* 0x000000ffff047224 */ /* 0x000fe200078e0a04 */
[----:B------:R-:W-:Y:S01]  /*171a0*/  ISETP.GT.U32.AND P2, PT, R7, R15, PT ;  /* 0x0000000f0700720c */ /* 0x000fe20003f44070 */
[--C-:B------:R-:W-:Y:S01]  /*171b0*/  @!P4 IMAD.IADD R12, R12, 0x1, -R7.reuse ;  /* 0x000000010c0cc824 */ /* 0x100fe200078e0a07 */
[----:B------:R-:W-:Y:S01]  /*171c0*/  IABS R11, R5 ;  /* 0x00000005000b7213 */ /* 0x000fe20000000000 */
[----:B------:R-:W-:Y:S01]  /*171d0*/  VIADD R9, R3, 0x1bc ;  /* 0x000001bc03097836 */ /* 0x000fe20000000000 */
[----:B------:R-:W-:Y:S01]  /*171e0*/  ISETP.GE.AND P4, PT, R5, RZ, PT ;  /* 0x000000ff0500720c */ /* 0x000fe20003f86270 */
[----:B------:R-:W-:Y:S02]  /*171f0*/  IMAD R5, R7, R4, R10 ;  /* 0x0000000407057224 */ /* 0x000fe400078e020a */
[----:B------:R-:W-:Y:S01]  /*17200*/  @!P5 IMAD.MOV R16, RZ, RZ, -R16 ;  /* 0x000000ffff10d224 */ /* 0x000fe200078e0a10 */
[----:B------:R-:W-:Y:S01]  /*17210*/  ISETP.GE.AND P5, PT, R2, RZ, PT ;  /* 0x000000ff0200720c */ /* 0x000fe20003fa6270 */
[--C-:B------:R-:W-:Y:S01]  /*17220*/  @!P3 IMAD.IADD R13, R13, 0x1, -R7.reuse ;  /* 0x000000010d0db824 */ /* 0x100fe200078e0a07 */
[----:B------:R-:W-:Y:S01]  /*17230*/  ISETP.GT.U32.AND P3, PT, R7, R5, PT ;  /* 0x000000050700720c */ /* 0x000fe20003f64070 */
[----:B------:R-:W-:Y:S01]  /*17240*/  IMAD.HI.U32 R2, R8, R11, RZ ;  /* 0x0000000b08027227 */ /* 0x000fe200078e00ff */
[----:B------:R-:W-:Y:S01]  /*17250*/  IABS R6, R9 ;  /* 0x0000000900067213 */ /* 0x000fe20000000000 */
[----:B------:R0:W-:Y:S02]  /*17260*/  STL [R1+0x10cc], R16 ;  /* 0x0010cc1001007387 */ /* 0x0001e40000100800 */
[----:B------:R-:W-:-:S02]  /*17270*/  @!P2 IMAD.IADD R15, R15, 0x1, -R7 ;  /* 0x000000010f0fa824 */ /* 0x000fc400078e0a07 */
[----:B------:R-:W-:Y:S02]  /*17280*/  IMAD.MOV R2, RZ, RZ, -R2 ;  /* 0x000000ffff027224 */ /* 0x000fe400078e0a02 */
[----:B------:R-:W-:Y:S01]  /*17290*/  IMAD.HI.U32 R14, R8, R6, RZ ;  /* 0x00000006080e7227 */ /* 0x000fe200078e00ff */
[----:B------:R-:W-:-:S03]  /*172a0*/  ISETP.GT.U32.AND P2, PT, R7, R15, PT ;  /* 0x0000000f0700720c */ /* 0x000fc60003f44070 */
[C---:B------:R-:W-:Y:S02]  /*172b0*/  IMAD R4, R7.reuse, R2, R11 ;  /* 0x0000000207047224 */ /* 0x040fe400078e020b */
[----:B------:R-:W-:Y:S02]  /*172c0*/  IMAD.MOV.U32 R10, RZ, RZ, R13 ;  /* 0x000000ffff0a7224 */ /* 0x000fe400078e000d */
[----:B------:R-:W-:Y:S02]  /*172d0*/  IMAD.MOV R14, RZ, RZ, -R14 ;  /* 0x000000ffff0e7224 */ /* 0x000fe400078e0a0e */
[----:B------:R-:W-:Y:S01]  /*172e0*/  @!P0 IMAD.MOV R10, RZ, RZ, -R10 ;  /* 0x000000ffff0a8224 */ /* 0x000fe200078e0a0a */
[----:B------:R-:W-:Y:S01]  /*172f0*/  ISETP.GT.U32.AND P0, PT, R7, R4, PT ;  /* 0x000000040700720c */ /* 0x000fe20003f04070 */
[--C-:B------:R-:W-:Y:S02]  /*17300*/  @!P3 IMAD.IADD R5, R5, 0x1, -R7.reuse ;  /* 0x000000010505b824 */ /* 0x100fe400078e0a07 */
[----:B------:R-:W-:-:S02]  /*17310*/  @!P2 IMAD.IADD R15, R15, 0x1, -R7 ;  /* 0x000000010f0fa824 */ /* 0x000fc400078e0a07 */
[C---:B------:R-:W-:Y:S01]  /*17320*/  IMAD R2, R7.reuse, R14, R6 ;  /* 0x0000000e07027224 */ /* 0x040fe200078e0206 */
[----:B------:R-:W-:Y:S01]  /*17330*/  ISETP.GT.U32.AND P3, PT, R7, R5, PT ;  /* 0x000000050700720c */ /* 0x000fe20003f64070 */
[----:B0-----:R-:W-:Y:S02]  /*17340*/  IMAD.MOV.U32 R16, RZ, RZ, R12 ;  /* 0x000000ffff107224 */ /* 0x001fe400078e000c */
[----:B------:R-:W-:Y:S02]  /*17350*/  VIADD R6, R3, 0x1be ;  /* 0x000001be03067836 */ /* 0x000fe40000000000 */
[----:B------:R-:W-:Y:S02]  /*17360*/  IMAD.MOV.U32 R17, RZ, RZ, R15 ;  /* 0x000000ffff117224 */ /* 0x000fe400078e000f */
[----:B------:R-:W-:Y:S01]  /*17370*/  @!P6 IMAD.MOV R16, RZ, RZ, -R16 ;  /* 0x000000ffff10e224 */ /* 0x000fe200078e0a10 */
[----:B------:R-:W-:Y:S01]  /*17380*/  IABS R12, R6 ;  /* 0x00000006000c7213 */ /* 0x000fe20000000000 */
[----:B------:R-:W-:Y:S01]  /*17390*/  @!P1 IMAD.MOV R17, RZ, RZ, -R17 ;  /* 0x000000ffff119224 */ /* 0x000fe200078e0a11 */
[----:B------:R-:W-:Y:S01]  /*173a0*/  ISETP.GT.U32.AND P1, PT, R7, R2, PT ;  /* 0x000000020700720c */ /* 0x000fe20003f24070 */
[--C-:B------:R-:W-:Y:S01]  /*173b0*/  @!P0 IMAD.IADD R4, R4, 0x1, -R7.reuse ;  /* 0x0000000104048824 */ /* 0x100fe200078e0a07 */
[----:B------:R0:W-:Y:S01]  /*173c0*/  STL [R1+0x10c8], R16 ;  /* 0x0010c81001007387 */ /* 0x0001e20000100800 */
[----:B------:R-:W-:Y:S01]  /*173d0*/  VIADD R11, R3, 0x1bd ;  /* 0x000001bd030b7836 */ /* 0x000fe20000000000 */
[----:B------:R-:W-:Y:S01]  /*173e0*/  ISETP.GE.AND P6, PT, R9, RZ, PT ;  /* 0x000000ff0900720c */ /* 0x000fe20003fc6270 */
[----:B------:R-:W-:Y:S01]  /*173f0*/  @!P3 IMAD.IADD R5, R5, 0x1, -R7 ;  /* 0x000000010505b824 */ /* 0x000fe200078e0a07 */
[----:B------:R-:W-:Y:S01]  /*17400*/  ISETP.GT.U32.AND P0, PT, R7, R4, PT ;  /* 0x000000040700720c */ /* 0x000fe20003f04070 */
[----:B------:R-:W-:Y:S01]  /*17410*/  VIADD R9, R3, 0x1bf ;  /* 0x000001bf03097836 */ /* 0x000fe20000000000 */
[----:B------:R-:W-:Y:S01]  /*17420*/  ISETP.GE.AND P2, PT, R11, RZ, PT ;  /* 0x000000ff0b00720c */ /* 0x000fe20003f46270 */
[----:B------:R-:W-:Y:S01]  /*17430*/  IMAD.MOV.U32 R19, RZ, RZ, R5 ;  /* 0x000000ffff137224 */ /* 0x000fe200078e0005 */
[----:B------:R-:W-:Y:S01]  /*17440*/  IABS R11, R11 ;  /* 0x0000000b000b7213 */ /* 0x000fe20000000000 */
[----:B------:R-:W-:Y:S01]  /*17450*/  VIADD R5, R3, 0x1c1 ;  /* 0x000001c103057836 */ /* 0x000fe20000000000 */
[----:B------:R1:W-:Y:S01]  /*17460*/  STL [R1+0x138], R10 ;  /* 0x0001380a01007387 */ /* 0x0003e20000100800 */
[----:B0-----:R-:W-:Y:S01]  /*17470*/  IMAD.HI.U32 R16, R8, R12, RZ ;  /* 0x0000000c08107227 */ /* 0x001fe200078e00ff */
[----:B------:R-:W-:-:S02]  /*17480*/  IABS R13, R9 ;  /* 0x00000009000d7213 */ /* 0x000fc40000000000 */
[----:B------:R0:W-:Y:S01]  /*17490*/  STL [R1+0x13c], R17 ;  /* 0x00013c1101007387 */ /* 0x0001e20000100800 */
[----:B------:R-:W-:Y:S01]  /*174a0*/  IMAD.MOV R16, RZ, RZ, -R16 ;  /* 0x000000ffff107224 */ /* 0x000fe200078e0a10 */
[----:B------:R-:W-:Y:S01]  /*174b0*/  ISETP.GE.AND P3, PT, R6, RZ, PT ;  /* 0x000000ff0600720c */ /* 0x000fe20003f66270 */
[----:B------:R-:W-:Y:S02]  /*174c0*/  @!P1 IMAD.IADD R2, R2, 0x1, -R7 ;  /* 0x0000000102029824 */ /* 0x000fe400078e0a07 */
[C---:B------:R-:W-:Y:S02]  /*174d0*/  IMAD R12, R7.reuse, R16, R12 ;  /* 0x00000010070c7224 */ /* 0x040fe400078e020c */
[----:B------:R-:W-:Y:S01]  /*174e0*/  @!P5 IMAD.MOV R19, RZ, RZ, -R19 ;  /* 0x000000ffff13d224 */ /* 0x000fe200078e0a13 */
[C---:B------:R-:W-:Y:S01]  /*174f0*/  ISETP.GT.U32.AND P1, PT, R7.reuse, R2, PT ;  /* 0x000000020700720c */ /* 0x040fe20003f24070 */
[----:B------:R-:W-:Y:S01]  /*17500*/  IMAD.HI.U32 R15, R8, R11, RZ ;  /* 0x0000000b080f7227 */ /* 0x000fe200078e00ff */
[----:B------:R-:W-:-:S02]  /*17510*/  ISETP.GT.U32.AND P5, PT, R7, R12, PT ;  /* 0x0000000c0700720c */ /* 0x000fc40003fa4070 */
[----:B------:R-:W-:Y:S01]  /*17520*/  STL [R1+0x1080], R19 ;  /* 0x0010801301007387 */ /* 0x000fe20000100800 */
[----:B------:R-:W-:Y:S02]  /*17530*/  @!P0 IMAD.IADD R4, R4, 0x1, -R7 ;  /* 0x0000000104048824 */ /* 0x000fe400078e0a07 */
[----:B------:R-:W-:Y:S02]  /*17540*/  IMAD.MOV R15, RZ, RZ, -R15 ;  /* 0x000000ffff0f7224 */ /* 0x000fe400078e0a0f */
[----:B------:R-:W-:Y:S02]  /*17550*/  IMAD.MOV.U32 R18, RZ, RZ, R4 ;  /* 0x000000ffff127224 */ /* 0x000fe400078e0004 */
[----:B------:R-:W-:Y:S01]  /*17560*/  IMAD R11, R7, R15, R11 ;  /* 0x0000000f070b7224 */ /* 0x000fe200078e020b */
[----:B------:R-:W-:Y:S01]  /*17570*/  IABS R15, R5 ;  /* 0x00000005000f7213 */ /* 0x000fe20000000000 */
[----:B-1----:R-:W-:Y:S02]  /*17580*/  VIADD R10, R3, 0x1c0 ;  /* 0x000001c0030a7836 */ /* 0x002fe40000000000 */
[----:B------:R-:W-:Y:S01]  /*17590*/  @!P4 IMAD.MOV R18, RZ, RZ, -R18 ;  /* 0x000000ffff12c224 */ /* 0x000fe200078e0a12 */
[C---:B------:R-:W-:Y:S01]  /*175a0*/  ISETP.GT.U32.AND P0, PT, R7.reuse, R11, PT ;  /* 0x0000000b0700720c */ /* 0x040fe20003f04070 */
[--C-:B------:R-:W-:Y:S01]  /*175b0*/  @!P5 IMAD.IADD R12, R12, 0x1, -R7.reuse ;  /* 0x000000010c0cd824 */ /* 0x100fe200078e0a07 */
[----:B------:R-:W-:Y:S01]  /*175c0*/  IABS R14, R10 ;  /* 0x0000000a000e7213 */ /* 0x000fe20000000000 */
[----:B------:R-:W-:Y:S01]  /*175d0*/  @!P1 IMAD.IADD R2, R2, 0x1, -R7 ;  /* 0x0000000102029824 */ /* 0x000fe200078e0a07 */
[----:B------:R1:W-:Y:S01]  /*175e0*/  STL [R1+0x1084], R18 ;  /* 0x0010841201007387 */ /* 0x0003e20000100800 */
[----:B0-----:R-:W-:Y:S01]  /*175f0*/  IMAD.HI.U32 R17, R8, R13, RZ ;  /* 0x0000000d08117227 */ /* 0x001fe200078e00ff */
[----:B------:R-:W-:-:S02]  /*17600*/  ISETP.GT.U32.AND P5, PT, R7, R12, PT ;  /* 0x0000000c0700720c */ /* 0x000fc40003fa4070 */
[----:B------:R-:W-:Y:S01]  /*17610*/  ISETP.GE.AND P4, PT, R9, RZ, PT ;  /* 0x000000ff0900720c */ /* 0x000fe20003f86270 */
[----:B------:R-:W-:Y:S02]  /*17620*/  IMAD.MOV R17, RZ, RZ, -R17 ;  /* 0x000000ffff117224 */ /* 0x000fe400078e0a11 */
[----:B------:R-:W-:-:S04]  /*17630*/  IMAD.HI.U32 R6, R8, R14, RZ ;  /* 0x0000000e08067227 */ /* 0x000fc800078e00ff */
[----:B-1----:R-:W-:Y:S02]  /*17640*/  IMAD.MOV.U32 R18, RZ, RZ, R2 ;  /* 0x000000ffff127224 */ /* 0x002fe400078e0002 */
[----:B------:R-:W-:-:S04]  /*17650*/  IMAD.HI.U32 R2, R8, R15, RZ ;  /* 0x0000000f08027227 */ /* 0x000fc800078e00ff */
[----:B------:R-:W-:Y:S02]  /*17660*/  IMAD.MOV R2, RZ, RZ, -R2 ;  /* 0x000000ffff027224 */ /* 0x000fe400078e0a02 */
[----:B------:R-:W-:Y:S02]  /*17670*/  IMAD R4, R7, R17, R13 ;  /* 0x0000001107047224 */ /* 0x000fe400078e020d */
[----:B------:R-:W-:Y:S02]  /*17680*/  IMAD.MOV R6, RZ, RZ, -R6 ;  /* 0x000000ffff067224 */ /* 0x000fe400078e0a06 */
[----:B------:R-:W-:Y:S01]  /*17690*/  @!P0 IMAD.IADD R11, R11, 0x1, -R7 ;  /* 0x000000010b0b8824 */ /* 0x000fe200078e0a07 */
[C---:B------:R-:W-:Y:S01]  /*176a0*/  ISETP.GT.U32.AND P1, PT, R7.reuse, R4, PT ;  /* 0x000000040700720c */ /* 0x040fe20003f24070 */
[C---:B------:R-:W-:Y:S02]  /*176b0*/  IMAD R2, R7.reuse, R2, R15 ;  /* 0x0000000207027224 */ /* 0x040fe400078e020f */
[C---:B------:R-:W-:Y:S01]  /*176c0*/  IMAD R14, R7.reuse, R6, R14 ;  /* 0x00000006070e7224 */ /* 0x040fe200078e020e */
[C---:B------:R-:W-:Y:S01]  /*176d0*/  ISETP.GT.U32.AND P0, PT, R7.reuse, R11, PT ;  /* 0x0000000b0700720c */ /* 0x040fe20003f04070 */
[----:B------:R-:W-:Y:S01]  /*176e0*/  @!P5 IMAD.IADD R12, R12, 0x1, -R7 ;  /* 0x000000010c0cd824 */ /* 0x000fe200078e0a07 */
[C---:B------:R-:W-:Y:S01]  /*176f0*/  ISETP.GT.U32.AND P5, PT, R7.reuse, R2, PT ;  /* 0x000000020700720c */ /* 0x040fe20003fa4070 */
[----:B------:R-:W-:Y:S01]  /*17700*/  @!P6 IMAD.MOV R18, RZ, RZ, -R18 ;  /* 0x000000ffff12e224 */ /* 0x000fe200078e0a12 */
[----:B------:R-:W-:Y:S01]  /*17710*/  ISETP.GT.U32.AND P6, PT, R7, R14, PT ;  /* 0x0000000e0700720c */ /* 0x000fe20003fc4070 */
[----:B------:R-:W-:-:S02]  /*17720*/  VIADD R9, R3, 0x1c3 ;  /* 0x000001c303097836 */ /* 0x000fc40000000000 */
[----:B------:R-:W-:Y:S01]  /*17730*/  VIADD R6, R3, 0x1c2 ;  /* 0x000001c203067836 */ /* 0x000fe20000000000 */
[----:B------:R0:W-:Y:S01]  /*17740*/  STL [R1+0x107c], R18 ;  /* 0x00107c1201007387 */ /* 0x0001e20000100800 */
[--C-:B------:R-:W-:Y:S01]  /*17750*/  @!P1 IMAD.IADD R4, R4, 0x1, -R7.reuse ;  /* 0x0000000104049824 */ /* 0x100fe200078e0a07 */
[----:B------:R-:W-:Y:S01]  /*17760*/  IABS R13, R9 ;  /* 0x00000009000d7213 */ /* 0x000fe20000000000 */
[----:B------:R-:W-:Y:S01]  /*17770*/  IMAD.MOV.U32 R17, RZ, RZ, R12 ;  /* 0x000000ffff117224 */ /* 0x000fe200078e000c */
[----:B------:R-:W-:Y:S01]  /*17780*/  IABS R16, R6 ;  /* 0x0000000600107213 */ /* 0x000fe20000000000 */
[--C-:B------:R-:W-:Y:S01]  /*17790*/  @!P0 IMAD.IADD R11, R11, 0x1, -R7.reuse ;  /* 0x000000010b0b8824 */ /* 0x100fe200078e0a07 */
[----:B------:R-:W-:Y:S01]  /*177a0*/  ISETP.GE.AND P0, PT, R10, RZ, PT ;  /* 0x000000ff0a00720c */ /* 0x000fe20003f06270 */
[----:B------:R-:W-:Y:S01]  /*177b0*/  @!P5 IMAD.IADD R2, R2, 0x1, -R7 ;  /* 0x000000010202d824 */ /* 0x000fe200078e0a07 */
[----:B------:R-:W-:Y:S01]  /*177c0*/  ISETP.GT.U32.AND P1, PT, R7, R4, PT ;  /* 0x000000040700720c */ /* 0x000fe20003f24070 */
[----:B------:R-:W-:-:S02]  /*177d0*/  IMAD.MOV.U32 R10, RZ, RZ, R13 ;  /* 0x000000ffff0a7224 */ /* 0x000fc400078e000d */
[----:B------:R-:W-:Y:S01]  /*177e0*/  @!P6 IMAD.IADD R14, R14, 0x1, -R7 ;  /* 0x000000010e0ee824 */ /* 0x000fe200078e0a07 */
[C---:B------:R-:W-:Y:S01]  /*177f0*/  ISETP.GT.U32.AND P5, PT, R7.reuse, R2, PT ;  /* 0x000000020700720c */ /* 0x040fe20003fa4070 */
[----:B0-----:R-:W-:Y:S02]  /*17800*/  IMAD.MOV.U32 R18, RZ, RZ, R11 ;  /* 0x000000ffff127224 */ /* 0x001fe400078e000b */
[----:B------:R-:W-:Y:S01]  /*17810*/  IMAD.HI.U32 R11, R8, R10, RZ ;  /* 0x0000000a080b7227 */ /* 0x000fe200078e00ff */
[----:B------:R-:W-:-:S03]  /*17820*/  ISETP.GT.U32.AND P6, PT, R7, R14, PT ;  /* 0x0000000e0700720c */ /* 0x000fc60003fc4070 */
[----:B------:R-:W-:-:S04]  /*17830*/  IMAD.HI.U32 R13, R8, R16, RZ ;  /* 0x00000010080d7227 */ /* 0x000fc800078e00ff */
[----:B------:R-:W-:Y:S02]  /*17840*/  IMAD.MOV R11, RZ, RZ, -R11 ;  /* 0x000000ffff0b7224 */ /* 0x000fe400078e0a0b */
[----:B------:R-:W-:Y:S01]  /*17850*/  @!P2 IMAD.MOV R18, RZ, RZ, -R18 ;  /* 0x000000ffff12a224 */ /* 0x000fe200078e0a12 */
[----:B------:R-:W-:Y:S01]  /*17860*/  ISETP.GE.AND P2, PT, R5, RZ, PT ;  /* 0x000000ff0500720c */ /* 0x000fe20003f46270 */
[----:B------:R-:W-:Y:S02]  /*17870*/  IMAD.MOV R13, RZ, RZ, -R13 ;  /* 0x000000ffff0d7224 */ /* 0x000fe400078e0a0d */
[----:B------:R-:W-:Y:S01]  /*17880*/  @!P3 IMAD.MOV R17, RZ, RZ, -R17 ;  /* 0x000000ffff11b224 */ /* 0x000fe200078e0a11 */
[----:B------:R-:W-:Y:S01]  /*17890*/  STL [R1+0x1078], R18 ;  /* 0x0010781201007387 */ /* 0x000fe20000100800 */
[C---:B------:R-:W-:Y:S01]  /*178a0*/  IMAD R12, R7.reuse, R11, R10 ;  /* 0x0000000b070c7224 */ /* 0x040fe200078e020a */
[----:B------:R-:W-:Y:S01]  /*178b0*/  ISETP.GE.AND P3, PT, R6, RZ, PT ;  /* 0x000000ff0600720c */ /* 0x000fe20003f66270 */
[--C-:B------:R-:W-:Y:S01]  /*178c0*/  @!P1 IMAD.IADD R4, R4, 0x1, -R7.reuse ;  /* 0x0000000104049824 */ /* 0x100fe200078e0a07 */
[----:B------:R0:W-:Y:S01]  /*178d0*/  STL [R1+0x10c0], R17 ;  /* 0x0010c01101007387 */ /* 0x0001e20000100800 */
[----:B------:R-:W-:Y:S01]  /*178e0*/  IMAD R13, R7, R13, R16 ;  /* 0x0000000d070d7224 */ /* 0x000fe200078e0210 */
[----:B------:R-:W-:Y:S01]  /*178f0*/  ISETP.GE.AND P1, PT, R9, RZ, PT ;  /* 0x000000ff0900720c */ /* 0x000fe20003f26270 */
[----:B------:R-:W-:Y:S01]  /*17900*/  @!P5 IMAD.IADD R2, R2, 0x1, -R7 ;  /* 0x000000010202d824 */ /* 0x000fe200078e0a07 */
[----:B------:R-:W-:Y:S01]  /*17910*/  ISETP.GT.U32.AND P5, PT, R7, R12, PT ;  /* 0x0000000c0700720c */ /* 0x000fe20003fa4070 */
[----:B------:R-:W-:-:S02]  /*17920*/  VIADD R5, R3, 0x1c4 ;  /* 0x000001c403057836 */ /* 0x000fc40000000000 */
[----:B------:R-:W-:Y:S01]  /*17930*/  @!P6 IMAD.IADD R14, R14, 0x1, -R7 ;  /* 0x000000010e0ee824 */ /* 0x000fe200078e0a07 */
[----:B------:R-:W-:Y:S01]  /*17940*/  ISETP.GT.U32.AND P6, PT, R7, R13, PT ;  /* 0x0000000d0700720c */ /* 0x000fe20003fc4070 */
[----:B------:R-:W-:Y:S01]  /*17950*/  IMAD.MOV.U32 R11, RZ, RZ, R2 ;  /* 0x000000ffff0b7224 */ /* 0x000fe200078e0002 */
[----:B------:R-:W-:Y:S01]  /*17960*/  IABS R9, R5 ;  /* 0x0000000500097213 */ /* 0x000fe20000000000 */
[----:B0-----:R-:W-:Y:S02]  /*17970*/  IMAD.MOV.U32 R17, RZ, RZ, R4 ;  /* 0x000000ffff117224 */ /* 0x001fe400078e0004 */
[----:B------:R-:W-:Y:S02]  /*17980*/  VIADD R4, R3, 0x1c5 ;  /* 0x000001c503047836 */ /* 0x000fe40000000000 */
[----:B------:R-:W-:Y:S01]  /*17990*/  @!P4 IMAD.MOV R17, RZ, RZ, -R17 ;  /* 0x000000ffff11c224 */ /* 0x000fe200078e0a11 */
[----:B------:R-:W-:Y:S01]  /*179a0*/  ISETP.GE.AND P4, PT, R5, RZ, PT ;  /* 0x000000ff0500720c */ /* 0x000fe20003f86270 */
[----:B------:R-:W-:-:S02]  /*179b0*/  VIADD R5, R3, 0x1c6 ;  /* 0x000001c603057836 */ /* 0x000fc40000000000 */
[----:B------:R-:W-:Y:S01]  /*179c0*/  IMAD.MOV.U32 R15, RZ, RZ, R14 ;  /* 0x000000ffff0f7224 */ /* 0x000fe200078e000e */
[----:B------:R-:W-:Y:S01]  /*179d0*/  STL [R1+0x10ac], R17 ;  /* 0x0010ac1101007387 */ /* 0x000fe20000100800 */
[----:B------:R-:W-:Y:S01]  /*179e0*/  @!P5 IMAD.IADD R12, R12, 0x1, -R7 ;  /* 0x000000010c0cd824 */ /* 0x000fe200078e0a07 */
[----:B------:R-:W-:Y:S01]  /*179f0*/  IABS R10, R5 ;  /* 0x00000005000a7213 */ /* 0x000fe20000000000 */
[----:B------:R-:W-:Y:S01]  /*17a00*/  @!P0 IMAD.MOV R15, RZ, RZ, -R15 ;  /* 0x000000ffff0f8224 */ /* 0x000fe200078e0a0f */
[----:B------:R-:W-:Y:S01]  /*17a10*/  ISETP.GE.AND P0, PT, R4, RZ, PT ;  /* 0x000000ff0400720c */ /* 0x000fe20003f06270 */
[----:B------:R-:W-:Y:S01]  /*17a20*/  IMAD.HI.U32 R6, R8, R9, RZ ;  /* 0x0000000908067227 */ /* 0x000fe200078e00ff */
[----:B------:R-:W-:Y:S02]  /*17a30*/  IABS R4, R4 ;  /* 0x0000000400047213 */ /* 0x000fe40000000000 */
[----:B------:R-:W-:Y:S01]  /*17a40*/  ISETP.GT.U32.AND P5, PT, R7, R12, PT ;  /* 0x0000000c0700720c */ /* 0x000fe20003fa4070 */
[----:B------:R-:W-:Y:S01]  /*17a50*/  @!P6 IMAD.IADD R13, R13, 0x1, -R7 ;  /* 0x000000010d0de824 */ /* 0x000fe200078e0a07 */
[----:B------:R-:W-:Y:S01]  /*17a60*/  STL [R1+0x120], R15 ;  /* 0x0001200f01007387 */ /* 0x000fe20000100800 */
[----:B------:R-:W-:-:S02]  /*17a70*/  IMAD.MOV.U32 R2, RZ, RZ, R10 ;  /* 0x000000ffff027224 */ /* 0x000fc400078e000a */
[----:B------:R-:W-:Y:S01]  /*17a80*/  IMAD.MOV R10, RZ, RZ, -R6 ;  /* 0x000000ffff0a7224 */ /* 0x000fe200078e0a06 */
[----:B------:R-:W-:Y:S01]  /*17a90*/  ISETP.GT.U32.AND P6, PT, R7, R13, PT ;  /* 0x0000000d0700720c */ /* 0x000fe20003fc4070 */
[----:B------:R-:W-:-:S04]  /*17aa0*/  IMAD.HI.U32 R6, R8, R4, RZ ;  /* 0x0000000408067227 */ /* 0x000fc800078e00ff */
[----:B------:R-:W-:Y:S02]  /*17ab0*/  IMAD.MOV R6, RZ, RZ, -R6 ;  /* 0x000000ffff067224 */ /* 0x000fe400078e0a06 */
[----:B------:R-:W-:-:S04]  /*17ac0*/  IMAD.HI.U32 R14, R8, R2, RZ ;  /* 0x00000002080e7227 */ /* 0x000fc800078e00ff */
[C---:B------:R-:W-:Y:S02]  /*17ad0*/  IMAD R4, R7.reuse, R6, R4 ;  /* 0x0000000607047224 */ /* 0x040fe400078e0204 */
[----:B------:R-:W-:Y:S02]  /*17ae0*/  @!P5 IMAD.IADD R12, R12, 0x1, -R7 ;  /* 0x000000010c0cd824 */ /* 0x000fe400078e0a07 */
[C---:B------:R-:W-:Y:S01]  /*17af0*/  IMAD R9, R7.reuse, R10, R9 ;  /* 0x0000000a07097224 */ /* 0x040fe200078e0209 */
[----:B------:R-:W-:Y:S01]  /*17b00*/  ISETP.GT.U32.AND P5, PT, R7, R4, PT ;  /* 0x000000040700720c */ /* 0x000fe20003fa4070 */
[----:B------:R-:W-:Y:S01]  /*17b10*/  @!P2 IMAD.MOV R11, RZ, RZ, -R11 ;  /* 0x000000ffff0ba224 */ /* 0x000fe200078e0a0b */
[----:B------:R-:W-:Y:S01]  /*17b20*/  ISETP.GE.AND P2, PT, R5, RZ, PT ;  /* 0x000000ff0500720c */ /* 0x000fe20003f46270 */
[----:B------:R-:W-:Y:S01]  /*17b30*/  @!P6 IMAD.IADD R13, R13, 0x1, -R7 ;  /* 0x000000010d0de824 */ /* 0x000fe200078e0a07 */
[----:B------:R-:W-:Y:S01]  /*17b40*/  ISETP.GT.U32.AND P6, PT, R7, R9, PT ;  /* 0x000000090700720c */ /* 0x000fe20003fc4070 */
[----:B------:R-:W-:Y:S01]  /*17b50*/  IMAD.MOV R14, RZ, RZ, -R14 ;  /* 0x000000ffff0e7224 */ /* 0x000fe200078e0a0e */
[----:B------:R0:W-:Y:S01]  /*17b60*/  STL [R1+0x134], R11 ;  /* 0x0001340b01007387 */ /* 0x0001e20000100800 */
[----:B------:R-:W-:-:S02]  /*17b70*/  VIADD R10, R3, 0x1c8 ;  /* 0x000001c8030a7836 */ /* 0x000fc40000000000 */
[C---:B------:R-:W-:Y:S02]  /*17b80*/  VIADD R5, R3.reuse, 0x1c7 ;  /* 0x000001c703057836 */ /* 0x040fe40000000000 */
[----:B------:R-:W-:Y:S02]  /*17b90*/  IMAD.MOV.U32 R16, RZ, RZ, R13 ;  /* 0x000000ffff107224 */ /* 0x000fe400078e000d */
[----:B------:R-:W-:Y:S02]  /*17ba0*/  VIADD R6, R3, 0x1c9 ;  /* 0x000001c903067836 */ /* 0x000fe40000000000 */
[C---:B------:R-:W-:Y:S01]  /*17bb0*/  IMAD R2, R7.reuse, R14, R2 ;  /* 0x0000000e07027224 */ /* 0x040fe200078e0202 */
[----:B------:R-:W-:Y:S01]  /*17bc0*/  IABS R14, R10 ;  /* 0x0000000a000e7213 */ /* 0x000fe20000000000 */
[----:B------:R-:W-:Y:S01]  /*17bd0*/  @!P3 IMAD.MOV R16, RZ, RZ, -R16 ;  /* 0x000000ffff10b224 */ /* 0x000fe200078e0a10 */
[----:B0-----:R-:W-:Y:S01]  /*17be0*/  IABS R11, R5 ;  /* 0x00000005000b7213 */ /* 0x001fe20000000000 */
[----:B------:R-:W-:Y:S01]  /*17bf0*/  @!P5 IMAD.IADD R4, R4, 0x1, -R7 ;  /* 0x000000010404d824 */ /* 0x000fe200078e0a07 */
[----:B------:R-:W-:Y:S01]  /*17c00*/  IABS R15, R6 ;  /* 0x00000006000f7213 */ /* 0x000fe20000000000 */
[----:B------:R-:W-:Y:S01]  /*17c10*/  IMAD.MOV.U32 R13, RZ, RZ, R14 ;  /* 0x000000ffff0d7224 */ /* 0x000fe200078e000e */
[C---:B------:R-:W-:Y:S01]  /*17c20*/  ISETP.GT.U32.AND P3, PT, R7.reuse, R2, PT ;  /* 0x000000020700720c */ /* 0x040fe20003f64070 */
[----:B------:R-:W-:Y:S01]  /*17c30*/  IMAD.HI.U32 R14, R8, R11, RZ ;  /* 0x0000000b080e7227 */ /* 0x000fe200078e00ff */
[----:B------:R0:W-:Y:S01]  /*17c40*/  STL [R1+0x106c], R16 ;  /* 0x00106c1001007387 */ /* 0x0001e20000100800 */
[----:B------:R-:W-:-:S02]  /*17c50*/  ISETP.GT.U32.AND P5, PT, R7, R4, PT ;  /* 0x000000040700720c */ /* 0x000fc40003fa4070 */
[----:B------:R-:W-:Y:S02]  /*17c60*/  @!P6 IMAD.IADD R9, R9, 0x1, -R7 ;  /* 0x000000010909e824 */ /* 0x000fe400078e0a07 */
[C---:B------:R-:W-:Y:S02]  /*17c70*/  VIADD R19, R3.reuse, 0x1d8 ;  /* 0x000001d803137836 */ /* 0x040fe40000000000 */
[----:B------:R-:W-:Y:S01]  /*17c80*/  VIADD R17, R3, 0x1e9 ;  /* 0x000001e903117836 */ /* 0x000fe20000000000 */
[----:B------:R-:W-:Y:S01]  /*17c90*/  ISETP.GT.U32.AND P6, PT, R7, R9, PT ;  /* 0x000000090700720c */ /* 0x000fe20003fc4070 */
[----:B------:R-:W-:Y:S02]  /*17ca0*/  IMAD.U32 R21, RZ, RZ, UR8 ;  /* 0x00000008ff157e24 */ /* 0x000fe4000f8e00ff */
[----:B0-----:R-:W-:Y:S02]  /*17cb0*/  IMAD.MOV.U32 R16, RZ, RZ, R12 ;  /* 0x000000ffff107224 */ /* 0x001fe400078e000c */
[----:B------:R-:W-:-:S02]  /*17cc0*/  IMAD.MOV.U32 R12, RZ, RZ, R15 ;  /* 0x000000ffff0c7224 */ /* 0x000fc400078e000f */
[----:B------:R-:W-:Y:S02]  /*17cd0*/  IMAD.MOV R15, RZ, RZ, -R14 ;  /* 0x000000ffff0f7224 */ /* 0x000fe400078e0a0e */
[----:B------:R-:W-:-:S04]  /*17ce0*/  IMAD.HI.U32 R14, R8, R13, RZ ;  /* 0x0000000d080e7227 */ /* 0x000fc800078e00ff */
[----:B------:R-:W-:Y:S02]  /*17cf0*/  IMAD.MOV R14, RZ, RZ, -R14 ;  /* 0x000000ffff0e7224 */ /* 0x000fe400078e0a0e */
[----:B------:R-:W-:Y:S01]  /*17d00*/  @!P1 IMAD.MOV R16, RZ, RZ, -R16 ;  /* 0x000000ffff109224 */ /* 0x000fe200078e0a10 */
[----:B------:R-:W-:Y:S01]  /*17d10*/  ISETP.GE.AND P1, PT, R5, RZ, PT ;  /* 0x000000ff0500720c */ /* 0x000fe20003f26270 */
[C---:B------:R-:W-:Y:S02]  /*17d20*/  IMAD R5, R7.reuse, R14, R13 ;  /* 0x0000000e07057224 */ /* 0x040fe400078e020d */
[--C-:B------:R-:W-:Y:S01]  /*17d30*/  @!P3 IMAD.IADD R2, R2, 0x1, -R7.reuse ;  /* 0x000000010202b824 */ /* 0x100fe200078e0a07 */
[----:B------:R0:W-:Y:S01]  /*17d40*/  STL [R1+0x1074], R16 ;  /* 0x0010741001007387 */ /* 0x0001e20000100800 */
[--C-:B------:R-:W-:Y:S01]  /*17d50*/  @!P5 IMAD.IADD R4, R4, 0x1, -R7.reuse ;  /* 0x000000010404d824 */ /* 0x100fe200078e0a07 */
[----:B------:R-:W-:Y:S01]  /*17d60*/  ISETP.GT.U32.AND P5, PT, R7, R5, PT ;  /* 0x000000050700720c */ /* 0x000fe20003fa4070 */
[----:B------:R-:W-:Y:S01]  /*17d70*/  @!P6 IMAD.IADD R9, R9, 0x1, -R7 ;  /* 0x000000010909e824 */ /* 0x000fe200078e0a07 */
[C---:B------:R-:W-:Y:S01]  /*17d80*/  ISETP.GT.U32.AND P3, PT, R7.reuse, R2, PT ;  /* 0x000000020700720c */ /* 0x040fe20003f64070 */
[----:B------:R-:W-:-:S02]  /*17d90*/  IMAD R11, R7, R15, R11 ;  /* 0x0000000f070b7224 */ /* 0x000fc400078e020b */
[----:B------:R-:W-:Y:S02]  /*17da0*/  IMAD.MOV.U32 R14, RZ, RZ, R4 ;  /* 0x000000ffff0e7224 */ /* 0x000fe400078e0004 */
[----:B------:R-:W-:Y:S01]  /*17db0*/  VIADD R13, R3, 0x1cb ;  /* 0x000001cb030d7836 */ /* 0x000fe20000000000 */
[----:B------:R-:W-:Y:S01]  /*17dc0*/  ISETP.GT.U32.AND P6, PT, R7, R11, PT ;  /* 0x0000000b0700720c */ /* 0x000fe20003fc4070 */
[----:B0-----:R-:W-:Y:S02]  /*17dd0*/  IMAD.MOV.U32 R16, RZ, RZ, R9 ;  /* 0x000000ffff107224 */ /* 0x001fe400078e0009 */
[----:B------:R-:W-:Y:S02]  /*17de0*/  VIADD R9, R3, 0x1ca ;  /* 0x000001ca03097836 */ /* 0x000fe40000000000 */
[----:B------:R-:W-:Y:S01]  /*17df0*/  @!P4 IMAD.MOV R16, RZ, RZ, -R16 ;  /* 0x000000ffff10c224 */ /* 0x000fe200078e0a10 */
[----:B------:R-:W-:Y:S01]  /*17e00*/  ISETP.GE.AND P4, PT, R10, RZ, PT ;  /* 0x000000ff0a00720c */ /* 0x000fe20003f86270 */
[--C-:B------:R-:W-:Y:S01]  /*17e10*/  @!P5 IMAD.IADD R5, R5, 0x1, -R7.reuse ;  /* 0x000000010505d824 */ /* 0x100fe200078e0a07 */
[----:B------:R-:W-:Y:S01]  /*17e20*/  IABS R10, R9 ;  /* 0x00000009000a7213 */ /* 0x000fe20000000000 */
[----:B------:R-:W-:Y:S01]  /*17e30*/  @!P3 IMAD.IADD R2, R2, 0x1, -R7 ;  /* 0x000000010202b824 */ /* 0x000fe200078e0a07 */
[----:B------:R-:W-:Y:S01]  /*17e40*/  STL [R1+0x1064], R16 ;  /* 0x0010641001007387 */ /* 0x000fe20000100800 */
[----:B------:R-:W-:Y:S01]  /*17e50*/  @!P0 IMAD.MOV R14, RZ, RZ, -R14 ;  /* 0x000000ffff0e8224 */ /* 0x000fe200078e0a0e */
[----:B------:R-:W-:Y:S01]  /*17e60*/  ISETP.GT.U32.AND P5, PT, R7, R5, PT ;  /* 0x000000050700720c */ /* 0x000fe20003fa4070 */
[----:B------:R-:W-:Y:S01]  /*17e70*/  IMAD.MOV.U32 R4, RZ, RZ, R2 ;  /* 0x000000ffff047224 */ /* 0x000fe200078e0002 */
[----:B------:R-:W-:Y:S01]  /*17e80*/  ISETP.GE.AND P0, PT, R6, RZ, PT ;  /* 0x000000ff0600720c */ /* 0x000fe20003f06270 */
[----:B------:R-:W-:Y:S01]  /*17e90*/  IMAD.HI.U32 R2, R8, R10, RZ ;  /* 0x0000000a08027227 */ /* 0x000fe200078e00ff */
[----:B------:R-:W-:Y:S01]  /*17ea0*/  IABS R6, R13 ;  /* 0x0000000d00067213 */ /* 0x000fe20000000000 */
[----:B------:R-:W-:Y:S02]  /*17eb0*/  STL [R1+0x105c], R14 ;  /* 0x00105c0e01007387 */ /* 0x000fe40000100800 */
[----:B------:R-:W-:-:S02]  /*17ec0*/  IMAD.MOV R2, RZ, RZ, -R2 ;  /* 0x000000ffff027224 */ /* 0x000fc400078e0a02 */
[----:B------:R-:W-:-:S04]  /*17ed0*/  IMAD.HI.U32 R15, R8, R12, RZ ;  /* 0x0000000c080f7227 */ /* 0x000fc800078e00ff */
[----:B------:R-:W-:Y:S01]  /*17ee0*/  @!P2 IMAD.MOV R4, RZ, RZ, -R4 ;  /* 0x000000ffff04a224 */ /* 0x000fe200078e0a04 */
[----:B------:R-:W-:Y:S01]  /*17ef0*/  ISETP.GE.AND P2, PT, R9, RZ, PT ;  /* 0x000000ff0900720c */ /* 0x000fe20003f46270 */
[----:B------:R-:W-:Y:S02]  /*17f00*/  IMAD R10, R7, R2, R10 ;  /* 0x00000002070a7224 */ /* 0x000fe400078e020a */
[----:B------:R-:W-:Y:S01]  /*17f10*/  @!P6 IMAD.IADD R11, R11, 0x1, -R7 ;  /* 0x000000010b0be824 */ /* 0x000fe200078e0a07 */
[----:B------:R0:W-:Y:S01]  /*17f20*/  STL [R1+0x10a0], R4 ;  /* 0x0010a00401007387 */ /* 0x0001e20000100800 */
[----:B------:R-:W-:Y:S02]  /*17f30*/  IMAD.MOV R15, RZ, RZ, -R15 ;  /* 0x000000ffff0f7224 */ /* 0x000fe400078e0a0f */
[----:B------:R-:W-:Y:S01]  /*17f40*/  @!P5 IMAD.IADD R5, R5, 0x1, -R7 ;  /* 0x000000010505d824 */ /* 0x000fe200078e0a07 */
[C---:B------:R-:W-:Y:S01]  /*17f50*/  ISETP.GT.U32.AND P5, PT, R7.reuse, R10, PT ;  /* 0x0000000a0700720c */ /* 0x040fe20003fa4070 */
[C---:B------:R-:W-:Y:S01]  /*17f60*/  IMAD R12, R7.reuse, R15, R12 ;  /* 0x0000000f070c7224 */ /* 0x040fe200078e020c */
[----:B------:R-:W-:Y:S01]  /*17f70*/  ISETP.GT.U32.AND P6, PT, R7, R11, PT ;  /* 0x0000000b0700720c */ /* 0x000fe20003fc4070 */
[----:B------:R-:W-:-:S02]  /*17f80*/  VIADD R2, R3, 0x1cc ;  /* 0x000001cc03027836 */ /* 0x000fc40000000000 */
[----:B------:R-:W-:Y:S01]  /*17f90*/  VIADD R9, R3, 0x1cf ;  /* 0x000001cf03097836 */ /* 0x000fe20000000000 */
[----:B------:R-:W-:Y:S01]  /*17fa0*/  ISETP.GT.U32.AND P3, PT, R7, R12, PT ;  /* 0x0000000c0700720c */ /* 0x000fe20003f64070 */
[----:B0-----:R-:W-:Y:S01]  /*17fb0*/  IMAD.HI.U32 R4, R8, R6, RZ ;  /* 0x0000000608047227 */ /* 0x001fe200078e00ff */
[----:B------:R-:W-:-:S03]  /*17fc0*/  IABS R15, R2 ;  /* 0x00000002000f7213 */ /* 0x000fc60000000000 */
[----:B------:R-:W-:Y:S02]  /*17fd0*/  IMAD.MOV R4, RZ, RZ, -R4 ;  /* 0x000000ffff047224 */ /* 0x000fe400078e0a04 */
[--C-:B------:R-:W-:Y:S02]  /*17fe0*/  @!P5 IMAD.IADD R10, R10, 0x1, -R7.reuse ;  /* 0x000000010a0ad824 */ /* 0x100fe400078e0a07 */
[----:B------:R-:W-:Y:S02]  /*17ff0*/  IMAD R6, R7, R4, R6 ;  /* 0x0000000407067224 */ /* 0x000fe400078e0206 */
[--C-:B------:R-:W-:Y:S01]  /*18000*/  @!P6 IMAD.IADD R11, R11, 0x1, -R7.reuse ;  /* 0x000000010b0be824 */ /* 0x100fe200078e0a07 */
[----:B------:R-:W-:Y:S01]  /*18010*/  ISETP.GE.AND P6, PT, R13, RZ, PT ;  /* 0x000000ff0d00720c */ /* 0x000fe20003fc6270 */
[----:B------:R-:W-:Y:S01]  /*18020*/  @!P3 IMAD.IADD R12, R12, 0x1, -R7 ;  /* 0x000000010c0cb824 */ /* 0x000fe200078e0a07 */
[----:B------:R-:W-:Y:S01]  /*18030*/  ISETP.GT.U32.AND P5, PT, R7, R6, PT ;  /* 0x000000060700720c */ /* 0x000fe20003fa4070 */
[----:B------:R-:W-:-:S02]  /*18040*/  IMAD.MOV.U32 R14, RZ, RZ, R11 ;  /* 0x000000ffff0e7224 */ /* 0x000fc400078e000b */
[----:B------:R-:W-:Y:S01]  /*18050*/  VIADD R13, R3, 0x1cd ;  /* 0x000001cd030d7836 */ /* 0x000fe20000000000 */
[----:B------:R-:W-:Y:S01]  /*18060*/  ISETP.GT.U32.AND P3, PT, R7, R12, PT ;  /* 0x0000000c0700720c */ /* 0x000fe20003f64070 */
[----:B------:R-:W-:Y:S01]  /*18070*/  @!P1 IMAD.MOV R14, RZ, RZ, -R14 ;  /* 0x000000ffff0e9224 */ /* 0x000fe200078e0a0e */
[----:B------:R-:W-:Y:S01]  /*18080*/  ISETP.GE.AND P1, PT, R2, RZ, PT ;  /* 0x000000ff0200720c */ /* 0x000fe20003f26270 */
[----:B------:R-:W-:Y:S01]  /*18090*/  VIADD R11, R3, 0x1ce ;  /* 0x000001ce030b7836 */ /* 0x000fe20000000000 */
[----:B------:R-:W-:Y:S01]  /*180a0*/  IABS R60, R13 ;  /* 0x0000000d003c7213 */ /* 0x000fe20000000000 */
[----:B------:R-:W-:Y:S01]  /*180b0*/  IMAD.HI.U32 R4, R8, R15, RZ ;  /* 0x0000000f08047227 */ /* 0x000fe200078e00ff */
[----:B------:R-:W-:Y:S01]  /*180c0*/  STL [R1+0x108c], R14 ;  /* 0x00108c0e01007387 */ /* 0x000fe20000100800 */
[----:B------:R-:W-:Y:S02]  /*180d0*/  IABS R2, R9 ;  /* 0x0000000900027213 */ /* 0x000fe40000000000 */
[----:B------:R-:W-:Y:S01]  /*180e0*/  @!P5 IMAD.IADD R6, R6, 0x1, -R7 ;  /* 0x000000010606d824 */ /* 0x000fe200078e0a07 */
[----:B------:R0:W-:Y:S01]  /*180f0*/  STL [R1+0x1ec], R13 ;  /* 0x0001ec0d01007387 */ /* 0x0001e20000100800 */
[----:B------:R-:W-:Y:S01]  /*18100*/  IABS R58, R11 ;  /* 0x0000000b003a7213 */ /* 0x000fe20000000000 */
[----:B------:R-:W-:-:S02]  /*18110*/  IMAD.MOV R4, RZ, RZ, -R4 ;  /* 0x000000ffff047224 */ /* 0x000fc400078e0a04 */
[----:B------:R1:W-:Y:S01]  /*18120*/  STL [R1+0x1f0], R11 ;  /* 0x0001f00b01007387 */ /* 0x0003e20000100800 */
[C---:B------:R-:W-:Y:S01]  /*18130*/  ISETP.GT.U32.AND P5, PT, R7.reuse, R6, PT ;  /* 0x000000060700720c */ /* 0x040fe20003fa4070 */
[----:B------:R-:W-:Y:S02]  /*18140*/  @!P3 IMAD.IADD R12, R12, 0x1, -R7 ;  /* 0x000000010c0cb824 */ /* 0x000fe400078e0a07 */
[C---:B------:R-:W-:Y:S01]  /*18150*/  IMAD R15, R7.reuse, R4, R15 ;  /* 0x00000004070f7224 */ /* 0x040fe200078e020f */
[----:B------:R3:W-:Y:S01]  /*18160*/  STL [R1+0x1f4], R9 ;  /* 0x0001f40901007387 */ /* 0x0007e20000100800 */
[----:B0-----:R-:W-:Y:S02]  /*18170*/  IMAD.MOV.U32 R13, RZ, RZ, R5 ;  /* 0x000000ffff0d7224 */ /* 0x001fe400078e0005 */
[----:B------:R-:W-:Y:S01]  /*18180*/  @!P0 IMAD.MOV R12, RZ, RZ, -R12 ;  /* 0x000000ffff0c8224 */ /* 0x000fe200078e0a0c */
[----:B------:R-:W-:Y:S01]  /*18190*/  ISETP.GT.U32.AND P0, PT, R7, R15, PT ;  /* 0x0000000f0700720c */ /* 0x000fe20003f04070 */
[----:B-1----:R-:W-:-:S04]  /*181a0*/  IMAD.HI.U32 R11, R8, R60, RZ ;  /* 0x0000003c080b7227 */ /* 0x002fc800078e00ff */
[----:B------:R-:W-:Y:S01]  /*181b0*/  @!P4 IMAD.MOV R13, RZ, RZ, -R13 ;  /* 0x000000ffff0dc224 */ /* 0x000fe200078e0a0d */
[C---:B------:R-:W-:Y:S01]  /*181c0*/  ISETP.GT.U32.AND P4, PT, R7.reuse, R10, PT ;  /* 0x0000000a0700720c */ /* 0x040fe20003f84070 */
[----:B------:R-:W-:Y:S02]  /*181d0*/  IMAD.MOV R11, RZ, RZ, -R11 ;  /* 0x000000ffff0b7224 */ /* 0x000fe400078e0a0b */
[----:B------:R-:W-:Y:S01]  /*181e0*/  @!P5 IMAD.IADD R6, R6, 0x1, -R7 ;  /* 0x000000010606d824 */ /* 0x000fe200078e0a07 */
[----:B------:R-:W-:Y:S01]  /*181f0*/  STL [R1+0x130], R13 ;  /* 0x0001300d01007387 */ /* 0x000fe20000100800 */
[C---:B------:R-:W-:Y:S02]  /*18200*/  IMAD R60, R7.reuse, R11, R60 ;  /* 0x0000000b073c7224 */ /* 0x040fe400078e023c */
[----:B------:R-:W-:Y:S01]  /*18210*/  IMAD.HI.U32 R4, R8, R2, RZ ;  /* 0x0000000208047227 */ /* 0x000fe200078e00ff */
[----:B------:R0:W-:Y:S02]  /*18220*/  STL [R1+0x124], R12 ;  /* 0x0001240c01007387 */ /* 0x0001e40000100800 */
[----:B------:R-:W-:Y:S01]  /*18230*/  ISETP.GT.U32.AND P5, PT, R7, R60, PT ;  /* 0x0000003c0700720c */ /* 0x000fe20003fa4070 */
[----:B------:R-:W-:-:S02]  /*18240*/  IMAD.MOV R4, RZ, RZ, -R4 ;  /* 0x000000ffff047224 */ /* 0x000fc400078e0a04 */
[----:B------:R-:W-:Y:S02]  /*18250*/  @!P4 IMAD.IADD R10, R10, 0x1, -R7 ;  /* 0x000000010a0ac824 */ /* 0x000fe400078e0a07 */
[----:B------:R-:W-:Y:S02]  /*18260*/  VIADD R14, R3, 0x1d0 ;  /* 0x000001d0030e7836 */ /* 0x000fe40000000000 */
[----:B---3--:R-:W-:-:S03]  /*18270*/  IMAD.HI.U32 R9, R8, R58, RZ ;  /* 0x0000003a08097227 */ /* 0x008fc600078e00ff */
[----:B------:R-:W-:Y:S01]  /*18280*/  ISETP.GE.AND P3, PT, R14, RZ, PT ;  /* 0x000000ff0e00720c */ /* 0x000fe20003f66270 */
[----:B0-----:R-:W-:Y:S01]  /*18290*/  IMAD.MOV.U32 R12, RZ, RZ, R10 ;  /* 0x000000ffff0c7224 */ /* 0x001fe200078e000a */
[----:B------:R-:W-:Y:S01]  /*182a0*/  IABS R14, R14 ;  /* 0x0000000e000e7213 */ /* 0x000fe20000000000 */
[----:B------:R-:W-:Y:S02]  /*182b0*/  IMAD R18, R7, R4, R2 ;  /* 0x0000000407127224 */ /* 0x000fe400078e0202 */
[----:B------:R-:W-:Y:S01]  /*182c0*/  @!P0 IMAD.IADD R15, R15, 0x1, -R7 ;  /* 0x000000010f0f8824 */ /* 0x000fe200078e0a07 */
[----:B------:R-:W-:Y:S01]  /*182d0*/  ISETP.GE.AND P0, PT, R19, RZ, PT ;  /* 0x000000ff1300720c */ /* 0x000fe20003f06270 */
[----:B------:R-:W-:Y:S01]  /*182e0*/  @!P2 IMAD.MOV R12, RZ, RZ, -R12 ;  /* 0x000000ffff0ca224 */ /* 0x000fe200078e0a0c */
[----:B------:R-:W-:Y:S01]  /*182f0*/  IABS R19, R19 ;  /* 0x0000001300137213 */ /* 0x000fe20000000000 */
[----:B------:R-:W-:Y:S02]  /*18300*/  VIADD R4, R3, 0x1d1 ;  /* 0x000001d103047836 */ /* 0x000fe40000000000 */
[----:B------:R-:W-:Y:S01]  /*18310*/  IMAD.MOV R9, RZ, RZ, -R9 ;  /* 0x000000ffff097224 */ /* 0x000fe200078e0a09 */
[----:B------:R0:W-:Y:S01]  /*18320*/  STL [R1+0x1060], R12 ;  /* 0x0010600c01007387 */ /* 0x0001e20000100800 */
[----:B------:R-:W-:Y:S01]  /*18330*/  @!P5 IMAD.IADD R60, R60, 0x1, -R7 ;  /* 0x000000013c3cd824 */ /* 0x000fe200078e0a07 */
[C---:B------:R-:W-:Y:S01]  /*18340*/  ISETP.GT.U32.AND P5, PT, R7.reuse, R15, PT ;  /* 0x0000000f0700720c */ /* 0x040fe20003fa4070 */
[----:B------:R-:W-:Y:S01]  /*18350*/  IMAD R58, R7, R9, R58 ;  /* 0x00000009073a7224 */ /* 0x000fe200078e023a */
[----:B------:R-:W-:Y:S01]  /*18360*/  ISETP.GE.AND P4, PT, R4, RZ, PT ;  /* 0x000000ff0400720c */ /* 0x000fe20003f86270 */
[----:B------:R-:W-:Y:S01]  /*18370*/  IMAD.HI.U32 R5, R8, R14, RZ ;  /* 0x0000000e08057227 */ /* 0x000fe200078e00ff */
[----:B------:R-:W-:-:S02]  /*18380*/  IABS R4, R4 ;  /* 0x0000000400047213 */ /* 0x000fc40000000000 */
[----:B------:R-:W-:Y:S01]  /*18390*/  ISETP.GT.U32.AND P2, PT, R7, R60, PT ;  /* 0x0000003c0700720c */ /* 0x000fe20003f44070 */
[----:B------:R-:W-:Y:S02]  /*183a0*/  IMAD.MOV R5, RZ, RZ, -R5 ;  /* 0x000000ffff057224 */ /* 0x000fe400078e0a05 */
[----:B0-----:R-:W-:Y:S02]  /*183b0*/  IMAD.MOV.U32 R12, RZ, RZ, R6 ;  /* 0x000000ffff0c7224 */ /* 0x001fe400078e0006 */
[----:B------:R-:W-:-:S04]  /*183c0*/  IMAD.HI.U32 R10, R8, R4, RZ ;  /* 0x00000004080a7227 */ /* 0x000fc800078e00ff */
[----:B------:R-:W-:Y:S01]  /*183d0*/  @!P6 IMAD.MOV R12, RZ, RZ, -R12 ;  /* 0x000000ffff0ce224 */ /* 0x000fe200078e0a0c */
[C---:B------:R-:W-:Y:S01]  /*183e0*/  ISETP.GT.U32.AND P6, PT, R7.reuse, R58, PT ;  /* 0x0000003a0700720c */ /* 0x040fe20003fc4070 */
[----:B------:R-:W-:Y:S02]  /*183f0*/  IMAD R14, R7, R5, R14 ;  /* 0x00000005070e7224 */ /* 0x000fe400078e020e */
[----:B------:R-:W-:Y:S01]  /*18400*/  IMAD.MOV R10, RZ, RZ, -R10 ;  /* 0x000000ffff0a7224 */ /* 0x000fe200078e0a0a */
[----:B------:R0:W-:Y:S01]  /*18410*/  STL [R1+0x1068], R12 ;  /* 0x0010680c01007387 */ /* 0x0001e20000100800 */
[----:B------:R-:W-:Y:S01]  /*18420*/  @!P5 IMAD.IADD R15, R15, 0x1, -R7 ;  /* 0x000000010f0fd824 */ /* 0x000fe200078e0a07 */
[----:B------:R-:W-:Y:S01]  /*18430*/  ISETP.GT.U32.AND P5, PT, R7, R18, PT ;  /* 0x000000120700720c */ /* 0x000fe20003fa4070 */
[----:B------:R-:W-:Y:S02]  /*18440*/  VIADD R9, R3, 0x1e0 ;  /* 0x000001e003097836 */ /* 0x000fe40000000000 */
[----:B------:R-:W-:-:S02]  /*18450*/  IMAD R4, R7, R10, R4 ;  /* 0x0000000a07047224 */ /* 0x000fc400078e0204 */
[--C-:B------:R-:W-:Y:S01]  /*18460*/  @!P2 IMAD.IADD R60, R60, 0x1, -R7.reuse ;  /* 0x000000013c3ca824 */ /* 0x100fe200078e0a07 */
[C---:B------:R-:W-:Y:S01]  /*18470*/  ISETP.GT.U32.AND P2, PT, R7.reuse, R14, PT ;  /* 0x0000000e0700720c */ /* 0x040fe20003f44070 */
[----:B------:R-:W-:Y:S01]  /*18480*/  @!P6 IMAD.IADD R58, R58, 0x1, -R7 ;  /* 0x000000013a3ae824 */ /* 0x000fe200078e0a07 */
[----:B------:R-:W-:Y:S01]  /*18490*/  IABS R2, R9 ;  /* 0x0000000900027213 */ /* 0x000fe20000000000 */
[----:B------:R-:W-:Y:S01]  /*184a0*/  IMAD.HI.U32 R11, R8, R19, RZ ;  /* 0x00000013080b7227 */ /* 0x000fe200078e00ff */
[----:B------:R-:W-:-:S03]  /*184b0*/  ISETP.GT.U32.AND P6, PT, R7, R4, PT ;  /* 0x000000040700720c */ /* 0x000fc60003fc4070 */
[----:B------:R-:W-:Y:S02]  /*184c0*/  VIADD R13, R3, 0x1d9 ;  /* 0x000001d9030d7836 */ /* 0x000fe40000000000 */
[----:B------:R-:W-:Y:S02]  /*184d0*/  IMAD.MOV R6, RZ, RZ, -R11 ;  /* 0x000000ffff067224 */ /* 0x000fe400078e0a0b */
[----:B------:R-:W-:Y:S01]  /*184e0*/  IMAD.HI.U32 R11, R8, R2, RZ ;  /* 0x00000002080b7227 */ /* 0x000fe200078e00ff */
[----:B------:R-:W-:-:S03]  /*184f0*/  IABS R5, R13 ;  /* 0x0000000d00057213 */ /* 0x000fc60000000000 */
[----:B------:R-:W-:Y:S01]  /*18500*/  @!P5 IMAD.IADD R18, R18, 0x1, -R7 ;  /* 0x000000011212d824 */ /* 0x000fe200078e0a07 */
[----:B------:R-:W-:Y:S01]  /*18510*/  ISETP.GT.U32.AND P5, PT, R7, R58, PT ;  /* 0x0000003a0700720c */ /* 0x000fe20003fa4070 */
[----:B------:R-:W-:Y:S02]  /*18520*/  VIADD R10, R3, 0x1e1 ;  /* 0x000001e1030a7836 */ /* 0x000fe40000000000 */
[----:B------:R-:W-:Y:S02]  /*18530*/  IMAD.MOV R11, RZ, RZ, -R11 ;  /* 0x000000ffff0b7224 */ /* 0x000fe400078e0a0b */
[----:B------:R-:W-:Y:S01]  /*18540*/  @!P2 IMAD.IADD R14, R14, 0x1, -R7 ;  /* 0x000000010e0ea824 */ /* 0x000fe200078e0a07 */
[----:B------:R-:W-:Y:S01]  /*18550*/  ISETP.GT.U32.AND P2, PT, R7, R18, PT ;  /* 0x000000120700720c */ /* 0x000fe20003f44070 */
[----:B------:R-:W-:Y:S02]  /*18560*/  IMAD.MOV.U32 R16, RZ, RZ, R15 ;  /* 0x000000ffff107224 */ /* 0x000fe400078e000f */
[----:B0-----:R-:W-:-:S04]  /*18570*/  IMAD.HI.U32 R12, R8, R5, RZ ;  /* 0x00000005080c7227 */ /* 0x001fc800078e00ff */
[C---:B------:R-:W-:Y:S01]  /*18580*/  IMAD R2, R7.reuse, R11, R2 ;  /* 0x0000000b07027224 */ /* 0x040fe200078e0202 */
[----:B------:R-:W-:Y:S01]  /*18590*/  IABS R11, R10 ;  /* 0x0000000a000b7213 */ /* 0x000fe20000000000 */
[----:B------:R-:W-:Y:S02]  /*185a0*/  @!P6 IMAD.IADD R4, R4, 0x1, -R7 ;  /* 0x000000010404e824 */ /* 0x000fe400078e0a07 */
[----:B------:R-:W-:Y:S01]  /*185b0*/  @!P1 IMAD.MOV R16, RZ, RZ, -R16 ;  /* 0x000000ffff109224 */ /* 0x000fe200078e0a10 */
[C---:B------:R-:W-:Y:S01]  /*185c0*/  ISETP.GT.U32.AND P1, PT, R7.reuse, R14, PT ;  /* 0x0000000e0700720c */ /* 0x040fe20003f24070 */
[C---:B------:R-:W-:Y:S01]  /*185d0*/  IMAD R19, R7.reuse, R6, R19 ;  /* 0x0000000607137224 */ /* 0x040fe200078e0213 */
[----:B------:R-:W-:Y:S01]  /*185e0*/  ISETP.GT.U32.AND P6, PT, R7, R4, PT ;  /* 0x000000040700720c */ /* 0x000fe20003fc4070 */
[----:B------:R-:W-:Y:S01]  /*185f0*/  IMAD.MOV R12, RZ, RZ, -R12 ;  /* 0x000000ffff0c7224 */ /* 0x000fe200078e0a0c */
[----:B------:R-:W-:Y:S01]  /*18600*/  STL [R1+0x1070], R16 ;  /* 0x0010701001007387 */ /* 0x000fe20000100800 */
[----:B------:R-:W-:-:S03]  /*18610*/  IMAD.HI.U32 R15, R8, R11, RZ ;  /* 0x0000000b080f7227 */ /* 0x000fc600078e00ff */
[----:B------:R0:W-:Y:S01]  /*18620*/  STL [R1+0x11c], R17 ;  /* 0x00011c1101007387 */ /* 0x0001e20000100800 */
[C---:B------:R-:W-:Y:S02]  /*18630*/  IMAD R5, R7.reuse, R12, R5 ;  /* 0x0000000c07057224 */ /* 0x040fe400078e0205 */
[----:B------:R-:W-:Y:S01]  /*18640*/  @!P5 IMAD.IADD R58, R58, 0x1, -R7 ;  /* 0x000000013a3ad824 */ /* 0x000fe200078e0a07 */
[C---:B------:R-:W-:Y:S01]  /*18650*/  ISETP.GT.U32.AND P5, PT, R7.reuse, R19, PT ;  /* 0x000000130700720c */ /* 0x040fe20003fa4070 */
[----:B------:R-:W-:Y:S02]  /*18660*/  IMAD.MOV R15, RZ, RZ, -R15 ;  /* 0x000000ffff0f7224 */ /* 0x000fe400078e0a0f */
[----:B------:R-:W-:Y:S01]  /*18670*/  @!P2 IMAD.IADD R18, R18, 0x1, -R7 ;  /* 0x000000011212a824 */ /* 0x000fe200078e0a07 */
[C---:B------:R-:W-:Y:S01]  /*18680*/  ISETP.GT.U32.AND P2, PT, R7.reuse, R5, PT ;  /* 0x000000050700720c */ /* 0x040fe20003f44070 */
[C---:B------:R-:W-:Y:S01]  /*18690*/  IMAD R11, R7.reuse, R15, R11 ;  /* 0x0000000f070b7224 */ /* 0x040fe200078e020b */
[----:B------:R-:W-:Y:S01]  /*186a0*/  IABS R15, R17 ;  /* 0x00000011000f7213 */ /* 0x000fe20000000000 */
[--C-:B------:R-:W-:Y:S01]  /*186b0*/  @!P1 IMAD.IADD R14, R14, 0x1, -R7.reuse ;  /* 0x000000010e0e9824 */ /* 0x100fe200078e0a07 */
[----:B------:R-:W-:Y:S01]  /*186c0*/  ISETP.GT.U32.AND P1, PT, R7, R2, PT ;  /* 0x000000020700720c */ /* 0x000fe20003f24070 */
[----:B------:R-:W-:Y:S01]  /*186d0*/  VIADD R6, R3, 0x1e8 ;  /* 0x000001e803067836 */ /* 0x000fe20000000000 */
[----:B------:R-:W-:Y:S01]  /*186e0*/  STL [R1+0x168], R18 ;  /* 0x0001681201007387 */ /* 0x000fe20000100800 */
[--C-:B------:R-:W-:Y:S01]  /*186f0*/  @!P6 IMAD.IADD R4, R4, 0x1, -R7.reuse ;  /* 0x000000010404e824 */ /* 0x100fe200078e0a07 */
[----:B------:R-:W-:Y:S01]  /*18700*/  ISETP.GT.U32.AND P6, PT, R7, R11, PT ;  /* 0x0000000b0700720c */ /* 0x000fe20003fc4070 */
[----:B------:R-:W-:Y:S01]  /*18710*/  @!P5 IMAD.IADD R19, R19, 0x1, -R7 ;  /* 0x000000011313d824 */ /* 0x000fe200078e0a07 */
[----:B------:R-:W-:Y:S01]  /*18720*/  IABS R12, R6 ;  /* 0x00000006000c7213 */ /* 0x000fe20000000000 */
[----:B0-----:R-:W-:-:S02]  /*18730*/  VIADD R17, R3, 0x1f0 ;  /* 0x000001f003117836 */ /* 0x001fc40000000000 */
[--C-:B------:R-:W-:Y:S01]  /*18740*/  @!P2 IMAD.IADD R5, R5, 0x1, -R7.reuse ;  /* 0x000000010505a824 */ /* 0x100fe200078e0a07 */
[C---:B------:R-:W-:Y:S01]  /*18750*/  ISETP.GT.U32.AND P2, PT, R7.reuse, R19, PT ;  /* 0x000000130700720c */ /* 0x040fe20003f44070 */
[----:B------:R-:W-:Y:S01]  /*18760*/  IMAD.HI.U32 R16, R8, R12, RZ ;  /* 0x0000000c08107227 */ /* 0x000fe200078e00ff */
[----:B------:R0:W-:Y:S03]  /*18770*/  STL [R1+0x110], R17 ;  /* 0x0001101101007387 */ /* 0x0001e60000100800 */
[--C-:B------:R-:W-:Y:S01]  /*18780*/  @!P1 IMAD.IADD R2, R2, 0x1, -R7.reuse ;  /* 0x0000000102029824 */ /* 0x100fe200078e0a07 */
[----:B------:R-:W-:Y:S01]  /*18790*/  ISETP.GT.U32.AND P1, PT, R7, R5, PT ;  /* 0x000000050700720c */ /* 0x000fe20003f24070 */
[----:B------:R-:W-:Y:S02]  /*187a0*/  IMAD.MOV R16, RZ, RZ, -R16 ;  /* 0x000000ffff107224 */ /* 0x000fe400078e0a10 */
[----:B------:R-:W-:Y:S01]  /*187b0*/  @!P6 IMAD.IADD R11, R11, 0x1, -R7 ;  /* 0x000000010b0be824 */ /* 0x000fe200078e0a07 */
[C---:B------:R-:W-:Y:S01]  /*187c0*/  ISETP.GT.U32.AND P6, PT, R7.reuse, R2, PT ;  /* 0x000000020700720c */ /* 0x040fe20003fc4070 */
[----:B------:R-:W-:Y:S01]  /*187d0*/  IMAD R12, R7, R16, R12 ;  /* 0x00000010070c7224 */ /* 0x000fe200078e020c */
[----:B0-----:R-:W-:Y:S01]  /*187e0*/  IABS R17, R17 ;  /* 0x0000001100117213 */ /* 0x001fe20000000000 */
[----:B------:R-:W-:-:S03]  /*187f0*/  IMAD.HI.U32 R16, R8, R15, RZ ;  /* 0x0000000f08107227 */ /* 0x000fc600078e00ff */
[----:B------:R-:W-:Y:S01]  /*18800*/  ISETP.GT.U32.AND P5, PT, R7, R12, PT ;  /* 0x0000000c0700720c */ /* 0x000fe20003fa4070 */
[----:B------:R-:W-:Y:S02]  /*18810*/  IMAD.MOV R16, RZ, RZ, -R16 ;  /* 0x000000ffff107224 */ /* 0x000fe400078e0a10 */
[----:B------:R-:W-:Y:S01]  /*18820*/  @!P2 IMAD.IADD R19, R19, 0x1, -R7 ;  /* 0x000000011313a824 */ /* 0x000fe200078e0a07 */
[----:B------:R-:W-:Y:S01]  /*18830*/  ISETP.GE.AND P2, PT, R13, RZ, PT ;  /* 0x000000ff0d00720c */ /* 0x000fe20003f46270 */
[C---:B------:R-:W-:Y:S02]  /*18840*/  IMAD R13, R7.reuse, R16, R15 ;  /* 0x00000010070d7224 */ /* 0x040fe400078e020f */
[--C-:B------:R-:W-:Y:S02]  /*18850*/  @!P6 IMAD.IADD R2, R2, 0x1, -R7.reuse ;  /* 0x000000010202e824 */ /* 0x100fe400078e0a07 */
[----:B------:R-:W-:Y:S01]  /*18860*/  @!P3 IMAD.MOV R14, RZ, RZ, -R14 ;  /* 0x000000ffff0eb224 */ /* 0x000fe200078e0a0e */
[----:B------:R-:W-:Y:S01]  /*18870*/  ISETP.GT.U32.AND P6, PT, R7, R13, PT ;  /* 0x0000000d0700720c */ /* 0x000fe20003fc4070 */
[--C-:B------:R-:W-:Y:S01]  /*18880*/  @!P1 IMAD.IADD R5, R5, 0x1, -R7.reuse ;  /* 0x0000000105059824 */ /* 0x100fe200078e0a07 */
[----:B------:R-:W-:Y:S01]  /*18890*/  ISETP.GE.AND P1, PT, R9, RZ, PT ;  /* 0x000000ff0900720c */ /* 0x000fe20003f26270 */
[----:B------:R-:W-:Y:S01]  /*188a0*/  @!P5 IMAD.IADD R12, R12, 0x1, -R7 ;  /* 0x000000010c0cd824 */ /* 0x000fe200078e0a07 */
[----:B------:R0:W-:Y:S01]  /*188b0*/  STL [R1+0x108], R14 ;  /* 0x0001080e01007387 */ /* 0x0001e20000100800 */
[----:B------:R-:W-:Y:S01]  /*188c0*/  ISETP.GT.U32.AND P5, PT, R7, R11, PT ;  /* 0x0000000b0700720c */ /* 0x000fe20003fa4070 */
[C---:B------:R-:W-:Y:S01]  /*188d0*/  VIADD R16, R3.reuse, 0x1f8 ;  /* 0x000001f803107836 */ /* 0x040fe20000000000 */
[----:B------:R-:W-:Y:S01]  /*188e0*/  SHF.R.U32.HI R9, RZ, 0x6, R25 ;  /* 0x00000006ff097819 */ /* 0x000fe20000011619 */
[----:B------:R-:W-:Y:S01]  /*188f0*/  VIADD R18, R3, 0x105 ;  /* 0x0000010503127836 */ /* 0x000fe20000000000 */
[----:B------:R-:W-:Y:S01]  /*18900*/  ISETP.GT.U32.AND P3, PT, R7, R12, PT ;  /* 0x0000000c0700720c */ /* 0x000fe20003f64070 */
[----:B------:R-:W-:-:S02]  /*18910*/  @!P4 IMAD.MOV R4, RZ, RZ, -R4 ;  /* 0x000000ffff04c224 */ /* 0x000fc400078e0a04 */
[----:B------:R-:W-:Y:S01]  /*18920*/  IMAD.U32 R25, RZ, RZ, UR8 ;  /* 0x00000008ff197e24 */ /* 0x000fe2000f8e00ff */
[----:B------:R-:W-:Y:S01]  /*18930*/  ISETP.GE.AND P4, PT, R18, RZ, PT ;  /* 0x000000ff1200720c */ /* 0x000fe20003f86270 */
[----:B------:R-:W-:Y:S01]  /*18940*/  @!P6 IMAD.IADD R13, R13, 0x1, -R7 ;  /* 0x000000010d0de824 */ /* 0x000fe200078e0a07 */
[----:B------:R-:W-:Y:S01]  /*18950*/  IABS R18, R18 ;  /* 0x0000001200127213 */ /* 0x000fe20000000000 */
[----:B0-----:R-:W-:Y:S02]  /*18960*/  IMAD.MOV.U32 R14, RZ, RZ, R17 ;  /* 0x000000ffff0e7224 */ /* 0x001fe400078e0011 */
[----:B------:R-:W-:Y:S01]  /*18970*/  VIADD R17, R3, 0x1f1 ;  /* 0x000001f103117836 */ /* 0x000fe20000000000 */
[----:B------:R-:W-:Y:S01]  /*18980*/  ISETP.GT.U32.AND P6, PT, R7, R13, PT ;  /* 0x0000000d0700720c */ /* 0x000fe20003fc4070 */
[----:B------:R-:W-:-:S03]  /*18990*/  IMAD.HI.U32 R15, R8, R14, RZ ;  /* 0x0000000e080f7227 */ /* 0x000fc600078e00ff */
[----:B------:R-:W-:Y:S01]  /*189a0*/  STL [R1+0x118], R17 ;  /* 0x0001181101007387 */ /* 0x000fe20000100800 */
[----:B------:R-:W-:Y:S02]  /*189b0*/  IMAD.MOV R15, RZ, RZ, -R15 ;  /* 0x000000ffff0f7224 */ /* 0x000fe400078e0a0f */
[--C-:B------:R-:W-:Y:S01]  /*189c0*/  @!P5 IMAD.IADD R11, R11, 0x1, -R7.reuse ;  /* 0x000000010b0bd824 */ /* 0x100fe200078e0a07 */
[----:B------:R-:W-:Y:S01]  /*189d0*/  ISETP.GE.AND P5, PT, R10, RZ, PT ;  /* 0x000000ff0a00720c */ /* 0x000fe20003fa6270 */
[----:B------:R-:W-:Y:S01]  /*189e0*/  IMAD R14, R7, R15, R14 ;  /* 0x0000000f070e7224 */ /* 0x000fe200078e020e */
[----:B------:R-:W-:Y:S01]  /*189f0*/  IABS R15, R17 ;  /* 0x00000011000f7213 */ /* 0x000fe20000000000 */
[----:B------:R0:W-:Y:S01]  /*18a00*/  STL [R1+0x128], R16 ;  /* 0x0001281001007387 */ /* 0x0001e20000100800 */
[----:B------:R-:W-:Y:S01]  /*18a10*/  SGXT.U32 R10, R9, 0x1 ;  /* 0x00000001090a781a */ /* 0x000fe20000000000 */
[----:B------:R-:W-:Y:S01]  /*18a20*/  @!P6 IMAD.IADD R13, R13, 0x1, -R7 ;  /* 0x000000010d0de824 */ /* 0x000fe200078e0a07 */
[----:B------:R-:W-:Y:S01]  /*18a30*/  ISETP.GT.U32.AND P6, PT, R7, R14, PT ;  /* 0x0000000e0700720c */ /* 0x000fe20003fc4070 */
[----:B------:R-:W-:-:S04]  /*18a40*/  IMAD.HI.U32 R9, R8, R15, RZ ;  /* 0x0000000f08097227 */ /* 0x000fc800078e00ff */
[----:B------:R-:W-:Y:S01]  /*18a50*/  IMAD.MOV R9, RZ, RZ, -R9 ;  /* 0x000000ffff097224 */ /* 0x000fe200078e0a09 */
[----:B0-----:R-:W-:Y:S01]  /*18a60*/  IABS R16, R16 ;  /* 0x0000001000107213 */ /* 0x001fe20000000000 */
[----:B------:R-:W-:Y:S01]  /*18a70*/  @!P3 IMAD.IADD R12, R12, 0x1, -R7 ;  /* 0x000000010c0cb824 */ /* 0x000fe200078e0a07 */
[----:B------:R-:W-:Y:S01]  /*18a80*/  ISETP.GE.AND P3, PT, R6, RZ, PT ;  /* 0x000000ff0600720c */ /* 0x000fe20003f66270 */
[----:B------:R-:W-:Y:S02]  /*18a90*/  IMAD R15, R7, R9, R15 ;  /* 0x00000009070f7224 */ /* 0x000fe400078e020f */
[----:B------:R-:W-:-:S04]  /*18aa0*/  IMAD.HI.U32 R6, R8, R16, RZ ;  /* 0x0000001008067227 */ /* 0x000fc800078e00ff */
[----:B------:R-:W-:Y:S02]  /*18ab0*/  @!P6 IMAD.IADD R14, R14, 0x1, -R7 ;  /* 0x000000010e0ee824 */ /* 0x000fe400078e0a07 */
[----:B------:R-:W-:Y:S02]  /*18ac0*/  IMAD.MOV R6, RZ, RZ, -R6 ;  /* 0x000000ffff067224 */ /* 0x000fe400078e0a06 */
[----:B------:R-:W-:Y:S01]  /*18ad0*/  IMAD R91, R10, UR8, RZ ;  /* 0x000000080a5b7c24 */ /* 0x000fe2000f8e02ff */
[C---:B------:R-:W-:Y:S01]  /*18ae0*/  ISETP.GT.U32.AND P6, PT, R7.reuse, R14, PT ;  /* 0x0000000e0700720c */ /* 0x040fe20003fc4070 */
[----:B------:R-:W-:Y:S02]  /*18af0*/  IMAD R16, R7, R6, R16 ;  /* 0x0000000607107224 */ /* 0x000fe400078e0210 */
[----:B------:R-:W-:Y:S02]  /*18b00*/  VIADD R10, R3, 0x1f9 ;  /* 0x000001f9030a7836 */ /* 0x000fe40000000000 */
[----:B------:R-:W-:-:S02]  /*18b10*/  IMAD.MOV.U32 R9, RZ, RZ, R19 ;  /* 0x000000ffff097224 */ /* 0x000fc400078e0013 */
[----:B------:R-:W-:Y:S01]  /*18b20*/  IMAD R89, R89, 0x2, R91 ;  /* 0x0000000259597824 */ /* 0x000fe200078e025b */
[----:B------:R-:W-:Y:S01]  /*18b30*/  IABS R17, R10 ;  /* 0x0000000a00117213 */ /* 0x000fe20000000000 */
[----:B------:R-:W-:Y:S01]  /*18b40*/  STL [R1+0x12c], R10 ;  /* 0x00012c0a01007387 */ /* 0x000fe20000100800 */
[----:B------:R-:W-:Y:S02]  /*18b50*/  @!P0 IMAD.MOV R9, RZ, RZ, -R9 ;  /* 0x000000ffff098224 */ /* 0x000fe400078e0a09 */
[----:B------:R-:W-:Y:S01]  /*18b60*/  IMAD R87, R87, 0x2, R89 ;  /* 0x0000000257577824 */ /* 0x000fe200078e0259 */
[----:B------:R0:W-:Y:S01]  /*18b70*/  STL [R1+0xf8], R4 ;  /* 0x0000f80401007387 */ /* 0x0001e20000100800 */
[----:B------:R-:W-:Y:S01]  /*18b80*/  @!P6 IMAD.IADD R14, R14, 0x1, -R7 ;  /* 0x000000010e0ee824 */ /* 0x000fe200078e0a07 */
[----:B------:R-:W-:Y:S01]  /*18b90*/  ISETP.GT.U32.AND P6, PT, R7, R15, PT ;  /* 0x0000000f0700720c */ /* 0x000fe20003fc4070 */
[----:B------:R-:W-:Y:S01]  /*18ba0*/  IMAD.HI.U32 R6, R8, R17, RZ ;  /* 0x0000001108067227 */ /* 0x000fe200078e00ff */
[----:B------:R1:W-:Y:S03]  /*18bb0*/  STL [R1+0xe0], R9 ;  /* 0x0000e00901007387 */ /* 0x0003e60000100800 */
[----:B------:R-:W-:-:S02]  /*18bc0*/  IMAD.MOV R6, RZ, RZ, -R6 ;  /* 0x000000ffff067224 */ /* 0x000fc400078e0a06 */
[----:B------:R-:W-:Y:S02]  /*18bd0*/  IMAD R85, R85, 0x2, R87 ;  /* 0x0000000255557824 */ /* 0x000fe400078e0257 */
[----:B------:R-:W-:Y:S02]  /*18be0*/  IMAD R17, R7, R6, R17 ;  /* 0x0000000607117224 */ /* 0x000fe400078e0211 */
[----:B0-----:R-:W-:-:S04]  /*18bf0*/  IMAD.HI.U32 R4, R8, R18, RZ ;  /* 0x0000001208047227 */ /* 0x001fc800078e00ff */
[----:B------:R-:W-:Y:S02]  /*18c00*/  @!P6 IMAD.IADD R15, R15, 0x1, -R7 ;  /* 0x000000010f0fe824 */ /* 0x000fe400078e0a07 */
[----:B------:R-:W-:Y:S02]  /*18c10*/  IMAD.MOV R4, RZ, RZ, -R4 ;  /* 0x000000ffff047224 */ /* 0x000fe400078e0a04 */
[----:B------:R-:W-:Y:S01]  /*18c20*/  IMAD R83, R83, 0x2, R85 ;  /* 0x0000000253537824 */ /* 0x000fe200078e0255 */
[C---:B------:R-:W-:Y:S01]  /*18c30*/  ISETP.GT.U32.AND P6, PT, R7.reuse, R15, PT ;  /* 0x0000000f0700720c */ /* 0x040fe20003fc4070 */
[----:B------:R-:W-:Y:S02]  /*18c40*/  IMAD R18, R7, R4, R18 ;  /* 0x0000000407127224 */ /* 0x000fe400078e0212 */
[----:B------:R-:W-:Y:S02]  /*18c50*/  IMAD R81, R81, 0x2, R83 ;  /* 0x0000000251517824 */ /* 0x000fe400078e0253 */
[----:B------:R-:W-:-:S02]  /*18c60*/  IMAD.U32 R4, RZ, RZ, UR8 ;  /* 0x00000008ff047e24 */ /* 0x000fc4000f8e00ff */
[----:B------:R-:W-:Y:S02]  /*18c70*/  IMAD R79, R79, 0x2, R81 ;  /* 0x000000024f4f7824 */ /* 0x000fe400078e0251 */
[----:B------:R-:W-:Y:S02]  /*18c80*/  IMAD.U32 R24, RZ, RZ, UR8 ;  /* 0x00000008ff187e24 */ /* 0x000fe4000f8e00ff */
[----:B------:R-:W-:Y:S02]  /*18c90*/  IMAD R77, R77, 0x2, R79 ;  /* 0x000000024d4d7824 */ /* 0x000fe400078e024f */
[----:B------:R-:W-:Y:S01]  /*18ca0*/  @!P6 IMAD.IADD R15, R15, 0x1, -R7 ;  /* 0x000000010f0fe824 */ /* 0x000fe200078e0a07 */
[----:B------:R-:W-:Y:S01]  /*18cb0*/  ISETP.GT.U32.AND P6, PT, R7, R16, PT ;  /* 0x000000100700720c */ /* 0x000fe20003fc4070 */
[----:B------:R-:W-:Y:S02]  /*18cc0*/  IMAD R75, R75, 0x2, R77 ;  /* 0x000000024b4b7824 */ /* 0x000fe400078e024d */
[----:B------:R-:W-:-:S02]  /*18cd0*/  IMAD.U32 R20, RZ, RZ, UR8 ;  /* 0x00000008ff147e24 */ /* 0x000fc4000f8e00ff */
[----:B------:R-:W-:Y:S02]  /*18ce0*/  IMAD R73, R73, 0x2, R75 ;  /* 0x0000000249497824 */ /* 0x000fe400078e024b */
[----:B------:R-:W-:Y:S02]  /*18cf0*/  IMAD.U32 R23, RZ, RZ, UR8 ;  /* 0x00000008ff177e24 */ /* 0x000fe4000f8e00ff */
[----:B------:R-:W-:Y:S02]  /*18d00*/  IMAD R71, R71, 0x2, R73 ;  /* 0x0000000247477824 */ /* 0x000fe400078e0249 */
[----:B------:R-:W-:Y:S02]  /*18d10*/  IMAD.U32 R6, RZ, RZ, UR8 ;  /* 0x00000008ff067e24 */ /* 0x000fe4000f8e00ff */
[----:B------:R-:W-:Y:S02]  /*18d20*/  @!P6 IMAD.IADD R16, R16, 0x1, -R7 ;  /* 0x000000011010e824 */ /* 0x000fe400078e0a07 */
[----:B------:R-:W-:-:S02]  /*18d30*/  IMAD R69, R69, 0x2, R71 ;  /* 0x0000000245457824 */ /* 0x000fc400078e0247 */
[----:B------:R-:W-:Y:S01]  /*18d40*/  IMAD.U32 R22, RZ, RZ, UR8 ;  /* 0x00000008ff167e24 */ /* 0x000fe2000f8e00ff */
[----:B------:R-:W-:Y:S01]  /*18d50*/  ISETP.GT.U32.AND P6, PT, R7, R16, PT ;  /* 0x000000100700720c */ /* 0x000fe20003fc4070 */
[----:B------:R-:W-:Y:S02]  /*18d60*/  IMAD R67, R67, 0x2, R69 ;  /* 0x0000000243437824 */ /* 0x000fe400078e0245 */
[----:B------:R-:W-:Y:S02]  /*18d70*/  IMAD.U32 R54, RZ, RZ, UR8 ;  /* 0x00000008ff367e24 */ /* 0x000fe4000f8e00ff */
[----:B------:R-:W-:Y:S02]  /*18d80*/  IMAD R65, R65, 0x2, R67 ;  /* 0x0000000241417824 */ /* 0x000fe400078e0243 */
[----:B------:R-:W-:Y:S02]  /*18d90*/  IMAD.U32 R52, RZ, RZ, UR8 ;  /* 0x00000008ff347e24 */ /* 0x000fe4000f8e00ff */
[----:B------:R-:W-:-:S02]  /*18da0*/  IMAD R63, R63, 0x2, R65 ;  /* 0x000000023f3f7824 */ /* 0x000fc400078e0241 */
[----:B------:R-:W-:Y:S02]  /*18db0*/  IMAD.U32 R10, RZ, RZ, UR8 ;  /* 0x00000008ff0a7e24 */ /* 0x000fe4000f8e00ff */
[----:B------:R-:W-:Y:S01]  /*18dc0*/  @!P6 IMAD.IADD R16, R16, 0x1, -R7 ;  /* 0x000000011010e824 */ /* 0x000fe200078e0a07 */
[----:B------:R-:W-:Y:S01]  /*18dd0*/  BAR.SYNC.DEFER_BLOCKING 0x0 ;  /* 0x0000000000007b1d */ /* 0x000fe20000010000 */
[----:B------:R-:W-:Y:S01]  /*18de0*/  ISETP.GT.U32.AND P6, PT, R7, R17, PT ;  /* 0x000000110700720c */ /* 0x000fe20003fc4070 */
[----:B------:R-:W-:-:S04]  /*18df0*/  IMAD R61, R61, 0x2, R63 ;  /* 0x000000023d3d7824 */ /* 0x000fc800078e023f */
[----:B------:R-:W-:-:S04]  /*18e00*/  IMAD R59, R59, 0x2, R61 ;  /* 0x000000023b3b7824 */ /* 0x000fc800078e023d */
[----:B------:R-:W-:-:S04]  /*18e10*/  IMAD R57, R57, 0x2, R59 ;  /* 0x0000000239397824 */ /* 0x000fc800078e023b */
[----:B------:R-:W-:Y:S01]  /*18e20*/  @!P6 IMAD.IADD R17, R17, 0x1, -R7 ;  /* 0x000000011111e824 */ /* 0x000fe200078e0a07 */
[----:B------:R-:W-:Y:S01]  /*18e30*/  ISETP.GT.U32.AND P6, PT, R7, R18, PT ;  /* 0x000000120700720c */ /* 0x000fe20003fc4070 */
[----:B------:R-:W-:-:S04]  /*18e40*/  IMAD R55, R55, 0x2, R57 ;  /* 0x0000000237377824 */ /* 0x000fc800078e0239 */
[----:B------:R-:W-:-:S04]  /*18e50*/  IMAD R53, R53, 0x2, R55 ;  /* 0x0000000235357824 */ /* 0x000fc800078e0237 */
[----:B------:R-:W-:-:S04]  /*18e60*/  IMAD R51, R51, 0x2, R53 ;  /* 0x0000000233337824 */ /* 0x000fc800078e0235 */
[----:B------:R-:W-:Y:S01]  /*18e70*/  @!P6 IMAD.IADD R18, R18, 0x1, -R7 ;  /* 0x000000011212e824 */ /* 0x000fe200078e0a07 */
[----:B------:R-:W-:Y:S01]  /*18e80*/  ISETP.GT.U32.AND P6, PT, R7, R17, PT ;  /* 0x000000110700720c */ /* 0x000fe20003fc4070 */
[----:B------:R-:W-:-:S03]  /*18e90*/  IMAD R49, R49, 0x2, R51 ;  /* 0x0000000231317824 */ /* 0x000fc600078e0233 */
[----:B------:R-:W-:Y:S01]  /*18ea0*/  ISETP.GT.U32.AND P0, PT, R7, R18, PT ;  /* 0x000000120700720c */ /* 0x000fe20003f04070 */
[----:B------:R-:W-:-:S04]  /*18eb0*/  IMAD R47, R47, 0x2, R49 ;  /* 0x000000022f2f7824 */ /* 0x000fc800078e0231 */
[----:B------:R-:W-:-:S04]  /*18ec0*/  IMAD R45, R45, 0x2, R47 ;  /* 0x000000022d2d7824 */ /* 0x000fc800078e022f */
[----:B------:R-:W-:Y:S01]  /*18ed0*/  @!P6 IMAD.IADD R17, R17, 0x1, -R7 ;  /* 0x000000011111e824 */ /* 0x000fe200078e0a07 */
[----:B------:R-:W-:Y:S01]  /*18ee0*/  LEA R19, P6, R0, UR24, 0x1 ;  /* 0x0000001800137c11 */ /* 0x000fe2000f8c08ff */
[----:B------:R-:W-:Y:S02]  /*18ef0*/  IMAD R43, R43, 0x2, R45 ;  /* 0x000000022b2b7824 */ /* 0x000fe400078e022d */
[----:B------:R-:W-:Y:S01]  /*18f00*/  @!P0 IMAD.IADD R18, R18, 0x1, -R7 ;  /* 0x0000000112128824 */ /* 0x000fe200078e0a07 */
[----:B-1----:R-:W-:Y:S01]  /*18f10*/  LEA R9, P0, R91, R19, 0x1 ;  /* 0x000000135b097211 */ /* 0x002fe200078008ff */
[----:B------:R-:W-:Y:S01]  /*18f20*/  IMAD R42, R42, 0x2, R43 ;  /* 0x000000022a2a7824 */ /* 0x000fe200078e022b */
[----:B------:R-:W-:-:S03]  /*18f30*/  LEA.HI.X.SX32 R0, R0, UR25, 0x1, P6 ;  /* 0x0000001900007c11 */ /* 0x000fc6000b0f0eff */
[----:B------:R0:W-:Y:S01]  /*18f40*/  STL [R1+0x48c], R9 ;  /* 0x00048c0901007387 */ /* 0x0001e20000100800 */
[----:B------:R-:W-:Y:S01]  /*18f50*/  LEA.HI.X.SX32 R91, R91, R0, 0x1, P0 ;  /* 0x000000005b5b7211 */ /* 0x000fe200000f0eff */
[----:B------:R-:W-:-:S04]  /*18f60*/  IMAD R41, R41, 0x2, R42 ;  /* 0x0000000229297824 */ /* 0x000fc800078e022a */
[----:B------:R-:W-:Y:S01]  /*18f70*/  IMAD R40, R40, 0x2, R41 ;  /* 0x0000000228287824 */ /* 0x000fe200078e0229 */
[----:B0-----:R-:W-:-:S03]  /*18f80*/  LEA R9, P6, R89, R19, 0x1 ;  /* 0x0000001359097211 */ /* 0x001fc600078c08ff */
[----:B------:R-:W-:Y:S02]  /*18f90*/  IMAD R39, R39, 0x2, R40 ;  /* 0x0000000227277824 */ /* 0x000fe400078e0228 */
[----:B------:R0:W-:Y:S02]  /*18fa0*/  STL [R1+0x494], R9 ;  /* 0x0004940901007387 */ /* 0x0001e40000100800 */
[----:B------:R-:W-:Y:S02]  /*18fb0*/  IMAD R38, R38, 0x2, R39 ;  /* 0x0000000226267824 */ /* 0x000fe400078e0227 */
[----:B------:R1:W-:Y:S02]  /*18fc0*/  STL [R1+0x488], R91 ;  /* 0x0004885b01007387 */ /* 0x0003e40000100800 */
[----:B------:R-:W-:-:S04]  /*18fd0*/  IMAD R37, R37, 0x2, R38 ;  /* 0x0000000225257824 */ /* 0x000fc800078e0226 */
[----:B------:R-:W-:Y:S01]  /*18fe0*/  IMAD R36, R36, 0x2, R37 ;  /* 0x0000000224247824 */ /* 0x000fe200078e0225 */
[----:B0-----:R-:W0:Y:S03]  /*18ff0*/  LDC R9, c[0x0][0x3a0] ;  /* 0x0000e800ff097b82 */ /* 0x001e260000000800 */
[----:B------:R-:W-:Y:S01]  /*19000*/  IMAD R35, R35, 0x2, R36 ;  /* 0x0000000223237824 */ /* 0x000fe200078e0224 */
[----:B-1----:R-:W-:-:S03]  /*19010*/  LEA R91, P0, R87, R19, 0x1 ;  /* 0x00000013575b7211 */ /* 0x002fc600078008ff */
[----:B------:R-:W-:Y:S02]  /*19020*/  IMAD R26, R26, 0x2, R35 ;  /* 0x000000021a1a7824 */ /* 0x000fe400078e0223 */
[----:B------:R1:W-:Y:S02]  /*19030*/  STL [R1+0x49c], R91 ;  /* 0x00049c5b01007387 */ /* 0x0003e40000100800 */
[----:B------:R-:W-:-:S04]  /*19040*/  IMAD R34, R34, 0x2, R26 ;  /* 0x0000000222227824 */ /* 0x000fc800078e021a */
[----:B------:R-:W-:Y:S01]  /*19050*/  IMAD R4, R4, 0x2, R34 ;  /* 0x0000000204047824 */ /* 0x000fe200078e0222 */
[----:B-1----:R-:W-:-:S03]  /*19060*/  LEA.HI.X.SX32 R91, R89, R0, 0x1, P6 ;  /* 0x00000000595b7211 */ /* 0x002fc600030f0eff */
[----:B------:R-:W-:Y:S01]  /*19070*/  IMAD R33, R33, 0x2, R4 ;  /* 0x0000000221217824 */ /* 0x000fe200078e0204 */
[----:B------:R-:W-:Y:S01]  /*19080*/  LEA R89, P6, R85, R19, 0x1 ;  /* 0x0000001355597211 */ /* 0x000fe200078c08ff */
[----:B------:R1:W-:Y:S02]  /*19090*/  STL [R1+0x490], R91 ;  /* 0x0004905b01007387 */ /* 0x0003e40000100800 */
[----:B------:R-:W-:Y:S02]  /*190a0*/  IMAD R25, R25, 0x2, R33 ;  /* 0x0000000219197824 */ /* 0x000fe400078e0221 */
[----:B------:R3:W-:Y:S02]  /*190b0*/  STL [R1+0x4a4], R89 ;  /* 0x0004a45901007387 */ /* 0x0007e40000100800 */
[----:B------:R-:W-:-:S04]  /*190c0*/  IMAD R32, R32, 0x2, R25 ;  /* 0x0000000220207824 */ /* 0x000fc800078e0219 */
[----:B------:R-:W-:Y:S01]  /*190d0*/  IMAD R21, R21, 0x2, R32 ;  /* 0x0000000215157824 */ /* 0x000fe200078e0220 */
[-C--:B-1----:R-:W-:Y:S02]  /*190e0*/  LEA.HI.X.SX32 R91, R87, R0.reuse, 0x1, P0 ;  /* 0x00000000575b7211 */ /* 0x082fe400000f0eff */
[----:B------:R-:W-:Y:S01]  /*190f0*/  LEA.HI.X.SX32 R87, R85, R0, 0x1, P6 ;  /* 0x0000000055577211 */ /* 0x000fe200030f0eff */
[----:B------:R-:W-:Y:S01]  /*19100*/  IMAD R31, R31, 0x2, R21 ;  /* 0x000000021f1f7824 */ /* 0x000fe200078e0215 */
[-C--:B---3--:R-:W-:Y:S01]  /*19110*/  LEA R89, P0, R83, R19.reuse, 0x1 ;  /* 0x0000001353597211 */ /* 0x088fe200078008ff */
[----:B------:R-:W-:Y:S01]  /*19120*/  STL [R1+0x498], R91 ;  /* 0x0004985b01007387 */ /* 0x000fe20000100800 */
[----:B------:R-:W-:Y:S01]  /*19130*/  LEA R85, P6, R81, R19, 0x1 ;  /* 0x0000001351557211 */ /* 0x000fe200078c08ff */
[----:B------:R-:W-:Y:S02]  /*19140*/  IMAD R24, R24, 0x2, R31 ;  /* 0x0000000218187824 */ /* 0x000fe400078e021f */
[----:B------:R-:W-:Y:S02]  /*19150*/  STL [R1+0x4ac], R89 ;  /* 0x0004ac5901007387 */ /* 0x000fe40000100800 */
[----:B------:R-:W-:-:S02]  /*19160*/  IMAD R30, R30, 0x2, R24 ;  /* 0x000000021e1e7824 */ /* 0x000fc400078e0218 */
[----:B------:R1:W-:Y:S02]  /*19170*/  STL [R1+0x4a0], R87 ;  /* 0x0004a05701007387 */ /* 0x0003e40000100800 */
[----:B------:R-:W-:Y:S02]  /*19180*/  IMAD R20, R20, 0x2, R30 ;  /* 0x0000000214147824 */ /* 0x000fe400078e021e */
[----:B------:R3:W-:Y:S02]  /*19190*/  STL [R1+0x4b4], R85 ;  /* 0x0004b45501007387 */ /* 0x0007e40000100800 */
[----:B------:R-:W-:Y:S01]  /*191a0*/  IMAD R29, R29, 0x2, R20 ;  /* 0x000000021d1d7824 */ /* 0x000fe200078e0214 */
[----:B-1----:R-:W-:-:S03]  /*191b0*/  LEA.HI.X.SX32 R87, R83, R0, 0x1, P0 ;  /* 0x0000000053577211 */ /* 0x002fc600000f0eff */
[----:B------:R-:W-:Y:S01]  /*191c0*/  IMAD R23, R23, 0x2, R29 ;  /* 0x0000000217177824 */ /* 0x000fe200078e021d */
[----:B------:R-:W-:Y:S02]  /*191d0*/  LEA.HI.X.SX32 R83, R81, R0, 0x1, P6 ;  /* 0x0000000051537211 */ /* 0x000fe400030f0eff */
        /* <DEDUP_REMOVED lines=10> */
[-C--:B-1----:R-:W-:Y:S02]  /*19280*/  LEA.HI.X.SX32 R83, R79, R0.reuse, 0x1, P0 ;  /* 0x000000004f537211 */ /* 0x082fe400000f0eff */
[----:B------:R-:W-:Y:S02]  /*19290*/  LEA.HI.X.SX32 R79, R77, R0, 0x1, P6 ;  /* 0x000000004d4f7211 */ /* 0x000fe400030f0eff */
[-C--:B---3--:R-:W-:Y:S01]  /*192a0*/  LEA R81, P0, R75, R19.reuse, 0x1 ;  /* 0x000000134b517211 */ /* 0x088fe200078008ff */
[----:B------:R-:W-:Y:S01]  /*192b0*/  STL [R1+0x4b8], R83 ;  /* 0x0004b85301007387 */ /* 0x000fe20000100800 */
[----:B------:R-:W-:-:S03]  /*192c0*/  LEA R77, P6, R73, R19, 0x1 ;  /* 0x00000013494d7211 */ /* 0x000fc600078c08ff */
[----:B------:R-:W-:Y:S04]  /*192d0*/  STL [R1+0x4cc], R81 ;  /* 0x0004cc5101007387 */ /* 0x000fe80000100800 */
[----:B------:R1:W-:Y:S04]  /*192e0*/  STL [R1+0x4c0], R79 ;  /* 0x0004c04f01007387 */ /* 0x0003e80000100800 */
[----:B------:R3:W-:Y:S01]  /*192f0*/  STL [R1+0x4d4], R77 ;  /* 0x0004d44d01007387 */ /* 0x0007e20000100800 */
[-C--:B-1----:R-:W-:Y:S02]  /*19300*/  LEA.HI.X.SX32 R79, R75, R0.reuse, 0x1, P0 ;  /* 0x000000004b4f7211 */ /* 0x082fe400000f0eff */
[----:B------:R-:W-:-:S02]  /*19310*/  LEA.HI.X.SX32 R75, R73, R0, 0x1, P6 ;  /* 0x00000000494b7211 */ /* 0x000fc400030f0eff */
        /* <DEDUP_REMOVED lines=19> */
[----:B------:R-:W-:Y:S01]  /*19450*/  STL [R1+0x4fc], R69 ;  /* 0x0004fc4501007387 */ /* 0x000fe20000100800 */
[----:B------:R-:W-:-:S03]  /*19460*/  LEA.HI.X.SX32 R61, R61, R0, 0x1, P6 ;  /* 0x000000003d3d7211 */ /* 0x000fc600030f0eff */
[----:B------:R1:W-:Y:S04]  /*19470*/  STL [R1+0x4f0], R67 ;  /* 0x0004f04301007387 */ /* 0x0003e80000100800 */
[----:B------:R-:W-:Y:S01]  /*19480*/  STL [R1+0x504], R65 ;  /* 0x0005044101007387 */ /* 0x000fe20000100800 */
[----:B-1----:R-:W-:Y:S02]  /*19490*/  LEA.HI.X.SX32 R67, R63, R0, 0x1, P0 ;  /* 0x000000003f437211 */ /* 0x002fe400000f0eff */
[----:B------:R-:W-:-:S03]  /*194a0*/  LEA R63, P0, R59, R19, 0x1 ;  /* 0x000000133b3f7211 */ /* 0x000fc600078008ff */
[----:B------:R1:W-:Y:S04]  /*194b0*/  STL [R1+0x4f8], R67 ;  /* 0x0004f84301007387 */ /* 0x0003e80000100800 */
[----:B------:R3:W-:Y:S01]  /*194c0*/  STL [R1+0x50c], R63 ;  /* 0x00050c3f01007387 */ /* 0x0007e20000100800 */
[----:B-1----:R-:W-:Y:S02]  /*194d0*/  LEA R67, P6, R57, R19, 0x1 ;  /* 0x0000001339437211 */ /* 0x002fe400078c08ff */
[----:B---3--:R-:W-:-:S03]  /*194e0*/  LEA.HI.X.SX32 R63, R59, R0, 0x1, P0 ;  /* 0x000000003b3f7211 */ /* 0x008fc600000f0eff */
[----:B------:R1:W-:Y:S01]  /*194f0*/  STL [R1+0x514], R67 ;  /* 0x0005144301007387 */ /* 0x0003e20000100800 */
[-C--:B------:R-:W-:Y:S02]  /*19500*/  LEA R59, P0, R55, R19.reuse, 0x1 ;  /* 0x00000013373b7211 */ /* 0x080fe400078008ff */
[----:B------:R-:W-:Y:S01]  /*19510*/  LEA.HI.X.SX32 R57, R57, R0, 0x1, P6 ;  /* 0x0000000039397211 */ /* 0x000fe200030f0eff */
[----:B------:R-:W-:Y:S01]  /*19520*/  STL [R1+0x500], R61 ;  /* 0x0005003d01007387 */ /* 0x000fe20000100800 */
[----:B------:R-:W-:-:S03]  /*19530*/  LEA R69, P6, R53, R19, 0x1 ;  /* 0x0000001335457211 */ /* 0x000fc600078c08ff */
[----:B------:R-:W-:Y:S01]  /*19540*/  STL [R1+0x508], R63 ;  /* 0x0005083f01007387 */ /* 0x000fe20000100800 */
[----:B-1----:R-:W-:-:S03]  /*19550*/  LEA.HI.X.SX32 R67, R53, R0, 0x1, P6 ;  /* 0x0000000035437211 */ /* 0x002fc600030f0eff */
[----:B------:R-:W-:Y:S04]  /*19560*/  STL [R1+0x51c], R59 ;  /* 0x00051c3b01007387 */ /* 0x000fe80000100800 */
[----:B------:R1:W-:Y:S04]  /*19570*/  STL [R1+0x510], R57 ;  /* 0x0005103901007387 */ /* 0x0003e80000100800 */
[----:B------:R-:W-:Y:S01]  /*19580*/  STL [R1+0x524], R69 ;  /* 0x0005244501007387 */ /* 0x000fe20000100800 */
[----:B-1----:R-:W-:Y:S02]  /*19590*/  LEA.HI.X.SX32 R57, R55, R0, 0x1, P0 ;  /* 0x0000000037397211 */ /* 0x002fe400000f0eff */
[----:B------:R-:W-:-:S03]  /*195a0*/  LEA R55, P0, R51, R19, 0x1 ;  /* 0x0000001333377211 */ /* 0x000fc600078008ff */
[----:B------:R-:W-:Y:S01]  /*195b0*/  STL [R1+0x518], R57 ;  /* 0x0005183901007387 */ /* 0x000fe20000100800 */
[----:B------:R-:W-:Y:S02]  /*195c0*/  LEA.HI.X.SX32 R53, R51, R0, 0x1, P0 ;  /* 0x0000000033357211 */ /* 0x000fe400000f0eff */
[-C--:B------:R-:W-:Y:S01]  /*195d0*/  LEA R51, P0, R47, R19.reuse, 0x1 ;  /* 0x000000132f337211 */ /* 0x080fe200078008ff */
[----:B------:R1:W-:Y:S02]  /*195e0*/  STL [R1+0x52c], R55 ;  /* 0x00052c3701007387 */ /* 0x0003e40000100800 */
[----:B-1----:R-:W-:-:S04]  /*195f0*/  LEA R55, P6, R49, R19, 0x1 ;  /* 0x0000001331377211 */ /* 0x002fc800078c08ff */
[----:B------:R-:W-:Y:S01]  /*19600*/  LEA.HI.X.SX32 R49, R49, R0, 0x1, P6 ;  /* 0x0000000031317211 */ /* 0x000fe200030f0eff */
[----:B------:R-:W-:Y:S01]  /*19610*/  STL [R1+0x534], R55 ;  /* 0x0005343701007387 */ /* 0x000fe20000100800 */
[----:B------:R-:W-:-:S03]  /*19620*/  LEA R73, P6, R45, R19, 0x1 ;  /* 0x000000132d497211 */ /* 0x000fc600078c08ff */
[----:B------:R-:W-:Y:S01]  /*19630*/  STL [R1+0x520], R67 ;  /* 0x0005204301007387 */ /* 0x000fe20000100800 */
[----:B------:R-:W-:-:S03]  /*19640*/  LEA.HI.X.SX32 R71, R45, R0, 0x1, P6 ;  /* 0x000000002d477211 */ /* 0x000fc600030f0eff */
[----:B------:R-:W-:Y:S04]  /*19650*/  STL [R1+0x528], R53 ;  /* 0x0005283501007387 */ /* 0x000fe80000100800 */
[----:B------:R-:W-:Y:S04]  /*19660*/  STL [R1+0x53c], R51 ;  /* 0x00053c3301007387 */ /* 0x000fe80000100800 */
[----:B------:R1:W-:Y:S04]  /*19670*/  STL [R1+0x530], R49 ;  /* 0x0005303101007387 */ /* 0x0003e80000100800 */
[----:B------:R-:W-:Y:S01]  /*19680*/  STL [R1+0x544], R73 ;  /* 0x0005444901007387 */ /* 0x000fe20000100800 */
[----:B-1----:R-:W-:-:S02]  /*19690*/  LEA.HI.X.SX32 R49, R47, R0, 0x1, P0 ;  /* 0x000000002f317211 */ /* 0x002fc400000f0eff */
        /* <DEDUP_REMOVED lines=26> */
[-C--:B------:R-:W-:Y:S02]  /*19840*/  LEA.HI.X.SX32 R79, R36, R0.reuse, 0x1, P6 ;  /* 0x00000000244f7211 */ /* 0x080fe400030f0eff */
[----:B------:R-:W-:Y:S01]  /*19850*/  LEA R36, P6, R26, R19, 0x1 ;  /* 0x000000131a247211 */ /* 0x000fe200078c08ff */
[----:B------:R-:W-:Y:S04]  /*19860*/  STL [R1+0x560], R40 ;  /* 0x0005602801007387 */ /* 0x000fe80000100800 */
[----:B------:R-:W-:Y:S04]  /*19870*/  STL [R1+0x1674], R39 ;  /* 0x0016742701007387 */ /* 0x000fe80000100800 */
[----:B------:R1:W-:Y:S04]  /*19880*/  STL [R1+0x564], R38 ;  /* 0x0005642601007387 */ /* 0x0003e80000100800 */
[----:B------:R-:W-:Y:S01]  /*19890*/  STL [R1+0x1670], R81 ;  /* 0x0016705101007387 */ /* 0x000fe20000100800 */
[----:B-1----:R-:W-:-:S02]  /*198a0*/  LEA.HI.X.SX32 R38, R37, R0, 0x1, P0 ;  /* 0x0000000025267211 */ /* 0x002fc400000f0eff */
[----:B------:R-:W-:-:S03]  /*198b0*/  LEA R37, P0, R35, R19, 0x1 ;  /* 0x0000001323257211 */ /* 0x000fc600078008ff */
[----:B------:R-:W-:Y:S01]  /*198c0*/  STL [R1+0x568], R38 ;  /* 0x0005682601007387 */ /* 0x000fe20000100800 */
[----:B------:R-:W-:-:S03]  /*198d0*/  LEA.HI.X.SX32 R35, R35, R0, 0x1, P0 ;  /* 0x0000000023237211 */ /* 0x000fc600000f0eff */
[----:B------:R-:W-:Y:S04]  /*198e0*/  STL [R1+0x166c], R37 ;  /* 0x00166c2501007387 */ /* 0x000fe80000100800 */
[----:B------:R1:W-:Y:S04]  /*198f0*/  STL [R1+0x1668], R36 ;  /* 0x0016682401007387 */ /* 0x0003e80000100800 */
[----:B------:R-:W-:Y:S04]  /*19900*/  STL [R1+0x56c], R79 ;  /* 0x00056c4f01007387 */ /* 0x000fe80000100800 */
[----:B------:R3:W-:Y:S01]  /*19910*/  STL [R1+0x570], R35 ;  /* 0x0005702301007387 */ /* 0x0007e20000100800 */
[----:B-1----:R-:W-:-:S05]  /*19920*/  LEA R36, P0, R34, R19, 0x1 ;  /* 0x0000001322247211 */ /* 0x002fca00078008ff */
[----:B------:R-:W-:Y:S01]  /*19930*/  STL [R1+0x1664], R36 ;  /* 0x0016642401007387 */ /* 0x000fe20000100800 */
[----:B---3--:R-:W-:Y:S01]  /*19940*/  LEA.HI.X.SX32 R35, R26, R0, 0x1, P6 ;  /* 0x000000001a237211 */ /* 0x008fe200030f0eff */
[----:B------:R-:W-:Y:S01]  /*19950*/  IMAD R26, R44, 0x2, R22 ;  /* 0x000000022c1a7824 */ /* 0x000fe200078e0216 */
[----:B------:R-:W-:-:S03]  /*19960*/  LEA R85, P6, R4, R19, 0x1 ;  /* 0x0000001304557211 */ /* 0x000fc600078c08ff */
[----:B------:R1:W-:Y:S01]  /*19970*/  STL [R1+0x165c], R35 ;  /* 0x00165c2301007387 */ /* 0x0003e20000100800 */
[-C--:B------:R-:W-:Y:S01]  /*19980*/  LEA.HI.X.SX32 R83, R4, R0.reuse, 0x1, P6 ;  /* 0x0000000004537211 */ /* 0x080fe200030f0eff */
[----:B------:R-:W-:Y:S02]  /*19990*/  IMAD R4, R46, 0x2, R26 ;  /* 0x000000022e047824 */ /* 0x000fe400078e021a */
[----:B------:R-:W-:Y:S01]  /*199a0*/  STL [R1+0x1660], R85 ;  /* 0x0016605501007387 */ /* 0x000fe20000100800 */
[----:B-1----:R-:W-:Y:S02]  /*199b0*/  LEA.HI.X.SX32 R35, R34, R0, 0x1, P0 ;  /* 0x0000000022237211 */ /* 0x002fe400000f0eff */
[----:B------:R-:W-:-:S03]  /*199c0*/  LEA R34, P0, R33, R19, 0x1 ;  /* 0x0000001321227211 */ /* 0x000fc600078008ff */
[----:B------:R-:W-:Y:S01]  /*199d0*/  STL [R1+0x574], R35 ;  /* 0x0005742301007387 */ /* 0x000fe20000100800 */
[----:B------:R-:W-:-:S03]  /*199e0*/  LEA.HI.X.SX32 R33, R33, R0, 0x1, P0 ;  /* 0x0000000021217211 */ /* 0x000fc600000f0eff */
[----:B------:R1:W-:Y:S02]  /*199f0*/  STL [R1+0x1658], R34 ;  /* 0x0016582201007387 */ /* 0x0003e40000100800 */
[----:B-1----:R-:W-:-:S05]  /*19a00*/  LEA R34, P6, R25, R19, 0x1 ;  /* 0x0000001319227211 */ /* 0x002fca00078c08ff */
        /* <DEDUP_REMOVED lines=15> */
[----:B------:R-:W-:Y:S02]  /*19b00*/  LEA.HI.X.SX32 R31, R31, R0, 0x1, P0 ;  /* 0x000000001f1f7211 */ /* 0x000fe400000f0eff */
[-C--:B------:R-:W-:Y:S01]  /*19b10*/  LEA R63, P0, R30, R19.reuse, 0x1 ;  /* 0x000000131e3f7211 */ /* 0x080fe200078008ff */
[----:B------:R1:W-:Y:S02]  /*19b20*/  STL [R1+0x1640], R32 ;  /* 0x0016402001007387 */ /* 0x0003e40000100800 */
[----:B-1----:R-:W-:-:S05]  /*19b30*/  LEA R32, P6, R24, R19, 0x1 ;  /* 0x0000001318207211 */ /* 0x002fca00078c08ff */
[----:B------:R-:W-:Y:S04]  /*19b40*/  STL [R1+0x163c], R32 ;  /* 0x00163c2001007387 */ /* 0x000fe80000100800 */
[----:B------:R-:W-:Y:S04]  /*19b50*/  STL [R1+0x1638], R87 ;  /* 0x0016385701007387 */ /* 0x000fe80000100800 */
[----:B------:R1:W-:Y:S01]  /*19b60*/  STL [R1+0x580], R31 ;  /* 0x0005801f01007387 */ /* 0x0003e20000100800 */
[----:B------:R-:W-:Y:S02]  /*19b70*/  LEA.HI.X.SX32 R59, R30, R0, 0x1, P0 ;  /* 0x000000001e3b7211 */ /* 0x000fe400000f0eff */
[----:B------:R-:W-:-:S02]  /*19b80*/  LEA R30, P0, R29, R19, 0x1 ;  /* 0x000000131d1e7211 */ /* 0x000fc400078008ff */
[----:B-1----:R-:W-:Y:S01]  /*19b90*/  LEA.HI.X.SX32 R31, R24, R0, 0x1, P6 ;  /* 0x00000000181f7211 */ /* 0x002fe200030f0eff */
[----:B------:R-:W-:Y:S01]  /*19ba0*/  IMAD R24, R72, 0x2, R21 ;  /* 0x0000000248187824 */ /* 0x000fe200078e0215 */
[----:B------:R-:W-:-:S03]  /*19bb0*/  LEA R91, P6, R20, R19, 0x1 ;  /* 0x00000013145b7211 */ /* 0x000fc600078c08ff */
[----:B------:R-:W-:Y:S01]  /*19bc0*/  STL [R1+0x162c], R31 ;  /* 0x00162c1f01007387 */ /* 0x000fe20000100800 */
[----:B------:R-:W-:-:S03]  /*19bd0*/  LEA.HI.X.SX32 R35, R20, R0, 0x1, P6 ;  /* 0x0000000014237211 */ /* 0x000fc600030f0eff */
[----:B------:R1:W5:Y:S01]  /*19be0*/  LDL.LU R72, [R1+0x17e4] ;  /* 0x0017e40001487983 */ /* 0x0003620000300800 */
[----:B------:R-:W-:Y:S01]  /*19bf0*/  LEA.HI.X.SX32 R29, R29, R0, 0x1, P0 ;  /* 0x000000001d1d7211 */ /* 0x000fe200000f0eff */
[----:B------:R-:W-:Y:S02]  /*19c00*/  IMAD R20, R70, 0x2, R24 ;  /* 0x0000000246147824 */ /* 0x000fe400078e0218 */
[----:B------:R-:W-:Y:S04]  /*19c10*/  STL [R1+0x1634], R63 ;  /* 0x0016343f01007387 */ /* 0x000fe80000100800 */
[----:B------:R-:W-:Y:S04]  /*19c20*/  STL [R1+0x1630], R91 ;  /* 0x0016305b01007387 */ /* 0x000fe80000100800 */
[----:B------:R3:W-:Y:S04]  /*19c30*/  STL [R1+0x1628], R30 ;  /* 0x0016281e01007387 */ /* 0x0007e80000100800 */
[----:B------:R-:W-:Y:S01]  /*19c40*/  STL [R1+0x584], R59 ;  /* 0x0005843b01007387 */ /* 0x000fe20000100800 */
[----:B------:R-:W-:-:S03]  /*19c50*/  LEA R55, P0, R28, R19, 0x1 ;  /* 0x000000131c377211 */ /* 0x000fc600078008ff */
[----:B------:R1:W5:Y:S01]  /*19c60*/  LDL.LU R70, [R1+0x17e0] ;  /* 0x0017e00001467983 */ /* 0x0003620000300800 */
[----:B---3--:R-:W-:-:S05]  /*19c70*/  LEA R30, P6, R23, R19, 0x1 ;  /* 0x00000013171e7211 */ /* 0x008fca00078c08ff */
[----:B------:R-:W-:Y:S04]  /*19c80*/  STL [R1+0x1624], R30 ;  /* 0x0016241e01007387 */ /* 0x000fe80000100800 */
[----:B------:R-:W-:Y:S04]  /*19c90*/  STL [R1+0x1620], R35 ;  /* 0x0016202301007387 */ /* 0x000fe80000100800 */
[----:B------:R3:W-:Y:S01]  /*19ca0*/  STL [R1+0x588], R29 ;  /* 0x0005881d01007387 */ /* 0x0007e20000100800 */
[----:B------:R-:W-:Y:S02]  /*19cb0*/  LEA.HI.X.SX32 R57, R28, R0, 0x1, P0 ;  /* 0x000000001c397211 */ /* 0x000fe400000f0eff */
[----:B------:R-:W-:-:S02]  /*19cc0*/  LEA R28, P0, R27, R19, 0x1 ;  /* 0x000000131b1c7211 */ /* 0x000fc400078008ff */
[-C--:B---3--:R-:W-:Y:S02]  /*19cd0*/  LEA.HI.X.SX32 R29, R23, R0.reuse, 0x1, P6 ;  /* 0x00000000171d7211 */ /* 0x088fe400030f0eff */
[----:B------:R-:W-:Y:S01]  /*19ce0*/  LEA R30, P6, R6, R19, 0x1 ;  /* 0x00000013061e7211 */ /* 0x000fe200078c08ff */
[----:B------:R-:W-:Y:S02]  /*19cf0*/  IMAD R23, R68, 0x2, R20 ;  /* 0x0000000244177824 */ /* 0x000fe400078e0214 */
[----:B------:R-:W-:Y:S01]  /*19d00*/  STL [R1+0x1614], R29 ;  /* 0x0016141d01007387 */ /* 0x000fe20000100800 */
[----:B------:R-:W-:-:S03]  /*19d10*/  LEA.HI.X.SX32 R31, R6, R0, 0x1, P6 ;  /* 0x00000000061f7211 */ /* 0x000fc600030f0eff */
[----:B------:R1:W5:Y:S04]  /*19d20*/  LDL.LU R68, [R1+0x17dc] ;  /* 0x0017dc0001447983 */ /* 0x0003680000300800 */
[----:B------:R-:W-:Y:S04]  /*19d30*/  STL [R1+0x161c], R55 ;  /* 0x00161c3701007387 */ /* 0x000fe80000100800 */
[----:B------:R-:W-:Y:S01]  /*19d40*/  STL [R1+0x1618], R30 ;  /* 0x0016181e01007387 */ /* 0x000fe20000100800 */
[----:B------:R-:W-:-:S03]  /*19d50*/  LEA.HI.X.SX32 R27, R27, R0, 0x1, P0 ;  /* 0x000000001b1b7211 */ /* 0x000fc600000f0eff */
[----:B------:R3:W-:Y:S01]  /*19d60*/  STL [R1+0x1610], R28 ;  /* 0x0016101c01007387 */ /* 0x0007e20000100800 */
[----:B------:R-:W-:-:S03]  /*19d70*/  IMAD R6, R66, 0x2, R23 ;  /* 0x0000000242067824 */ /* 0x000fc600078e0217 */
        /* <DEDUP_REMOVED lines=43> */
[----:B---3--:R-:W-:Y:S01]  /*1a030*/  LEA R24, P6, R6, R19, 0x1 ;  /* 0x0000001306187211 */ /* 0x008fe200078c08ff */
[----:B------:R-:W3:Y:S04]  /*1a040*/  S2R R53, SR_TID.X ;  /* 0x0000000000357919 */ /* 0x000ee80000002100 */
[----:B------:R-:W-:Y:S04]  /*1a050*/  STL [R1+0x15dc], R24 ;  /* 0x0015dc1801007387 */ /* 0x000fe80000100800 */
[----:B------:R-:W-:Y:S04]  /*1a060*/  STL [R1+0x15d8], R33 ;  /* 0x0015d82101007387 */ /* 0x000fe80000100800 */
[----:B------:R0:W-:Y:S01]  /*1a070*/  STL [R1+0x5a0], R23 ;  /* 0x0005a01701007387 */ /* 0x0001e20000100800 */
[----:B------:R-:W-:-:S02]  /*1a080*/  LEA.HI.X.SX32 R47, R22, R0, 0x1, P0 ;  /* 0x00000000162f7211 */ /* 0x000fc400000f0eff */
[-C--:B------:R-:W-:Y:S02]  /*1a090*/  LEA R22, P0, R21, R19.reuse, 0x1 ;  /* 0x0000001315167211 */ /* 0x080fe400078008ff */
[----:B0-----:R-:W-:Y:S01]  /*1a0a0*/  LEA.HI.X.SX32 R23, R6, R0, 0x1, P6 ;  /* 0x0000000006177211 */ /* 0x001fe200030f0eff */
[----:B------:R-:W-:Y:S01]  /*1a0b0*/  IMAD R6, R52, 0x2, R20 ;  /* 0x0000000234067824 */ /* 0x000fe200078e0214 */
[----:B------:R-:W-:-:S03]  /*1a0c0*/  LEA R26, P6, R4, R19, 0x1 ;  /* 0x00000013041a7211 */ /* 0x000fc600078c08ff */
[----:B------:R-:W-:Y:S01]  /*1a0d0*/  STL [R1+0x15cc], R23 ;  /* 0x0015cc1701007387 */ /* 0x000fe20000100800 */
[-C--:B------:R-:W-:Y:S01]  /*1a0e0*/  LEA.HI.X.SX32 R27, R4, R0.reuse, 0x1, P6 ;  /* 0x00000000041b7211 */ /* 0x080fe200030f0eff */
[----:B------:R-:W-:Y:S02]  /*1a0f0*/  IMAD R4, R10, 0x2, R6 ;  /* 0x000000020a047824 */ /* 0x000fe400078e0206 */
[----:B------:R1:W5:Y:S04]  /*1a100*/  LDL.LU R52, [R1+0x17c4] ;  /* 0x0017c40001347983 */ /* 0x0003680000300800 */
[----:B------:R-:W-:Y:S04]  /*1a110*/  STL [R1+0x15d4], R28 ;  /* 0x0015d41c01007387 */ /* 0x000fe80000100800 */
[----:B------:R-:W-:Y:S04]  /*1a120*/  STL [R1+0x15d0], R26 ;  /* 0x0015d01a01007387 */ /* 0x000fe80000100800 */
[----:B------:R0:W-:Y:S01]  /*1a130*/  STL [R1+0x15c8], R22 ;  /* 0x0015c81601007387 */ /* 0x0001e20000100800 */
[----:B------:R-:W1:Y:S01]  /*1a140*/  S2R R10, SR_TID.X ;  /* 0x00000000000a7919 */ /* 0x000e620000002100 */
[----:B------:R-:W-:-:S02]  /*1a150*/  LEA.HI.X.SX32 R21, R21, R0, 0x1, P0 ;  /* 0x0000000015157211 */ /* 0x000fc400000f0eff */
[-C--:B0-----:R-:W-:Y:S02]  /*1a160*/  LEA R22, P6, R20, R19.reuse, 0x1 ;  /* 0x0000001314167211 */ /* 0x081fe400078c08ff */
[-C--:B------:R-:W-:Y:S02]  /*1a170*/  LEA R49, P0, R6, R19.reuse, 0x1 ;  /* 0x0000001306317211 */ /* 0x080fe400078008ff */
[-C--:B------:R-:W-:Y:S02]  /*1a180*/  LEA.HI.X.SX32 R20, R20, R0.reuse, 0x1, P6 ;  /* 0x0000000014147211 */ /* 0x080fe400030f0eff */
[----:B------:R-:W-:Y:S01]  /*1a190*/  LEA R19, P6, R4, R19, 0x1 ;  /* 0x0000001304137211 */ /* 0x000fe200078c08ff */
[----:B------:R-:W-:Y:S01]  /*1a1a0*/  STL [R1+0x5a4], R47 ;  /* 0x0005a42f01007387 */ /* 0x000fe20000100800 */
[-C--:B------:R-:W-:Y:S02]  /*1a1b0*/  LEA.HI.X.SX32 R50, R6, R0.reuse, 0x1, P0 ;  /* 0x0000000006327211 */ /* 0x080fe400000f0eff */
[----:B------:R-:W-:Y:S01]  /*1a1c0*/  LEA.HI.X.SX32 R0, R4, R0, 0x1, P6 ;  /* 0x0000000004007211 */ /* 0x000fe200030f0eff */
[----:B------:R-:W-:Y:S04]  /*1a1d0*/  STL [R1+0x15c4], R22 ;  /* 0x0015c41601007387 */ /* 0x000fe80000100800 */
[----:B------:R-:W-:Y:S04]  /*1a1e0*/  STL [R1+0x15c0], R27 ;  /* 0x0015c01b01007387 */ /* 0x000fe80000100800 */
[----:B------:R-:W-:Y:S04]  /*1a1f0*/  STL [R1+0x5a8], R21 ;  /* 0x0005a81501007387 */ /* 0x000fe80000100800 */
[----:B------:R-:W-:Y:S04]  /*1a200*/  STL [R1+0x5ac], R20 ;  /* 0x0005ac1401007387 */ /* 0x000fe80000100800 */
[----:B------:R-:W-:Y:S04]  /*1a210*/  STL [R1+0x15b8], R19 ;  /* 0x0015b81301007387 */ /* 0x000fe80000100800 */
[----:B------:R-:W-:Y:S01]  /*1a220*/  STL [R1+0x15bc], R49 ;  /* 0x0015bc3101007387 */ /* 0x000fe20000100800 */
[----:B------:R-:W-:-:S03]  /*1a230*/  VIADD R45, R9, 0x7f ;  /* 0x0000007f092d7836 */ /* 0x000fc60000000000 */
[----:B------:R0:W-:Y:S04]  /*1a240*/  STL [R1+0x15b4], R0 ;  /* 0x0015b40001007387 */ /* 0x0001e80000100800 */
[----:B------:R1:W-:Y:S01]  /*1a250*/  STL [R1+0x5b0], R50 ;  /* 0x0005b03201007387 */ /* 0x0003e20000100800 */
[----:B------:R-:W-:Y:S02]  /*1a260*/  ISETP.GT.AND P0, PT, R45, 0x7f, PT ;  /* 0x0000007f2d00780c */ /* 0x000fe40003f04270 */
[--C-:B---3--:R-:W-:Y:S02]  /*1a270*/  SHF.R.U32.HI R45, RZ, 0x6, R53.reuse ;  /* 0x00000006ff2d7819 */ /* 0x108fe40000011635 */
[----:B0-----:R-:W-:Y:S02]  /*1a280*/  LOP3.LUT R0, R53, 0x7f, RZ, 0xc0, !PT ;  /* 0x0000007f35007812 */ /* 0x001fe400078ec0ff */
[----:B------:R-:W-:-:S02]  /*1a290*/  SHF.R.S32.HI R4, RZ, 0x6, R53 ;  /* 0x00000006ff047819 */ /* 0x000fc40000011435 */
[C---:B------:R-:W-:Y:S01]  /*1a2a0*/  LOP3.LUT R19, R53.reuse, 0x40, RZ, 0xc0, !PT ;  /* 0x0000004035137812 */ /* 0x040fe200078ec0ff */
[----:B------:R-:W-:Y:S01]  /*1a2b0*/  IMAD.MOV.U32 R25, RZ, RZ, R5 ;  /* 0x000000ffff197224 */ /* 0x000fe200078e0005 */
[----:B------:R-:W-:Y:S01]  /*1a2c0*/  LOP3.LUT R53, R53, 0x3f, RZ, 0xc0, !PT ;  /* 0x0000003f35357812 */ /* 0x000fe200078ec0ff */
[----:B------:R-:W-:Y:S02]  /*1a2d0*/  IMAD R5, R0, UR9, RZ ;  /* 0x0000000900057c24 */ /* 0x000fe4000f8e02ff */
[----:B------:R-:W-:Y:S01]  /*1a2e0*/  IMAD.MOV.U32 R24, RZ, RZ, R2 ;  /* 0x000000ffff187224 */ /* 0x000fe200078e0002 */
[----:B------:R-:W-:Y:S01]  /*1a2f0*/  SGXT R2, R4, 0x1 ;  /* 0x000000010402781a */ /* 0x000fe20000000200 */
[----:B------:R-:W-:Y:S01]  /*1a300*/  IMAD.SHL.U32 R4, R53, 0x2, RZ ;  /* 0x0000000235047824 */ /* 0x000fe200078e00ff */
[----:B-1----:R-:W-:Y:S02]  /*1a310*/  SHF.R.U32.HI R10, RZ, 0x6, R10 ;  /* 0x00000006ff0a7819 */ /* 0x002fe4000001160a */
[----:B------:R-:W-:-:S02]  /*1a320*/  SGXT.U32 R45, R45, 0x1 ;  /* 0x000000012d2d781a */ /* 0x000fc40000000000 */
[----:B------:R-:W-:Y:S01]  /*1a330*/  LEA R6, P6, R5, UR26, 0x1 ;  /* 0x0000001a05067c11 */ /* 0x000fe2000f8c08ff */
[----:B------:R-:W-:Y:S01]  /*1a340*/  @!P2 IMAD.MOV R25, RZ, RZ, -R25 ;  /* 0x000000ffff19a224 */ /* 0x000fe200078e0a19 */
[----:B------:R-:W-:Y:S01]  /*1a350*/  LOP3.LUT R2, R4, 0x90, R2, 0x78, !PT ;  /* 0x0000009004027812 */ /* 0x000fe200078e7802 */
[----:B------:R-:W-:Y:S01]  /*1a360*/  @!P1 IMAD.MOV R24, RZ, RZ, -R24 ;  /* 0x000000ffff189224 */ /* 0x000fe200078e0a18 */
[----:B------:R-:W-:Y:S01]  /*1a370*/  SGXT.U32 R10, R10, 0x1 ;  /* 0x000000010a0a781a */ /* 0x000fe20000000000 */
[----:B------:R-:W-:Y:S01]  /*1a380*/  IMAD R4, R19, 0x200, R4 ;  /* 0x0000020013047824 */ /* 0x000fe200078e0204 */
[----:B------:R-:W-:Y:S02]  /*1a390*/  ISETP.LT.AND P2, PT, R45, R9, P0 ;  /* 0x000000092d00720c */ /* 0x000fe40000741270 */
[----:B------:R-:W-:Y:S02]  /*1a3a0*/  ISETP.NE.U32.AND P1, PT, R0, RZ, PT ;  /* 0x000000ff0000720c */ /* 0x000fe40003f25070 */
[----:B------:R-:W-:Y:S01]  /*1a3b0*/  LEA.HI.X.SX32 R5, R5, UR27, 0x1, P6 ;  /* 0x0000001b05057c11 */ /* 0x000fe2000b0f0eff */
[----:B------:R-:W0:Y:S01]  /*1a3c0*/  LDCU.64 UR16, c[0x0][0x358] ;  /* 0x00006b00ff1077ac */ /* 0x000e220008000a00 */
[----:B------:R-:W-:Y:S01]  /*1a3d0*/  UIADD3 UR77, UPT, UPT, UR5, 0x48000, URZ ;  /* 0x00048000054d7890 */ /* 0x000fe2000fffe0ff */
[----:B------:R-:W-:Y:S01]  /*1a3e0*/  UMOV UR10, 0x1 ;  /* 0x00000001000a7882 */ /* 0x000fe20000000000 */
[----:B--2-4-:R-:W-:Y:S10]  /*1a3f0*/  BRA.U UP0, `(.L_x_5) ;  /* 0x0000000100187547 */ /* 0x014ff4000b800000 */
[----:B------:R-:W-:Y:S01]  /*1a400*/  ELECT P6, URZ, PT ;  /* 0x0000000000ff782f */ /* 0x000fe200038c0000 */
[----:B------:R-:W-:Y:S01]  /*1a410*/  IMAD.MOV.U32 R19, RZ, RZ, 0x1 ;  /* 0x00000001ff137424 */ /* 0x000fe200078e00ff */
[----:B------:R-:W-:Y:S01]  /*1a420*/  UMOV UR7, 0x40 ;  /* 0x0000004000077882 */ /* 0x000fe20000000000 */
[----:B------:R-:W-:Y:S01]  /*1a430*/  UVIRTCOUNT.DEALLOC.SMPOOL 0x80 ;  /* 0x000000800000784c */ /* 0x000fe20000000000 */
[----:B------:R-:W-:-:S09]  /*1a440*/  ULEA UR7, UR6, UR7, 0x18 ;  /* 0x0000000706077291 */ /* 0x000fd2000f8ec0ff */
[----:B------:R1:W-:Y:S03]  /*1a450*/  @P6 STS.U8 [UR7], R19 ;  /* 0x00000013ff006988 */ /* 0x0003e60008000007 */
.L_x_5:
[----:B------:R-:W2:Y:S04]  /*1a460*/  LDL R21, [R1+0x488] ;  /* 0x0004880001157983 */ /* 0x000ea80000100800 */
[----:B------:R-:W2:Y:S01]  /*1a470*/  LDL R20, [R1+0x48c] ;  /* 0x00048c0001147983 */ /* 0x000ea20000100800 */
[----:B------:R-:W-:Y:S01]  /*1a480*/  UIADD3 UR6, UPT, UPT, UR4, UR11, URZ ;  /* 0x0000000b04067290 */ /* 0x000fe2000fffe0ff */
[----:B------:R-:W-:Y:S01]  /*1a490*/  IMAD.MOV.U32 R23, RZ, RZ, R11 ;  /* 0x000000ffff177224 */ /* 0x000fe200078e000b */
[----:B------:R-:W-:Y:S01]  /*1a4a0*/  VOTEU.ALL UP1, P1 ;  /* 0x0000000000ff7886 */ /* 0x000fe20000820000 */
[----:B------:R-:W-:Y:S01]  /*1a4b0*/  VOTEU.ALL UP2, P1 ;  /* 0x0000000000ff7886 */ /* 0x000fe20000840000 */
[----:B------:R3:W-:Y:S01]  /*1a4c0*/  STL [R1+0x1ec0], R91 ;  /* 0x001ec05b01007387 */ /* 0x0007e20000100800 */
[----:B------:R-:W-:Y:S01]  /*1a4d0*/  @!P5 IMAD.MOV R23, RZ, RZ, -R23 ;  /* 0x000000ffff17d224 */ /* 0x000fe200078e0a17 */
[----:B------:R-:W-:Y:S01]  /*1a4e0*/  PRMT R0, RZ, 0x7610, R0 ;  /* 0x00007610ff007816 */ /* 0x000fe20000000000 */
[----:B------:R-:W4:Y:S01]  /*1a4f0*/  LDCU UR42, c[0x0][0x3b0] ;  /* 0x00007600ff2a77ac */ /* 0x000f220008000800 */
[----:B------:R-:W-:-:S04]  /*1a500*/  @!UP1 UIADD3 UR22, UPT, UPT, -UR10, 0x100000, URZ ;  /* 0x001000000a169890 */ /* 0x000fc8000fffe1ff */
[----:B------:R-:W-:Y:S02]  /*1a510*/  @!UP1 USHF.L.U32 UR23, UR22, 0xb, URZ ;  /* 0x0000000b16179899 */ /* 0x000fe400080006ff */
[----:B------:R-:W-:Y:S01]  /*1a520*/  @!UP1 USHF.L.U32 UR22, UR22, 0x1, URZ ;  /* 0x0000000116169899 */ /* 0x000fe200080006ff */
[----:B------:R-:W-:Y:S01]  /*1a530*/  STTM.x64 tmem[UR6], RZ ;  /* 0x000000ff000079ed */ /* 0x000fe20008340006 */
[----:B------:R-:W-:Y:S01]  /*1a540*/  STTM.x64 tmem[UR6+0x40], RZ ;  /* 0x000040ff000079ed */ /* 0x000fe20008340006 */
[----:B------:R-:W-:Y:S01]  /*1a550*/  STTM.x64 tmem[UR6+0x80], RZ ;  /* 0x000080ff000079ed */ /* 0x000fe20008340006 */
[----:B------:R-:W-:Y:S01]  /*1a560*/  STTM.x64 tmem[UR6+0xc0], RZ ;  /* 0x0000c0ff000079ed */ /* 0x000fe20008340006 */
[----:B------:R-:W1:Y:S02]  /*1a570*/  FENCE.VIEW.ASYNC.T ;  /* 0x00000000000073c6 */ /* 0x000e640000000200 */
[----:B-1----:R-:W-:Y:S01]  /*1a580*/  BAR.SYNC.DEFER_BLOCKING 0x0 ;  /* 0x0000000000007b1d */ /* 0x002fe20000010000 */
[----:B---3--:R-:W-:-:S02]  /*1a590*/  PRMT R91, RZ, 0x7610, R91 ;  /* 0x00007610ff5b7816 */ /* 0x008fc4000000005b */
[----:B------:R-:W-:Y:S02]  /*1a5a0*/  PRMT R45, RZ, 0x7610, R45 ;  /* 0x00007610ff2d7816 */ /* 0x000fe4000000002d */
[----:B------:R-:W-:Y:S01]  /*1a5b0*/  PRMT R46, RZ, 0x7610, R46 ;  /* 0x00007610ff2e7816 */ /* 0x000fe2000000002e */
[----:B------:R-:W1:Y:S01]  /*1a5c0*/  LDCU UR41, c[0x0][0x3b0] ;  /* 0x00007600ff2977ac */ /* 0x000e620008000800 */
[----:B------:R-:W-:Y:S01]  /*1a5d0*/  STL [R1+0x1ebc], R35 ;  /* 0x001ebc2301007387 */ /* 0x000fe20000100800 */
[----:B------:R-:W-:Y:S01]  /*1a5e0*/  PRMT R43, RZ, 0x7610, R43 ;  /* 0x00007610ff2b7816 */ /* 0x000fe2000000002b */
[----:B------:R-:W3:Y:S02]  /*1a5f0*/  LDCU UR40, c[0x0][0x3b0] ;  /* 0x00007600ff2877ac */ /* 0x000ee40008000800 */
[----:B------:R0:W-:Y:S01]  /*1a600*/  STL [R1+0x1eb8], R88 ;  /* 0x001eb85801007387 */ /* 0x0001e20000100800 */
[----:B------:R-:W-:Y:S01]  /*1a610*/  PRMT R53, RZ, 0x7610, R53 ;  /* 0x00007610ff357816 */ /* 0x000fe20000000035 */
[----:B------:R-:W1:Y:S02]  /*1a620*/  LDCU UR39, c[0x0][0x3b0] ;  /* 0x00007600ff2777ac */ /* 0x000e640008000800 */
[----:B------:R1:W-:Y:S01]  /*1a630*/  STL [R1+0x1eb4], R90 ;  /* 0x001eb45a01007387 */ /* 0x0003e20000100800 */
[----:B------:R-:W-:Y:S01]  /*1a640*/  PRMT R19, RZ, 0x7610, R19 ;  /* 0x00007610ff137816 */ /* 0x000fe20000000013 */
[----:B------:R-:W1:Y:S02]  /*1a650*/  LDCU UR38, c[0x0][0x3b0] ;  /* 0x00007600ff2677ac */ /* 0x000e640008000800 */
[----:B------:R1:W-:Y:S01]  /*1a660*/  STL [R1+0x1eb0], R92 ;  /* 0x001eb05c01007387 */ /* 0x0003e20000100800 */
[C---:B0-----:R-:W-:Y:S01]  /*1a670*/  LOP3.LUT R88, R10.reuse, 0x8, RZ, 0xfc, !PT ;  /* 0x000000080a587812 */ /* 0x041fe200078efcff */
[----:B------:R-:W0:Y:S02]  /*1a680*/  LDCU UR37, c[0x0][0x3b0] ;  /* 0x00007600ff2577ac */ /* 0x000e240008000800 */
[----:B------:R-:W0:Y:S02]  /*1a690*/  FENCE.VIEW.ASYNC.S ;  /* 0x00000000000073c6 */ /* 0x000e240000000000 */
[----:B0-----:R0:W0:Y:S02]  /*1a6a0*/  @!UP2 SYNCS.EXCH.64 URZ, [UR77], UR22 ;  /* 0x000000164dffa5b2 */ /* 0x0010240008000100 */
[----:B0-----:R-:W-:Y:S01]  /*1a6b0*/  BAR.SYNC.DEFER_BLOCKING 0x0 ;  /* 0x0000000000007b1d */ /* 0x001fe20000010000 */
[----:B------:R-:W-:-:S04]  /*1a6c0*/  LOP3.LUT R88, R10, 0x10, RZ, 0xfc, !PT ;  /* 0x000000100a587812 */ /* 0x000fc800078efcff */
[-C--:B------:R-:W-:Y:S01]  /*1a6d0*/  ISETP.LT.AND P6, PT, R88, R9.reuse, P0 ;  /* 0x000000095800720c */ /* 0x080fe200007c1270 */
[----:B------:R-:W0:Y:S01]  /*1a6e0*/  LDCU UR36, c[0x0][0x3b0] ;  /* 0x00007600ff2477ac */ /* 0x000e220008000800 */
[----:B------:R-:W0:Y:S01]  /*1a6f0*/  S2R R10, SR_TID.X ;  /* 0x00000000000a7919 */ /* 0x000e220000002100 */
[----:B------:R-:W-:Y:S01]  /*1a700*/  PRMT R35, RZ, 0x7610, R35 ;  /* 0x00007610ff237816 */ /* 0x000fe20000000023 */
[----:B------:R-:W0:Y:S01]  /*1a710*/  LDCU UR35, c[0x0][0x3b0] ;  /* 0x00007600ff2377ac */ /* 0x000e220008000800 */
[----:B------:R-:W-:Y:S01]  /*1a720*/  STL [R1+0x1eac], R30 ;  /* 0x001eac1e01007387 */ /* 0x000fe20000100800 */
[----:B-1----:R-:W-:Y:S01]  /*1a730*/  PRMT R90, RZ, 0x7610, R90 ;  /* 0x00007610ff5a7816 */ /* 0x002fe2000000005a */
[----:B------:R-:W1:Y:S02]  /*1a740*/  LDCU UR34, c[0x0][0x3b0] ;  /* 0x00007600ff2277ac */ /* 0x000e640008000800 */
[----:B------:R-:W-:Y:S01]  /*1a750*/  STL [R1+0x1ea8], R31 ;  /* 0x001ea81f01007387 */ /* 0x000fe20000100800 */
[----:B------:R-:W-:Y:S01]  /*1a760*/  PRMT R92, RZ, 0x7610, R92 ;  /* 0x00007610ff5c7816 */ /* 0x000fe2000000005c */
[----:B------:R-:W0:Y:S02]  /*1a770*/  LDCU UR33, c[0x0][0x3b0] ;  /* 0x00007600ff2177ac */ /* 0x000e240008000800 */
[----:B------:R-:W-:Y:S01]  /*1a780*/  STL [R1+0x1ea4], R93 ;  /* 0x001ea45d01007387 */ /* 0x000fe20000100800 */
[----:B------:R-:W-:Y:S01]  /*1a790*/  PRMT R48, RZ, 0x7610, R48 ;  /* 0x00007610ff307816 */ /* 0x000fe20000000030 */
[----:B------:R-:W0:Y:S02]  /*1a7a0*/  LDCU UR32, c[0x0][0x3b0] ;  /* 0x00007600ff2077ac */ /* 0x000e240008000800 */
[----:B------:R-:W-:Y:S01]  /*1a7b0*/  STL [R1+0x1ea0], R15 ;  /* 0x001ea00f01007387 */ /* 0x000fe20000100800 */
[----:B------:R-:W-:Y:S01]  /*1a7c0*/  PRMT R38, RZ, 0x7610, R38 ;  /* 0x00007610ff267816 */ /* 0x000fe20000000026 */
[----:B------:R-:W1:Y:S02]  /*1a7d0*/  LDCU UR31, c[0x0][0x3b0] ;  /* 0x00007600ff1f77ac */ /* 0x000e640008000800 */
        /* <DEDUP_REMOVED lines=8> */
[----:B------:R-:W1:Y:S01]  /*1a860*/  LDCU UR28, c[0x0][0x3b0] ;  /* 0x00007600ff1c77ac */ /* 0x000e620008000800 */
[----:B0-----:R-:W-:Y:S01]  /*1a870*/  SHF.R.U32.HI R10, RZ, 0x6, R10 ;  /* 0x00000006ff0a7819 */ /* 0x001fe2000001160a */
[----:B------:R-:W-:Y:S01]  /*1a880*/  STL [R1+0x1e90], R33 ;  /* 0x001e902101007387 */ /* 0x000fe20000100800 */
[----:B------:R-:W-:Y:S01]  /*1a890*/  PRMT R22, RZ, 0x7610, R22 ;  /* 0x00007610ff167816 */ /* 0x000fe20000000016 */
[----:B------:R-:W-:Y:S01]  /*1a8a0*/  @!P3 IMAD.MOV R12, RZ, RZ, -R12 ;  /* 0x000000ffff0cb224 */ /* 0x000fe200078e0a0c */
[----:B------:R-:W-:Y:S01]  /*1a8b0*/  SGXT.U32 R10, R10, 0x1 ;  /* 0x000000010a0a781a */ /* 0x000fe20000000000 */
[----:B------:R-:W-:Y:S01]  /*1a8c0*/  STL [R1+0x1e8c], R26 ;  /* 0x001e8c1a01007387 */ /* 0x000fe20000100800 */
[----:B------:R-:W-:Y:S01]  /*1a8d0*/  PRMT R11, RZ, 0x7610, R11 ;  /* 0x00007610ff0b7816 */ /* 0x000fe2000000000b */
[----:B------:R-:W0:Y:S01]  /*1a8e0*/  LDCU UR27, c[0x0][0x3b0] ;  /* 0x00007600ff1b77ac */ /* 0x000e220008000800 */
[----:B------:R-:W-:Y:S01]  /*1a8f0*/  LOP3.LUT R10, R10, 0x8, RZ, 0xfc, !PT ;  /* 0x000000080a0a7812 */ /* 0x000fe200078efcff */
[----:B------:R-:W-:Y:S01]  /*1a900*/  STL [R1+0x1e88], R27 ;  /* 0x001e881b01007387 */ /* 0x000fe20000100800 */
[----:B------:R-:W-:Y:S01]  /*1a910*/  PRMT R29, RZ, 0x7610, R29 ;  /* 0x00007610ff1d7816 */ /* 0x000fe2000000001d */
[----:B------:R-:W0:Y:S01]  /*1a920*/  LDCU UR26, c[0x0][0x3b0] ;  /* 0x00007600ff1a77ac */ /* 0x000e220008000800 */
[----:B------:R-:W-:Y:S01]  /*1a930*/  ISETP.LT.AND P5, PT, R10, R9, P0 ;  /* 0x000000090a00720c */ /* 0x000fe200007a1270 */
[----:B------:R-:W-:Y:S01]  /*1a940*/  STL [R1+0x1e84], R16 ;  /* 0x001e841001007387 */ /* 0x000fe20000100800 */
[----:B------:R-:W0:Y:S01]  /*1a950*/  LDCU UR25, c[0x0][0x3b0] ;  /* 0x00007600ff1977ac */ /* 0x000e220008000800 */
[----:B------:R-:W0:Y:S01]  /*1a960*/  S2R R10, SR_TID.X ;  /* 0x00000000000a7919 */ /* 0x000e220000002100 */
[----:B------:R-:W0:Y:S01]  /*1a970*/  LDCU UR23, c[0x0][0x3b0] ;  /* 0x00007600ff1777ac */ /* 0x000e220008000800 */
[----:B------:R-:W-:Y:S01]  /*1a980*/  STL [R1+0x1e80], R17 ;  /* 0x001e801101007387 */ /* 0x000fe20000100800 */
[----:B------:R-:W0:Y:S03]  /*1a990*/  LDCU UR24, c[0x0][0x3b0] ;  /* 0x00007600ff1877ac */ /* 0x000e260008000800 */
        /* <DEDUP_REMOVED lines=13> */
[----:B------:R-:W0:Y:S01]  /*1aa70*/  LDCU UR67, c[0x0][0x3b0] ;  /* 0x00007600ff4377ac */ /* 0x000e220008000800 */
[----:B------:R-:W0:Y:S02]  /*1aa80*/  LDCU UR74, c[0x0][0x3b0] ;  /* 0x00007600ff4a77ac */ /* 0x000e240008000800 */
[----:B------:R-:W-:Y:S01]  /*1aa90*/  STL [R1+0x1d90], R58 ;  /* 0x001d903a01007387 */ /* 0x000fe20000100800 */
[----:B------:R-:W0:Y:S03]  /*1aaa0*/  LDCU UR72, c[0x0][0x3b0] ;  /* 0x00007600ff4877ac */ /* 0x000e260008000800 */
[----:B------:R-:W-:Y:S01]  /*1aab0*/  STL [R1+0x1cc8], R8 ;  /* 0x001cc80801007387 */ /* 0x000fe20000100800 */
[----:B------:R-:W0:Y:S03]  /*1aac0*/  LDCU UR70, c[0x0][0x3b0] ;  /* 0x00007600ff4677ac */ /* 0x000e260008000800 */
[----:B------:R-:W-:Y:S01]  /*1aad0*/  STL [R1+0x1cc4], R7 ;  /* 0x001cc40701007387 */ /* 0x000fe20000100800 */
[----:B------:R-:W0:Y:S01]  /*1aae0*/  LDCU UR68, c[0x0][0x3b0] ;  /* 0x00007600ff4477ac */ /* 0x000e220008000800 */
        /* <DEDUP_REMOVED lines=24> */
[----:B--2---:R-:W2:Y:S01]  /*1ac70*/  @P2 LDG.E.U16 R91, desc[UR16][R20.64] ;  /* 0x00000010145b2981 */ /* 0x004ea2000c1e1500 */
[----:B------:R-:W-:-:S02]  /*1ac80*/  PRMT R9, RZ, 0x7610, R9 ;  /* 0x00007610ff097816 */ /* 0x000fc40000000009 */
[----:B0-----:R-:W-:Y:S01]  /*1ac90*/  SHF.R.U32.HI R10, RZ, 0x6, R10 ;  /* 0x00000006ff0a7819 */ /* 0x001fe2000001160a */
[----:B------:R-:W-:Y:S03]  /*1aca0*/  STL [R1+0x1cc0], R2 ;  /* 0x001cc00201007387 */ /* 0x000fe60000100800 */
[----:B------:R-:W-:Y:S01]  /*1acb0*/  SGXT.U32 R10, R10, 0x1 ;  /* 0x000000010a0a781a */ /* 0x000fe20000000000 */
[----:B------:R-:W-:Y:S04]  /*1acc0*/  STL [R1+0x1cbc], R4 ;  /* 0x001cbc0401007387 */ /* 0x000fe80000100800 */
[----:B------:R-:W3:Y:S04]  /*1acd0*/  LDL R88, [R1+0x50c] ;  /* 0x00050c0001587983 */ /* 0x000ee80000100800 */
[----:B------:R-:W3:Y:S04]  /*1ace0*/  LDL R20, [R1+0x4a8] ;  /* 0x0004a80001147983 */ /* 0x000ee80000100800 */
[----:B------:R-:W3:Y:S04]  /*1acf0*/  LDL R21, [R1+0x4ac] ;  /* 0x0004ac0001157983 */ /* 0x000ee80000100800 */
[----:B--2---:R-:W-:Y:S04]  /*1ad00*/  STL [R1+0x1058], R91 ;  /* 0x0010585b01007387 */ /* 0x004fe80000100800 */
[----:B------:R0:W-:Y:S02]  /*1ad10*/  STL.S16 [R1+0x1054], R9 ;  /* 0x0010540901007387 */ /* 0x0001e40000100600 */
[----:B0-----:R-:W0:Y:S01]  /*1ad20*/  LDC R9, c[0x0][0x3a0] ;  /* 0x0000e800ff097b82 */ /* 0x001e220000000800 */
[----:B------:R-:W-:-:S04]  /*1ad30*/  LOP3.LUT R91, R10, 0x18, RZ, 0xfc, !PT ;  /* 0x000000180a5b7812 */ /* 0x000fc800078efcff */
[----:B0-----:R-:W-:Y:S02]  /*1ad40*/  ISETP.LT.AND P2, PT, R91, R9, P0 ;  /* 0x000000095b00720c */ /* 0x001fe40000741270 */
[----:B------:R-:W2:Y:S04]  /*1ad50*/  LDL.LU R91, [R1+0x1ec0] ;  /* 0x001ec000015b7983 */ /* 0x000ea80000300800 */
[----:B------:R-:W2:Y:S01]  /*1ad60*/  LDL R9, [R1+0x1054] ;  /* 0x0010540001097983 */ /* 0x000ea20000100800 */
[----:B---3--:R-:W-:-:S04]  /*1ad70*/  @P5 LOP3.LUT R21, R21, R20, RZ, 0x3c, !PT ;  /* 0x0000001415155212 */ /* 0x008fc800078e3cff */
[----:B------:R-:W-:-:S04]  /*1ad80*/  @P5 LOP3.LUT R20, R21, R20, RZ, 0x3c, !PT ;  /* 0x0000001415145212 */ /* 0x000fc800078e3cff */
[----:B------:R-:W-:-:S05]  /*1ad90*/  @P5 LOP3.LUT R21, R21, R20, RZ, 0x3c, !PT ;  /* 0x0000001415155212 */ /* 0x000fca00078e3cff */
[----:B--2---:R-:W2:Y:S04]  /*1ada0*/  @P5 LDG.E.U16 R9, desc[UR16][R20.64] ;  /* 0x0000001014095981 */ /* 0x004ea8000c1e1500 */
[----:B--2---:R0:W-:Y:S04]  /*1adb0*/  @P5 STL [R1+0x1054], R9 ;  /* 0x0010540901005387 */ /* 0x0041e80000100800 */
[----:B------:R-:W2:Y:S04]  /*1adc0*/  LDL R20, [R1+0x4c8] ;  /* 0x0004c80001147983 */ /* 0x000ea80000100800 */
[----:B------:R-:W2:Y:S01]  /*1add0*/  LDL R21, [R1+0x4cc] ;  /* 0x0004cc0001157983 */ /* 0x000ea20000100800 */
[----:B0-----:R-:W0:Y:S01]  /*1ade0*/  LDC R9, c[0x0][0x3a0] ;  /* 0x0000e800ff097b82 */ /* 0x001e220000000800 */
[----:B------:R-:W-:-:S04]  /*1adf0*/  LOP3.LUT R10, R10, 0x20, RZ, 0xfc, !PT ;  /* 0x000000200a0a7812 */ /* 0x000fc800078efcff */
[----:B0-----:R-:W-:Y:S02]  /*1ae00*/  ISETP.LT.AND P5, PT, R10, R9, P0 ;  /* 0x000000090a00720c */ /* 0x001fe400007a1270 */
[----:B--2---:R-:W-:-:S04]  /*1ae10*/  @P6 LOP3.LUT R21, R21, R20, RZ, 0x3c, !PT ;  /* 0x0000001415156212 */ /* 0x004fc800078e3cff */
[----:B------:R-:W-:-:S04]  /*1ae20*/  @P6 LOP3.LUT R20, R21, R20, RZ, 0x3c, !PT ;  /* 0x0000001415146212 */ /* 0x000fc800078e3cff */
[----:B------:R-:W-:-:S05]  /*1ae30*/  @P6 LOP3.LUT R21, R21, R20, RZ, 0x3c, !PT ;  /* 0x0000001415156212 */ /* 0x000fca00078e3cff */
[----:B------:R-:W2:Y:S01]  /*1ae40*/  @P6 LDG.E.U16 R35, desc[UR16][R20.64] ;  /* 0x0000001014236981 */ /* 0x000ea2000c1e1500 */
[----:B------:R-:W0:Y:S03]  /*1ae50*/  S2R R10, SR_TID.X ;  /* 0x00000000000a7919 */ /* 0x000e260000002100 */
[----:B------:R-:W3:Y:S04]  /*1ae60*/  LDL R20, [R1+0x4e8] ;  /* 0x0004e80001147983 */ /* 0x000ee80000100800 */
[----:B------:R-:W3:Y:S01]  /*1ae70*/  LDL R21, [R1+0x4ec] ;  /* 0x0004ec0001157983 */ /* 0x000ee20000100800 */
[----:B------:R-:W-:Y:S02]  /*1ae80*/  PRMT R9, RZ, 0x7610, R9 ;  /* 0x00007610ff097816 */ /* 0x000fe40000000009 */
[----:B0-----:R-:W-:-:S04]  /*1ae90*/  SHF.R.U32.HI R10, RZ, 0x6, R10 ;  /* 0x00000006ff0a7819 */ /* 0x001fc8000001160a */
[----:B------:R-:W-:Y:S01]  /*1aea0*/  SGXT.U32 R10, R10, 0x1 ;  /* 0x000000010a0a781a */ /* 0x000fe20000000000 */
[----:B--2---:R0:W-:Y:S04]  /*1aeb0*/  STL [R1+0x1050], R35 ;  /* 0x0010502301007387 */ /* 0x0041e80000100800 */
[----:B------:R2:W-:Y:S01]  /*1aec0*/  STL.S16 [R1+0x104c], R9 ;  /* 0x00104c0901007387 */ /* 0x0005e20000100600 */
[C---:B0-----:R-:W-:Y:S02]  /*1aed0*/  LOP3.LUT R35, R10.reuse, 0x28, RZ, 0xfc, !PT ;  /* 0x000000280a237812 */ /* 0x041fe400078efcff */
[----:B------:R-:W-:Y:S02]  /*1aee0*/  LOP3.LUT R10, R10, 0x30, RZ, 0xfc, !PT ;  /* 0x000000300a0a7812 */ /* 0x000fe400078efcff */
[-C--:B---3--:R-:W-:Y:S01]  /*1aef0*/  @P2 LOP3.LUT R21, R21, R20.reuse, RZ, 0x3c, !PT ;  /* 0x0000001415152212 */ /* 0x088fe200078e3cff */
[----:B--2---:R-:W0:Y:S03]  /*1af00*/  LDC R9, c[0x0][0x3a0] ;  /* 0x0000e800ff097b82 */ /* 0x004e260000000800 */
[----:B------:R-:W2:Y:S01]  /*1af10*/  LDL R10, [R1+0x104c] ;  /* 0x00104c00010a7983 */ /* 0x000ea20000100800 */
[----:B------:R-:W-:-:S04]  /*1af20*/  @P2 LOP3.LUT R20, R21, R20, RZ, 0x3c, !PT ;  /* 0x0000001415142212 */ /* 0x000fc800078e3cff */
[----:B------:R-:W-:-:S05]  /*1af30*/  @P2 LOP3.LUT R21, R21, R20, RZ, 0x3c, !PT ;  /* 0x0000001415152212 */ /* 0x000fca00078e3cff */
[----:B--2---:R-:W2:Y:S01]  /*1af40*/  @P2 LDG.E.U16 R10, desc[UR16][R20.64] ;  /* 0x00000010140a2981 */ /* 0x004ea2000c1e1500 */
[----:B0-----:R-:W-:-:S03]  /*1af50*/  ISETP.LT.AND P6, PT, R35, R9, P0 ;  /* 0x000000092300720c */ /* 0x001fc600007c1270 */
[----:B------:R-:W3:Y:S01]  /*1af60*/  LDL.LU R35, [R1+0x1ebc] ;  /* 0x001ebc0001237983 */ /* 0x000ee20000300800 */
[----:B------:R-:W-:-:S03]  /*1af70*/  PRMT R58, RZ, 0x7610, R58 ;  /* 0x00007610ff3a7816 */ /* 0x000fc6000000003a */
[----:B--2---:R0:W-:Y:S04]  /*1af80*/  @P2 STL [R1+0x104c], R10 ;  /* 0x00104c0a01002387 */ /* 0x0041e80000100800 */
[----:B------:R-:W2:Y:S01]  /*1af90*/  LDL R21, [R1+0x508] ;  /* 0x0005080001157983 */ /* 0x000ea20000100800 */
[----:B0-----:R-:W0:Y:S02]  /*1afa0*/  S2R R10, SR_TID.X ;  /* 0x00000000000a7919 */ /* 0x001e240000002100 */
[----:B0-----:R-:W-:-:S04]  /*1afb0*/  SHF.R.U32.HI R10, RZ, 0x6, R10 ;  /* 0x00000006ff0a7819 */ /* 0x001fc8000001160a */
[----:B------:R-:W-:-:S04]  /*1afc0*/  SGXT.U32 R10, R10, 0x1 ;  /* 0x000000010a0a781a */ /* 0x000fc80000000000 */
[----:B------:R-:W-:-:S04]  /*1afd0*/  LOP3.LUT R20, R10, 0x30, RZ, 0xfc, !PT ;  /* 0x000000300a147812 */ /* 0x000fc800078efcff */
[----:B------:R-:W-:Y:S01]  /*1afe0*/  ISETP.LT.AND P2, PT, R20, R9, P0 ;  /* 0x000000091400720c */ /* 0x000fe20000741270 */
[----:B------:R-:W-:-:S05]  /*1aff0*/  @P5 IMAD.MOV.U32 R20, RZ, RZ, R88 ;  /* 0x000000ffff145224 */ /* 0x000fca00078e0058 */
[----:B--2---:R-:W2:Y:S01]  /*1b000*/  @P5 LDG.E.U16 R58, desc[UR16][R20.64] ;  /* 0x00000010143a5981 */ /* 0x004ea2000c1e1500 */
[----:B------:R-:W-:-:S03]  /*1b010*/  PRMT R9, RZ, 0x7610, R9 ;  /* 0x00007610ff097816 */ /* 0x000fc60000000009 */
[----:B------:R-:W3:Y:S04]  /*1b020*/  LDL R20, [R1+0x528] ;  /* 0x0005280001147983 */ /* 0x000ee80000100800 */
[----:B------:R-:W3:Y:S01]  /*1b030*/  LDL R21, [R1+0x52c] ;  /* 0x00052c0001157983 */ /* 0x000ee20000100800 */
[----:B------:R-:W-:-:S03]  /*1b040*/  LOP3.LUT R88, R10, 0x38, RZ, 0xfc, !PT ;  /* 0x000000380a587812 */ /* 0x000fc600078efcff */
[----:B--2---:R0:W-:Y:S04]  /*1b050*/  STL [R1+0x1048], R58 ;  /* 0x0010483a01007387 */ /* 0x0041e80000100800 */
[----:B0-----:R-:W2:Y:S04]  /*1b060*/  LDL R58, [R1+0x1640] ;  /* 0x00164000013a7983 */ /* 0x001ea80000100800 */
[----:B------:R0:W-:Y:S02]  /*1b070*/  STL.S16 [R1+0x1044], R9 ;  /* 0x0010440901007387 */ /* 0x0001e40000100600 */
[----:B0-----:R-:W0:Y:S02]  /*1b080*/  LDC R9, c[0x0][0x3a0] ;  /* 0x0000e800ff097b82 */ /* 0x001e240000000800 */
[----:B0-----:R-:W-:-:S02]  /*1b090*/  ISETP.LT.AND P5, PT, R88, R9, P0 ;  /* 0x000000095800720c */ /* 0x001fc400007a1270 */
        /* <DEDUP_REMOVED lines=10> */
[----:B------:R-:W-:-:S02]  /*1b140*/  LOP3.LUT R10, R10, 0x40, RZ, 0xfc, !PT ;  /* 0x000000400a0a7812 */ /* 0x000fc400078efcff */
[----:B--2---:R-:W-:-:S04]  /*1b150*/  @P2 LOP3.LUT R21, R21, R20, RZ, 0x3c, !PT ;  /* 0x0000001415152212 */ /* 0x004fc800078e3cff */
[----:B------:R-:W-:-:S04]  /*1b160*/  @P2 LOP3.LUT R20, R21, R20, RZ, 0x3c, !PT ;  /* 0x0000001415142212 */ /* 0x000fc800078e3cff */
[----:B------:R-:W-:-:S05]  /*1b170*/  @P2 LOP3.LUT R21, R21, R20, RZ, 0x3c, !PT ;  /* 0x0000001415152212 */ /* 0x000fca00078e3cff */
[----:B------:R-:W2:Y:S01]  /*1b180*/  @P2 LDG.E.U16 R90, desc[UR16][R20.64] ;  /* 0x00000010145a2981 */ /* 0x000ea2000c1e1500 */
[----:B0-----:R-:W-:Y:S02]  /*1b190*/  ISETP.LT.AND P6, PT, R10, R9, P0 ;  /* 0x000000090a00720c */ /* 0x001fe400007c1270 */
[----:B------:R-:W0:Y:S01]  /*1b1a0*/  S2R R10, SR_TID.X ;  /* 0x00000000000a7919 */ /* 0x000e220000002100 */
[----:B------:R-:W-:Y:S01]  /*1b1b0*/  PRMT R9, RZ, 0x7610, R9 ;  /* 0x00007610ff097816 */ /* 0x000fe20000000009 */
[----:B------:R-:W3:Y:S04]  /*1b1c0*/  LDL R20, [R1+0x560] ;  /* 0x0005600001147983 */ /* 0x000ee80000100800 */
[----:B------:R-:W3:Y:S01]  /*1b1d0*/  LDL R21, [R1+0x167c] ;  /* 0x00167c0001157983 */ /* 0x000ee20000100800 */
[----:B0-----:R-:W-:-:S04]  /*1b1e0*/  SHF.R.U32.HI R10, RZ, 0x6, R10 ;  /* 0x00000006ff0a7819 */ /* 0x001fc8000001160a */
[----:B------:R-:W-:Y:S01]  /*1b1f0*/  SGXT.U32 R10, R10, 0x1 ;  /* 0x000000010a0a781a */ /* 0x000fe20000000000 */
        /* <DEDUP_REMOVED lines=47> */
[----:B------:R-:W-:Y:S01]  /*1b4f0*/  @P5 IMAD.MOV.U32 R20, RZ, RZ, R58 ;  /* 0x000000ffff145224 */ /* 0x000fe200078e003a */
[----:B------:R-:W-:Y:S01]  /*1b500*/  PRMT R9, RZ, 0x7610, R9 ;  /* 0x00007610ff097816 */ /* 0x000fe20000000009 */
[----:B------:R-:W3:Y:S04]  /*1b510*/  LDL R58, [R1+0x494] ;  /* 0x00049400013a7983 */ /* 0x000ee80000100800 */
[----:B--2---:R-:W2:Y:S04]  /*1b520*/  @P5 LDG.E.U16 R30, desc[UR16][R20.64] ;  /* 0x00000010141e5981 */ /* 0x004ea8000c1e1500 */
        /* <DEDUP_REMOVED lines=16> */
[----:B------:R-:W-:Y:S01]  /*1b630*/  PRMT R31, RZ, 0x7610, R31 ;  /* 0x00007610ff1f7816 */ /* 0x000fe2000000001f */
        /* <DEDUP_REMOVED lines=380> */
[----:B------:R-:W3:Y:S04]  /*1ce00*/  LDL.LU R24, [R1+0x1e74] ;  /* 0x001e740001187983 */ /* 0x000ee80000300800 */
        /* <DEDUP_REMOVED lines=8> */
[----:B--2---:R-:W2:Y:S04]  /*1ce90*/  @P5 LDG.E.U16 R0, desc[UR16][R20.64] ;  /* 0x0000001014005981 */ /* 0x004ea8000c1e1500 */
[----:B------:R-:W3:Y:S04]  /*1cea0*/  LDL R20, [R1+0x57c] ;  /* 0x00057c0001147983 */ /* 0x000ee80000100800 */
[----:B------:R-:W3:Y:S01]  /*1ceb0*/  LDL R21, [R1+0x164c] ;  /* 0x00164c0001157983 */ /* 0x000ee20000100800 */
[----:B------:R-:W-:-:S03]  /*1cec0*/  PRMT R60, RZ, 0x7610, R60 ;  /* 0x00007610ff3c7816 */ /* 0x000fc6000000003c */
[----:B--2---:R0:W-:Y:S02]  /*1ced0*/  STL [R1+0xfb8], R0 ;  /* 0x000fb80001007387 */ /* 0x0041e40000100800 */
[----:B0-----:R-:W-:Y:S02]  /*1cee0*/  LOP3.LUT R0, R10, 0x5c, RZ, 0xfc, !PT ;  /* 0x0000005c0a007812 */ /* 0x001fe400078efcff */
[----:B---3--:R-:W-:-:S04]  /*1cef0*/  @P6 LOP3.LUT R21, R21, R20, RZ, 0x3c, !PT ;  /* 0x0000001415156212 */ /* 0x008fc800078e3cff */
[C---:B------:R-:W-:Y:S02]  /*1cf00*/  @P6 LOP3.LUT R20, R21.reuse, R20, RZ, 0x3c, !PT ;  /* 0x0000001415146212 */ /* 0x040fe400078e3cff */
[----:B------:R-:W-:Y:S02]  /*1cf10*/  ISETP.LT.AND P5, PT, R0, R9, P0 ;  /* 0x000000090000720c */ /* 0x000fe400007a1270 */
[----:B------:R-:W-:-:S05]  /*1cf20*/  @P6 LOP3.LUT R21, R21, R20, RZ, 0x3c, !PT ;  /* 0x0000001415156212 */ /* 0x000fca00078e3cff */
[----:B------:R0:W2:Y:S02]  /*1cf30*/  @P6 LDG.E.U16 R60, desc[UR16][R20.64] ;  /* 0x00000010143c6981 */ /* 0x0000a4000c1e1500 */
[----:B0-----:R-:W-:Y:S02]  /*1cf40*/  @P2 IMAD.MOV.U32 R20, RZ, RZ, R63 ;  /* 0x000000ffff142224 */ /* 0x001fe400078e003f */
[----:B------:R-:W-:-:S05]  /*1cf50*/  @P2 IMAD.MOV.U32 R21, RZ, RZ, R59 ;  /* 0x000000ffff152224 */ /* 0x000fca00078e003b */
[----:B------:R0:W3:Y:S02]  /*1cf60*/  @P2 LDG.E.U16 R45, desc[UR16][R20.64] ;  /* 0x00000010142d2981 */ /* 0x0000e4000c1e1500 */
[----:B0-----:R-:W-:Y:S02]  /*1cf70*/  @P5 IMAD.MOV.U32 R20, RZ, RZ, R55 ;  /* 0x000000ffff145224 */ /* 0x001fe400078e0037 */
[----:B------:R-:W-:-:S05]  /*1cf80*/  @P5 IMAD.MOV.U32 R21, RZ, RZ, R57 ;  /* 0x000000ffff155224 */ /* 0x000fca00078e0039 */
[----:B------:R0:W2:Y:S01]  /*1cf90*/  @P5 LDG.E.U16 R46, desc[UR16][R20.64] ;  /* 0x00000010142e5981 */ /* 0x0000a2000c1e1500 */
[----:B------:R-:W-:-:S04]  /*1cfa0*/  LOP3.LUT R58, R10, 0x64, RZ, 0xfc, !PT ;  /* 0x000000640a3a7812 */ /* 0x000fc800078efcff */
[----:B------:R-:W-:-:S13]  /*1cfb0*/  ISETP.LT.AND P6, PT, R58, R9, P0 ;  /* 0x000000093a00720c */ /* 0x000fda00007c1270 */
[----:B0-----:R-:W-:Y:S02]  /*1cfc0*/  @P6 IMAD.MOV.U32 R20, RZ, RZ, R44 ;  /* 0x000000ffff146224 */ /* 0x001fe400078e002c */
[----:B------:R-:W-:-:S05]  /*1cfd0*/  @P6 IMAD.MOV.U32 R21, RZ, RZ, R51 ;  /* 0x000000ffff156224 */ /* 0x000fca00078e0033 */
[----:B------:R0:W4:Y:S04]  /*1cfe0*/  @P6 LDG.E.U16 R43, desc[UR16][R20.64] ;  /* 0x00000010142b6981 */ /* 0x000128000c1e1500 */
[----:B---3--:R3:W-:Y:S02]  /*1cff0*/  STL [R1+0xfb0], R45 ;  /* 0x000fb02d01007387 */ /* 0x0087e40000100800 */
[----:B---3--:R-:W-:-:S04]  /*1d000*/  LOP3.LUT R45, R10, 0x74, RZ, 0xfc, !PT ;  /* 0x000000740a2d7812 */ /* 0x008fc800078efcff */
[-C--:B------:R-:W-:Y:S01]  /*1d010*/  ISETP.LT.AND P5, PT, R45, R9.reuse, P0 ;  /* 0x000000092d00720c */ /* 0x080fe200007a1270 */
[----:B--2---:R2:W-:Y:S04]  /*1d020*/  STL [R1+0xfa8], R46 ;  /* 0x000fa82e01007387 */ /* 0x0045e80000100800 */
[----:B------:R-:W3:Y:S01]  /*1d030*/  LDL R45, [R1+0x4a4] ;  /* 0x0004a400012d7983 */ /* 0x000ee20000100800 */
[C---:B------:R-:W-:Y:S02]  /*1d040*/  LOP3.LUT R58, R10.reuse, 0x6c, RZ, 0xfc, !PT ;  /* 0x0000006c0a3a7812 */ /* 0x040fe400078efcff */
[----:B------:R-:W-:Y:S01]  /*1d050*/  LOP3.LUT R55, R10, 0x7c, RZ, 0xfc, !PT ;  /* 0x0000007c0a377812 */ /* 0x000fe200078efcff */
[----:B------:R-:W3:Y:S04]  /*1d060*/  LDL R44, [R1+0x4c0] ;  /* 0x0004c000012c7983 */ /* 0x000ee80000100800 */
[----:B--2---:R-:W2:Y:S01]  /*1d070*/  LDL R46, [R1+0x4a0] ;  /* 0x0004a000012e7983 */ /* 0x004ea20000100800 */
[----:B------:R-:W-:-:S02]  /*1d080*/  ISETP.LT.AND P2, PT, R58, R9, P0 ;  /* 0x000000093a00720c */ /* 0x000fc40000741270 */
[----:B------:R-:W-:Y:S02]  /*1d090*/  ISETP.LT.AND P6, PT, R55, R9, P0 ;  /* 0x000000093700720c */ /* 0x000fe400007c1270 */
[----:B------:R-:W-:-:S09]  /*1d0a0*/  LOP3.LUT R51, R10, 0x6, RZ, 0xfc, !PT ;  /* 0x000000060a337812 */ /* 0x000fd200078efcff */
[----:B0-----:R-:W-:Y:S02]  /*1d0b0*/  @P2 IMAD.MOV.U32 R20, RZ, RZ, R40 ;  /* 0x000000ffff142224 */ /* 0x001fe400078e0028 */
[----:B------:R-:W-:-:S05]  /*1d0c0*/  @P2 IMAD.MOV.U32 R21, RZ, RZ, R41 ;  /* 0x000000ffff152224 */ /* 0x000fca00078e0029 */
[----:B------:R0:W2:Y:S01]  /*1d0d0*/  @P2 LDG.E.U16 R53, desc[UR16][R20.64] ;  /* 0x0000001014352981 */ /* 0x0000a2000c1e1500 */
[----:B------:R-:W-:Y:S01]  /*1d0e0*/  ISETP.LT.AND P2, PT, R51, R9, P0 ;  /* 0x000000093300720c */ /* 0x000fe20000741270 */
[----:B0-----:R-:W-:Y:S02]  /*1d0f0*/  @P5 IMAD.MOV.U32 R20, RZ, RZ, R28 ;  /* 0x000000ffff145224 */ /* 0x001fe400078e001c */
[----:B------:R-:W-:-:S05]  /*1d100*/  @P5 IMAD.MOV.U32 R21, RZ, RZ, R47 ;  /* 0x000000ffff155224 */ /* 0x000fca00078e002f */
[----:B------:R0:W2:Y:S02]  /*1d110*/  @P5 LDG.E.U16 R19, desc[UR16][R20.64] ;  /* 0x0000001014135981 */ /* 0x0000a4000c1e1500 */
[----:B0-----:R-:W-:Y:S02]  /*1d120*/  @P6 IMAD.MOV.U32 R20, RZ, RZ, R49 ;  /* 0x000000ffff146224 */ /* 0x001fe400078e0031 */
[----:B------:R-:W-:Y:S01]  /*1d130*/  @P6 IMAD.MOV.U32 R21, RZ, RZ, R50 ;  /* 0x000000ffff156224 */ /* 0x000fe200078e0032 */
[----:B----4-:R0:W-:Y:S04]  /*1d140*/  STL [R1+0xfac], R43 ;  /* 0x000fac2b01007387 */ /* 0x0101e80000100800 */
[----:B------:R3:W4:Y:S04]  /*1d150*/  @P6 LDG.E.U16 R48, desc[UR16][R20.64] ;  /* 0x0000001014306981 */ /* 0x000728000c1e1500 */
[----:B0-----:R-:W4:Y:S04]  /*1d160*/  LDL R43, [R1+0x4c4] ;  /* 0x0004c400012b7983 */ /* 0x001f280000100800 */
[----:B------:R-:W-:Y:S04]  /*1d170*/  STL [R1+0xfb4], R60 ;  /* 0x000fb43c01007387 */ /* 0x000fe80000100800 */
[----:B------:R-:W4:Y:S04]  /*1d180*/  LDL R41, [R1+0x4e0] ;  /* 0x0004e00001297983 */ /* 0x000f280000100800 */
[----:B------:R-:W4:Y:S04]  /*1d190*/  LDL R40, [R1+0x4e4] ;  /* 0x0004e40001287983 */ /* 0x000f280000100800 */
[----:B------:R-:W4:Y:S01]  /*1d1a0*/  LDL.LU R28, [R1+0x11c] ;  /* 0x00011c00011c7983 */ /* 0x000f220000300800 */
[----:B---3--:R-:W-:-:S02]  /*1d1b0*/  @P2 IMAD.MOV.U32 R20, RZ, RZ, R45 ;  /* 0x000000ffff142224 */ /* 0x008fc400078e002d */
[----:B--2---:R-:W-:-:S05]  /*1d1c0*/  @P2 IMAD.MOV.U32 R21, RZ, RZ, R46 ;  /* 0x000000ffff152224 */ /* 0x004fca00078e002e */
[----:B------:R4:W2:Y:S01]  /*1d1d0*/  @P2 LDG.E.U16 R38, desc[UR16][R20.64] ;  /* 0x0000001014262981 */ /* 0x0008a2000c1e1500 */
[----:B------:R-:W-:-:S04]  /*1d1e0*/  LOP3.LUT R47, R10, 0x16, RZ, 0xfc, !PT ;  /* 0x000000160a2f7812 */ /* 0x000fc800078efcff */
[----:B------:R-:W-:Y:S02]  /*1d1f0*/  ISETP.LT.AND P6, PT, R47, R9, P0 ;  /* 0x000000092f00720c */ /* 0x000fe400007c1270 */
[----:B------:R-:W-:-:S04]  /*1d200*/  LOP3.LUT R45, R10, 0x1e, RZ, 0xfc, !PT ;  /* 0x0000001e0a2d7812 */ /* 0x000fc800078efcff */
[----:B------:R-:W-:Y:S01]  /*1d210*/  ISETP.LT.AND P2, PT, R45, R9, P0 ;  /* 0x000000092d00720c */ /* 0x000fe20000741270 */
[----:B------:R0:W-:Y:S02]  /*1d220*/  STL [R1+0xfa0], R19 ;  /* 0x000fa01301007387 */ /* 0x0001e40000100800 */
[----:B0-----:R-:W-:-:S04]  /*1d230*/  LOP3.LUT R19, R10, 0xe, RZ, 0xfc, !PT ;  /* 0x0000000e0a137812 */ /* 0x001fc800078efcff */
[----:B------:R-:W-:Y:S02]  /*1d240*/  ISETP.LT.AND P5, PT, R19, R9, P0 ;  /* 0x000000091300720c */ /* 0x000fe400007a1270 */
[----:B------:R-:W3:Y:S11]  /*1d250*/  LDL.LU R19, [R1+0x110] ;  /* 0x0001100001137983 */ /* 0x000ef60000300800 */
[----:B----4-:R-:W-:-:S02]  /*1d260*/  @P5 IMAD.MOV.U32 R20, RZ, RZ, R43 ;  /* 0x000000ffff145224 */ /* 0x010fc400078e002b */
[----:B------:R-:W-:-:S05]  /*1d270*/  @P5 IMAD.MOV.U32 R21, RZ, RZ, R44 ;  /* 0x000000ffff155224 */ /* 0x000fca00078e002c */
[----:B------:R0:W4:Y:S02]  /*1d280*/  @P5 LDG.E.U16 R42, desc[UR16][R20.64] ;  /* 0x00000010142a5981 */ /* 0x000124000c1e1500 */
[----:B0-----:R-:W-:Y:S02]  /*1d290*/  @P6 IMAD.MOV.U32 R20, RZ, RZ, R40 ;  /* 0x000000ffff146224 */ /* 0x001fe400078e0028 */
[----:B------:R-:W-:-:S05]  /*1d2a0*/  @P6 IMAD.MOV.U32 R21, RZ, RZ, R41 ;  /* 0x000000ffff156224 */ /* 0x000fca00078e0029 */
[----:B------:R0:W4:Y:S02]  /*1d2b0*/  @P6 LDG.E.U16 R39, desc[UR16][R20.64] ;  /* 0x0000001014276981 */ /* 0x000124000c1e1500 */
[----:B0-----:R-:W-:Y:S02]  /*1d2c0*/  @P2 IMAD.MOV.U32 R20, RZ, RZ, R65 ;  /* 0x000000ffff142224 */ /* 0x001fe400078e0041 */
[----:B------:R-:W-:-:S05]  /*1d2d0*/  @P2 IMAD.MOV.U32 R21, RZ, RZ, R61 ;  /* 0x000000ffff152224 */ /* 0x000fca00078e003d */
[----:B------:R0:W4:Y:S04]  /*1d2e0*/  @P2 LDG.E.U16 R34, desc[UR16][R20.64] ;  /* 0x0000001014222981 */ /* 0x000128000c1e1500 */
[----:B--2---:R2:W-:Y:S02]  /*1d2f0*/  STL [R1+0xf9c], R38 ;  /* 0x000f9c2601007387 */ /* 0x0045e40000100800 */
[----:B--2---:R-:W-:-:S04]  /*1d300*/  LOP3.LUT R38, R10, 0x26, RZ, 0xfc, !PT ;  /* 0x000000260a267812 */ /* 0x004fc800078efcff */
[----:B------:R-:W-:Y:S02]  /*1d310*/  ISETP.LT.AND P5, PT, R38, R9, P0 ;  /* 0x000000092600720c */ /* 0x000fe400007a1270 */
[----:B------:R-:W-:-:S04]  /*1d320*/  LOP3.LUT R38, R10, 0x2e, RZ, 0xfc, !PT ;  /* 0x0000002e0a267812 */ /* 0x000fc800078efcff */
[----:B------:R-:W-:-:S07]  /*1d330*/  ISETP.LT.AND P6, PT, R38, R9, P0 ;  /* 0x000000092600720c */ /* 0x000fce00007c1270 */
[----:B0-----:R-:W-:Y:S02]  /*1d340*/  @P5 IMAD.MOV.U32 R20, RZ, RZ, R69 ;  /* 0x000000ffff145224 */ /* 0x001fe400078e0045 */
[----:B------:R-:W-:-:S05]  /*1d350*/  @P5 IMAD.MOV.U32 R21, RZ, RZ, R67 ;  /* 0x000000ffff155224 */ /* 0x000fca00078e0043 */
[----:B------:R0:W2:Y:S02]  /*1d360*/  @P5 LDG.E.U16 R22, desc[UR16][R20.64] ;  /* 0x0000001014165981 */ /* 0x0000a4000c1e1500 */
[----:B0-----:R-:W-:Y:S02]  /*1d370*/  @P6 IMAD.MOV.U32 R20, RZ, RZ, R73 ;  /* 0x000000ffff146224 */ /* 0x001fe400078e0049 */
[----:B------:R-:W-:-:S05]  /*1d380*/  @P6 IMAD.MOV.U32 R21, RZ, RZ, R71 ;  /* 0x000000ffff156224 */ /* 0x000fca00078e0047 */
[----:B------:R0:W2:Y:S01]  /*1d390*/  @P6 LDG.E.U16 R11, desc[UR16][R20.64] ;  /* 0x00000010140b6981 */ /* 0x0000a2000c1e1500 */
[----:B------:R-:W-:-:S03]  /*1d3a0*/  ISETP.GE.AND P2, PT, R28, RZ, PT ;  /* 0x000000ff1c00720c */ /* 0x000fc60003f46270 */
[----:B------:R-:W-:Y:S04]  /*1d3b0*/  STL [R1+0xfa4], R53 ;  /* 0x000fa43501007387 */ /* 0x000fe80000100800 */
[----:B------:R-:W-:Y:S04]  /*1d3c0*/  STL [R1+0xf98], R48 ;  /* 0x000f983001007387 */ /* 0x000fe80000100800 */
[----:B------:R-:W4:Y:S01]  /*1d3d0*/  LDL.LU R28, [R1+0x118] ;  /* 0x00011800011c7983 */ /* 0x000f220000300800 */
[----:B------:R-:W-:Y:S02]  /*1d3e0*/  ISETP.NE.AND P3, PT, RZ, UR21, PT ;  /* 0x00000015ff007c0c */ /* 0x000fe4000bf65270 */
[----:B---3--:R-:W-:-:S02]  /*1d3f0*/  ISETP.GE.AND P5, PT, R19, RZ, PT ;  /* 0x000000ff1300720c */ /* 0x008fc40003fa6270 */
[----:B0-----:R-:W-:Y:S01]  /*1d400*/  LOP3.LUT R21, R10, 0x3e, RZ, 0xfc, !PT ;  /* 0x0000003e0a157812 */ /* 0x001fe200078efcff */
[----:B------:R-:W-:Y:S01]  /*1d410*/  @!P2 IMAD.MOV R13, RZ, RZ, -R13 ;  /* 0x000000ffff0da224 */ /* 0x000fe200078e0a0d */
[----:B------:R-:W-:Y:S02]  /*1d420*/  PRMT R4, RZ, 0x7610, R4 ;  /* 0x00007610ff047816 */ /* 0x000fe40000000004 */
[----:B------:R-:W-:Y:S01]  /*1d430*/  ISETP.LT.AND P2, PT, R21, R9, P0 ;  /* 0x000000091500720c */ /* 0x000fe20000741270 */
[----:B--2---:R0:W-:Y:S04]  /*1d440*/  STL [R1+0xf84], R11 ;  /* 0x000f840b01007387 */ /* 0x0041e80000100800 */
[----:B----4-:R-:W-:Y:S04]  /*1d450*/  STL [R1+0xf94], R42 ;  /* 0x000f942a01007387 */ /* 0x010fe80000100800 */
[----:B------:R2:W-:Y:S01]  /*1d460*/  STL [R1+0xf88], R22 ;  /* 0x000f881601007387 */ /* 0x0005e20000100800 */
[----:B0-----:R-:W-:-:S02]  /*1d470*/  LOP3.LUT R11, RZ, UR21, RZ, 0x33, !PT ;  /* 0x00000015ff0b7c12 */ /* 0x001fc4000f8e33ff */
[----:B------:R-:W-:Y:S02]  /*1d480*/  PRMT R8, RZ, 0x7610, R8 ;  /* 0x00007610ff087816 */ /* 0x000fe40000000008 */
[----:B--2---:R-:W-:Y:S01]  /*1d490*/  LOP3.LUT R22, R10, 0x36, RZ, 0xfc, !PT ;  /* 0x000000360a167812 */ /* 0x004fe200078efcff */
[----:B------:R-:W-:Y:S01]  /*1d4a0*/  STL [R1+0xf90], R39 ;  /* 0x000f902701007387 */ /* 0x000fe20000100800 */
[----:B-----5:R-:W-:Y:S02]  /*1d4b0*/  SEL R19, R11, R52, !P3 ;  /* 0x000000340b137207 */ /* 0x020fe40005800000 */
[----:B------:R-:W-:Y:S01]  /*1d4c0*/  PRMT R7, RZ, 0x7610, R7 ;  /* 0x00007610ff077816 */ /* 0x000fe20000000007 */
[----:B------:R-:W-:Y:S01]  /*1d4d0*/  @!P5 IMAD.MOV R14, RZ, RZ, -R14 ;  /* 0x000000ffff0ed224 */ /* 0x000fe200078e0a0e */
[----:B------:R-:W-:Y:S02]  /*1d4e0*/  ISETP.LT.AND P6, PT, R22, R9, P0 ;  /* 0x000000091600720c */ /* 0x000fe400007c1270 */
[----:B------:R-:W-:-:S02]  /*1d4f0*/  PRMT R6, RZ, 0x7610, R6 ;  /* 0x00007610ff067816 */ /* 0x000fc40000000006 */
[----:B------:R-:W-:Y:S02]  /*1d500*/  PRMT R5, RZ, 0x7610, R5 ;  /* 0x00007610ff057816 */ /* 0x000fe40000000005 */
[----:B------:R-:W-:Y:S02]  /*1d510*/  PRMT R3, RZ, 0x7610, R3 ;  /* 0x00007610ff037816 */ /* 0x000fe40000000003 */
[----:B------:R-:W-:Y:S01]  /*1d520*/  PRMT R2, RZ, 0x7610, R2 ;  /* 0x00007610ff027816 */ /* 0x000fe20000000002 */
[----:B------:R-:W0:Y:S01]  /*1d530*/  S2R R0, SR_TID.X ;  /* 0x0000000000007919 */ /* 0x000e220000002100 */
[----:B------:R-:W-:Y:S01]  /*1d540*/  SEL R20, R11, R54, !P3 ;  /* 0x000000360b147207 */ /* 0x000fe20005800000 */
[----:B------:R-:W-:Y:S01]  /*1d550*/  IMAD R19, R19, UR20, RZ ;  /* 0x0000001413137c24 */ /* 0x000fe2000f8e02ff */
[C---:B------:R-:W-:Y:S01]  /*1d560*/  SEL R22, R11.reuse, R62, !P3 ;  /* 0x0000003e0b167207 */ /* 0x040fe20005800000 */
[----:B------:R-:W-:Y:S01]  /*1d570*/  @P6 IMAD.MOV.U32 R21, RZ, RZ, R75 ;  /* 0x000000ffff156224 */ /* 0x000fe200078e004b */
[C---:B------:R-:W-:Y:S01]  /*1d580*/  SEL R12, R11.reuse, R12, !P3 ;  /* 0x0000000c0b0c7207 */ /* 0x040fe20005800000 */
[----:B------:R-:W-:Y:S01]  /*1d590*/  IMAD R20, R20, UR19, RZ ;  /* 0x0000001314147c24 */ /* 0x000fe2000f8e02ff */
[----:B------:R-:W-:Y:S01]  /*1d5a0*/  STL [R1+0x194], R19 ;  /* 0x0001941301007387 */ /* 0x000fe20000100800 */
[C---:B------:R-:W-:Y:S01]  /*1d5b0*/  SEL R13, R11.reuse, R13, !P3 ;  /* 0x0000000d0b0d7207 */ /* 0x040fe20005800000 */
[----:B------:R-:W2:Y:S02]  /*1d5c0*/  LDCU UR21, c[0x0][0x3b0] ;  /* 0x00007600ff1577ac */ /* 0x000ea40008000800 */
[----:B------:R-:W-:Y:S01]  /*1d5d0*/  STL [R1+0xf8c], R34 ;  /* 0x000f8c2201007387 */ /* 0x000fe20000100800 */
[----:B------:R-:W-:Y:S01]  /*1d5e0*/  SEL R14, R11, R14, !P3 ;  /* 0x0000000e0b0e7207 */ /* 0x000fe20005800000 */
[----:B------:R-:W3:Y:S02]  /*1d5f0*/  LDCU UR20, c[0x0][0x3b0] ;  /* 0x00007600ff1477ac */ /* 0x000ee40008000800 */
[----:B------:R4:W-:Y:S01]  /*1d600*/  STL [R1+0x204], R20 ;  /* 0x0002041401007387 */ /* 0x0009e20000100800 */
[----:B------:R-:W0:Y:S01]  /*1d610*/  LDCU UR19, c[0x0][0x3b0] ;  /* 0x00007600ff1377ac */ /* 0x000e220008000800 */
[----:B----4-:R-:W-:-:S05]  /*1d620*/  @P6 IMAD.MOV.U32 R20, RZ, RZ, R77 ;  /* 0x000000ffff146224 */ /* 0x010fca00078e004d */
[----:B------:R4:W2:Y:S01]  /*1d630*/  @P6 LDG.E.U16 R4, desc[UR16][R20.64] ;  /* 0x0000001014046981 */ /* 0x0008a2000c1e1500 */
[----:B------:R-:W-:-:S05]  /*1d640*/  SEL R19, R11, R56, !P3 ;  /* 0x000000380b137207 */ /* 0x000fca0005800000 */
[----:B------:R-:W-:Y:S01]  /*1d650*/  IMAD R19, R19, UR18, RZ ;  /* 0x0000001213137c24 */ /* 0x000fe2000f8e02ff */
[----:B0-----:R-:W-:Y:S01]  /*1d660*/  LOP3.LUT R0, R0, 0x7f, RZ, 0xc0, !PT ;  /* 0x0000007f00007812 */ /* 0x001fe200078ec0ff */
[----:B------:R-:W0:Y:S01]  /*1d670*/  LDCU UR18, c[0x0][0x3b0] ;  /* 0x00007600ff1277ac */ /* 0x000e220008000800 */
[----:B----4-:R-:W-:Y:S02]  /*1d680*/  IMAD R20, R22, UR15, RZ ;  /* 0x0000000f16147c24 */ /* 0x010fe4000f8e02ff */
[----:B------:R4:W-:Y:S01]  /*1d690*/  STL [R1+0x190], R19 ;  /* 0x0001901301007387 */ /* 0x0009e20000100800 */
[C---:B------:R-:W-:Y:S01]  /*1d6a0*/  SEL R22, R11.reuse, R72, !P3 ;  /* 0x000000480b167207 */ /* 0x040fe20005800000 */
[----:B------:R-:W0:Y:S01]  /*1d6b0*/  LDCU UR15, c[0x0][0x3b0] ;  /* 0x00007600ff0f77ac */ /* 0x000e220008000800 */
[----:B----4-:R-:W-:-:S05]  /*1d6c0*/  SEL R19, R11, R64, !P3 ;  /* 0x000000400b137207 */ /* 0x010fca0005800000 */
[----:B------:R-:W-:Y:S01]  /*1d6d0*/  IMAD R21, R19, UR14, RZ ;  /* 0x0000000e13157c24 */ /* 0x000fe2000f8e02ff */
[----:B------:R-:W-:Y:S01]  /*1d6e0*/  SEL R19, R11, R66, !P3 ;  /* 0x000000420b137207 */ /* 0x000fe20005800000 */
[----:B------:R-:W4:Y:S04]  /*1d6f0*/  LDCU UR14, c[0x0][0x3b0] ;  /* 0x00007600ff0e77ac */ /* 0x000f280008000800 */
[----:B------:R-:W-:Y:S01]  /*1d700*/  IMAD R19, R19, UR13, RZ ;  /* 0x0000000d13137c24 */ /* 0x000fe2000f8e02ff */
[----:B------:R-:W0:Y:S01]  /*1d710*/  LDCU UR13, c[0x0][0x3b0] ;  /* 0x00007600ff0d77ac */ /* 0x000e220008000800 */
[----:B--2---:R-:W-:Y:S04]  /*1d720*/  STL [R1+0x1ccc], R4 ;  /* 0x001ccc0401007387 */ /* 0x004fe80000100800 */
[----:B------:R2:W-:Y:S04]  /*1d730*/  STL [R1+0x200], R20 ;  /* 0x0002001401007387 */ /* 0x0005e80000100800 */
[----:B------:R0:W-:Y:S01]  /*1d740*/  STL [R1+0x188], R21 ;  /* 0x0001881501007387 */ /* 0x0001e20000100800 */
[----:B--2---:R-:W-:-:S04]  /*1d750*/  LOP3.LUT R20, R10, 0x46, RZ, 0xfc, !PT ;  /* 0x000000460a147812 */ /* 0x004fc800078efcff */
[----:B------:R-:W-:Y:S01]  /*1d760*/  ISETP.LT.AND P6, PT, R20, R9, P0 ;  /* 0x000000091400720c */ /* 0x000fe200007c1270 */
[----:B------:R-:W-:Y:S02]  /*1d770*/  @P2 IMAD.MOV.U32 R20, RZ, RZ, R81 ;  /* 0x000000ffff142224 */ /* 0x000fe400078e0051 */
[----:B0-----:R-:W-:-:S05]  /*1d780*/  @P2 IMAD.MOV.U32 R21, RZ, RZ, R79 ;  /* 0x000000ffff152224 */ /* 0x001fca00078e004f */
[----:B------:R0:W2:Y:S02]  /*1d790*/  @P2 LDG.E.U16 R29, desc[UR16][R20.64] ;  /* 0x00000010141d2981 */ /* 0x0000a4000c1e1500 */
[----:B0-----:R-:W-:Y:S02]  /*1d7a0*/  SEL R20, R11, R68, !P3 ;  /* 0x000000440b147207 */ /* 0x001fe40005800000 */
[----:B------:R-:W-:Y:S03]  /*1d7b0*/  STL [R1+0x1fc], R19 ;  /* 0x0001fc1301007387 */ /* 0x000fe60000100800 */
[----:B------:R-:W-:Y:S02]  /*1d7c0*/  IMAD R20, R20, UR12, RZ ;  /* 0x0000000c14147c24 */ /* 0x000fe4000f8e02ff */
[----:B------:R-:W-:Y:S01]  /*1d7d0*/  @P6 IMAD.MOV.U32 R21, RZ, RZ, R83 ;  /* 0x000000ffff156224 */ /* 0x000fe200078e0053 */
[----:B------:R-:W-:Y:S01]  /*1d7e0*/  ISETP.GE.AND P2, PT, R28, RZ, PT ;  /* 0x000000ff1c00720c */ /* 0x000fe20003f46270 */
[----:B------:R-:W0:Y:S01]  /*1d7f0*/  LDCU UR12, c[0x0][0x3b0] ;  /* 0x00007600ff0c77ac */ /* 0x000e220008000800 */
[----:B------:R1:W-:Y:S02]  /*1d800*/  STL [R1+0x11c], R20 ;  /* 0x00011c1401007387 */ /* 0x0003e40000100800 */
[----:B-1----:R-:W-:-:S05]  /*1d810*/  @P6 IMAD.MOV.U32 R20, RZ, RZ, R85 ;  /* 0x000000ffff146224 */ /* 0x002fca00078e0055 */
[----:B------:R1:W2:Y:S01]  /*1d820*/  @P6 LDG.E.U16 R8, desc[UR16][R20.64] ;  /* 0x0000001014086981 */ /* 0x0002a2000c1e1500 */
[----:B------:R-:W-:-:S05]  /*1d830*/  SEL R19, R11, R70, !P3 ;  /* 0x000000460b137207 */ /* 0x000fca0005800000 */
[----:B------:R-:W-:Y:S01]  /*1d840*/  IMAD R19, R19, UR42, RZ ;  /* 0x0000002a13137c24 */ /* 0x000fe2000f8e02ff */
[----:B------:R-:W-:Y:S01]  /*1d850*/  PRMT R4, RZ, 0x7610, R4 ;  /* 0x00007610ff047816 */ /* 0x000fe20000000004 */
[----:B------:R-:W-:Y:S01]  /*1d860*/  @!P2 IMAD.MOV R15, RZ, RZ, -R15 ;  /* 0x000000ffff0fa224 */ /* 0x000fe200078e0a0f */
[----:B------:R-:W0:Y:S01]  /*1d870*/  LDCU UR42, c[0x0][0x3b0] ;  /* 0x00007600ff2a77ac */ /* 0x000e220008000800 */
[C---:B-1----:R-:W-:Y:S01]  /*1d880*/  SEL R20, R11.reuse, R74, !P3 ;  /* 0x0000004a0b147207 */ /* 0x042fe20005800000 */
[----:B------:R1:W-:Y:S04]  /*1d890*/  STL [R1+0x1f8], R19 ;  /* 0x0001f81301007387 */ /* 0x0003e80000100800 */
[----:B------:R-:W-:Y:S01]  /*1d8a0*/  IMAD R20, R20, UR40, RZ ;  /* 0x0000002814147c24 */ /* 0x000fe2000f8e02ff */
[C---:B------:R-:W-:Y:S01]  /*1d8b0*/  SEL R15, R11.reuse, R15, !P3 ;  /* 0x0000000f0b0f7207 */ /* 0x040fe20005800000 */
[----:B------:R-:W0:Y:S01]  /*1d8c0*/  LDCU UR40, c[0x0][0x3b0] ;  /* 0x00007600ff2877ac */ /* 0x000e220008000800 */
[----:B-1----:R-:W-:Y:S01]  /*1d8d0*/  IMAD R19, R22, UR41, RZ ;  /* 0x0000002916137c24 */ /* 0x002fe2000f8e02ff */
[----:B--2---:R1:W-:Y:S01]  /*1d8e0*/  STL [R1+0xf78], R8 ;  /* 0x000f780801007387 */ /* 0x0043e20000100800 */
[----:B------:R-:W-:Y:S01]  /*1d8f0*/  SEL R22, R11, R82, !P3 ;  /* 0x000000520b167207 */ /* 0x000fe20005800000 */
[----:B------:R-:W2:Y:S02]  /*1d900*/  LDCU UR41, c[0x0][0x3b0] ;  /* 0x00007600ff2977ac */ /* 0x000ea40008000800 */
[----:B------:R0:W-:Y:S01]  /*1d910*/  STL [R1+0x118], R19 ;  /* 0x0001181301007387 */ /* 0x0001e20000100800 */
[----:B-1----:R-:W-:-:S03]  /*1d920*/  LOP3.LUT R8, R10, 0x4e, RZ, 0xfc, !PT ;  /* 0x0000004e0a087812 */ /* 0x002fc600078efcff */
[----:B------:R1:W-:Y:S01]  /*1d930*/  STL [R1+0x1e8], R20 ;  /* 0x0001e81401007387 */ /* 0x0003e20000100800 */
[----:B------:R-:W-:-:S03]  /*1d940*/  ISETP.LT.AND P6, PT, R8, R9, P0 ;  /* 0x000000090800720c */ /* 0x000fc600007c1270 */
[----:B------:R-:W3:Y:S01]  /*1d950*/  LDL.LU R34, [R1+0x128] ;  /* 0x0001280001227983 */ /* 0x000ee20000300800 */
[C---:B0-----:R-:W-:Y:S02]  /*1d960*/  SEL R19, R11.reuse, R76, !P3 ;  /* 0x0000004c0b137207 */ /* 0x041fe40005800000 */
[----:B-1----:R-:W-:-:S03]  /*1d970*/  SEL R20, R11, R78, !P3 ;  /* 0x0000004e0b147207 */ /* 0x002fc60005800000 */
[----:B------:R-:W-:Y:S01]  /*1d980*/  IMAD R19, R19, UR39, RZ ;  /* 0x0000002713137c24 */ /* 0x000fe2000f8e02ff */
[----:B------:R-:W-:Y:S01]  /*1d990*/  STL [R1+0xf7c], R29 ;  /* 0x000f7c1d01007387 */ /* 0x000fe20000100800 */
[----:B------:R-:W-:Y:S01]  /*1d9a0*/  LOP3.LUT R8, R10, 0x56, RZ, 0xfc, !PT ;  /* 0x000000560a087812 */ /* 0x000fe200078efcff */
[----:B------:R-:W-:Y:S01]  /*1d9b0*/  IMAD R12, R12, UR42, RZ ;  /* 0x0000002a0c0c7c24 */ /* 0x000fe2000f8e02ff */
[----:B------:R-:W0:Y:S01]  /*1d9c0*/  LDCU UR39, c[0x0][0x3b0] ;  /* 0x00007600ff2777ac */ /* 0x000e220008000800 */
[----:B------:R-:W-:Y:S01]  /*1d9d0*/  IMAD R20, R20, UR38, RZ ;  /* 0x0000002614147c24 */ /* 0x000fe2000f8e02ff */
[----:B------:R-:W-:Y:S01]  /*1d9e0*/  STL [R1+0x110], R19 ;  /* 0x0001101301007387 */ /* 0x000fe20000100800 */
[----:B------:R-:W-:Y:S01]  /*1d9f0*/  @P6 IMAD.MOV.U32 R21, RZ, RZ, R87 ;  /* 0x000000ffff156224 */ /* 0x000fe200078e0057 */
[----:B------:R-:W-:Y:S01]  /*1da00*/  ISETP.LT.AND P5, PT, R8, R9, P0 ;  /* 0x000000090800720c */ /* 0x000fe200007a1270 */
[----:B--2---:R-:W-:Y:S01]  /*1da10*/  IMAD R14, R14, UR41, RZ ;  /* 0x000000290e0e7c24 */ /* 0x004fe2000f8e02ff */
[----:B------:R1:W-:Y:S01]  /*1da20*/  STL [R1+0x1e4], R20 ;  /* 0x0001e41401007387 */ /* 0x0003e20000100800 */
[----:B------:R-:W2:Y:S01]  /*1da30*/  LDCU UR38, c[0x0][0x3b0] ;  /* 0x00007600ff2677ac */ /* 0x000ea20008000800 */
[----:B------:R-:W0:Y:S01]  /*1da40*/  LDCU UR41, c[0x0][0x3b0] ;  /* 0x00007600ff2977ac */ /* 0x000e220008000800 */
[----:B------:R-:W0:Y:S01]  /*1da50*/  LDCU UR42, c[0x0][0x3b0] ;  /* 0x00007600ff2a77ac */ /* 0x000e220008000800 */
[----:B-1----:R-:W-:-:S05]  /*1da60*/  @P6 IMAD.MOV.U32 R20, RZ, RZ, R89 ;  /* 0x000000ffff146224 */ /* 0x002fca00078e0059 */
[----:B------:R1:W2:Y:S02]  /*1da70*/  @P6 LDG.E.U16 R7, desc[UR16][R20.64] ;  /* 0x0000001014076981 */ /* 0x0002a4000c1e1500 */
[----:B-1----:R-:W-:Y:S02]  /*1da80*/  @P5 IMAD.MOV.U32 R20, RZ, RZ, R91 ;  /* 0x000000ffff145224 */ /* 0x002fe400078e005b */
[----:B------:R-:W-:-:S05]  /*1da90*/  @P5 IMAD.MOV.U32 R21, RZ, RZ, R35 ;  /* 0x000000ffff155224 */ /* 0x000fca00078e0023 */
[----:B------:R1:W3:Y:S01]  /*1daa0*/  @P5 LDG.E.U16 R6, desc[UR16][R20.64] ;  /* 0x0000001014065981 */ /* 0x0002e2000c1e1500 */
[----:B------:R-:W-:-:S05]  /*1dab0*/  SEL R19, R11, R80, !P3 ;  /* 0x000000500b137207 */ /* 0x000fca0005800000 */
[----:B------:R-:W-:Y:S01]  /*1dac0*/  IMAD R8, R19, UR37, RZ ;  /* 0x0000002513087c24 */ /* 0x000fe2000f8e02ff */
[C---:B------:R-:W-:Y:S01]  /*1dad0*/  SEL R19, R11.reuse, R84, !P3 ;  /* 0x000000540b137207 */ /* 0x040fe20005800000 */
[----:B------:R-:W0:Y:S03]  /*1dae0*/  LDCU UR37, c[0x0][0x3b0] ;  /* 0x00007600ff2577ac */ /* 0x000e260008000800 */
[----:B------:R4:W-:Y:S01]  /*1daf0*/  STL [R1+0x100], R8 ;  /* 0x0001000801007387 */ /* 0x0009e20000100800 */
[----:B-1----:R-:W-:Y:S01]  /*1db00*/  SEL R20, R11, R88, !P3 ;  /* 0x000000580b147207 */ /* 0x002fe20005800000 */
[----:B----4-:R-:W-:Y:S01]  /*1db10*/  IMAD R8, R19, UR35, RZ ;  /* 0x0000002313087c24 */ /* 0x010fe2000f8e02ff */
[C---:B------:R-:W-:Y:S01]  /*1db20*/  SEL R19, R11.reuse, R86, !P3 ;  /* 0x000000560b137207 */ /* 0x040fe20005800000 */
[----:B------:R-:W1:Y:S01]  /*1db30*/  LDCU UR35, c[0x0][0x3b0] ;  /* 0x00007600ff2377ac */ /* 0x000e620008000800 */
[----:B--2---:R2:W-:Y:S04]  /*1db40*/  STL [R1+0xf74], R7 ;  /* 0x000f740701007387 */ /* 0x0045e80000100800 */
[----:B------:R-:W4:Y:S01]  /*1db50*/  LDL.LU R29, [R1] ;  /* 0x00000000011d7983 */ /* 0x000f220000300800 */
[----:B--2---:R-:W-:Y:S01]  /*1db60*/  IMAD R7, R22, UR36, RZ ;  /* 0x0000002416077c24 */ /* 0x004fe2000f8e02ff */
[----:B------:R-:W-:Y:S01]  /*1db70*/  SEL R22, R11, R92, !P3 ;  /* 0x0000005c0b167207 */ /* 0x000fe20005800000 */
[----:B------:R-:W2:Y:S03]  /*1db80*/  LDCU UR36, c[0x0][0x3b0] ;  /* 0x00007600ff2477ac */ /* 0x000ea60008000800 */
[----:B------:R0:W-:Y:S02]  /*1db90*/  STL [R1+0x1e0], R7 ;  /* 0x0001e00701007387 */ /* 0x0001e40000100800 */
[----:B0-----:R-:W-:-:S02]  /*1dba0*/  LOP3.LUT R7, R10, 0x5e, RZ, 0xfc, !PT ;  /* 0x0000005e0a077812 */ /* 0x001fc400078efcff */
[----:B------:R-:W-:Y:S02]  /*1dbb0*/  STL [R1+0xf0], R8 ;  /* 0x0000f00801007387 */ /* 0x000fe40000100800 */
[----:B------:R-:W-:Y:S02]  /*1dbc0*/  ISETP.LT.AND P6, PT, R7, R9, P0 ;  /* 0x000000090700720c */ /* 0x000fe400007c1270 */
[----:B------:R-:W2:Y:S04]  /*1dbd0*/  LDL.LU R39, [R1+0x4] ;  /* 0x0000040001277983 */ /* 0x000ea80000300800 */
[----:B---3--:R0:W-:Y:S04]  /*1dbe0*/  STL [R1+0xf70], R6 ;  /* 0x000f700601007387 */ /* 0x0081e80000100800 */
[----:B------:R-:W3:Y:S01]  /*1dbf0*/  LDL.LU R28, [R1+0x8] ;  /* 0x00000800011c7983 */ /* 0x000ee20000300800 */
[----:B0-----:R-:W-:-:S02]  /*1dc00*/  IMAD R6, R19, UR34, RZ ;  /* 0x0000002213067c24 */ /* 0x001fc4000f8e02ff */
[----:B------:R-:W-:Y:S01]  /*1dc10*/  @P6 IMAD.MOV.U32 R21, RZ, RZ, R31 ;  /* 0x000000ffff156224 */ /* 0x000fe200078e001f */
[----:B------:R-:W-:Y:S01]  /*1dc20*/  SEL R19, R11, R90, !P3 ;  /* 0x0000005a0b137207 */ /* 0x000fe20005800000 */
[----:B------:R-:W0:Y:S01]  /*1dc30*/  LDCU UR34, c[0x0][0x3b0] ;  /* 0x00007600ff2277ac */ /* 0x000e220008000800 */
[----:B------:R1:W-:Y:S04]  /*1dc40*/  STL [R1+0x1d8], R6 ;  /* 0x0001d80601007387 */ /* 0x0003e80000100800 */
[----:B------:R-:W3:Y:S01]  /*1dc50*/  LDL.LU R38, [R1+0xc] ;  /* 0x00000c0001267983 */ /* 0x000ee20000300800 */
[----:B-1----:R-:W-:Y:S01]  /*1dc60*/  IMAD R6, R20, UR33, RZ ;  /* 0x0000002114067c24 */ /* 0x002fe2000f8e02ff */
[----:B------:R-:W-:Y:S01]  /*1dc70*/  ISETP.GE.AND P5, PT, R34, RZ, PT ;  /* 0x000000ff2200720c */ /* 0x000fe20003fa6270 */
[----:B------:R-:W-:Y:S01]  /*1dc80*/  @P6 IMAD.MOV.U32 R20, RZ, RZ, R30 ;  /* 0x000000ffff146224 */ /* 0x000fe200078e001e */
[----:B------:R-:W1:Y:S04]  /*1dc90*/  LDCU UR33, c[0x0][0x3b0] ;  /* 0x00007600ff2177ac */ /* 0x000e680008000800 */
[----:B------:R0:W3:Y:S04]  /*1dca0*/  @P6 LDG.E.U16 R5, desc[UR16][R20.64] ;  /* 0x0000001014056981 */ /* 0x0000e8000c1e1500 */
[----:B------:R0:W-:Y:S02]  /*1dcb0*/  STL [R1+0xec], R6 ;  /* 0x0000ec0601007387 */ /* 0x0001e40000100800 */
[----:B0-----:R-:W-:Y:S01]  /*1dcc0*/  IMAD R6, R19, UR32, RZ ;  /* 0x0000002013067c24 */ /* 0x001fe2000f8e02ff */
[C---:B------:R-:W-:Y:S01]  /*1dcd0*/  SEL R20, R11.reuse, R93, !P3 ;  /* 0x0000005d0b147207 */ /* 0x040fe20005800000 */
[----:B------:R-:W-:Y:S01]  /*1dce0*/  @!P5 IMAD.MOV R16, RZ, RZ, -R16 ;  /* 0x000000ffff10d224 */ /* 0x000fe200078e0a10 */
[----:B------:R-:W0:Y:S02]  /*1dcf0*/  LDCU UR32, c[0x0][0x3b0] ;  /* 0x00007600ff2077ac */ /* 0x000e240008000800 */
[----:B------:R1:W-:Y:S04]  /*1dd00*/  STL [R1+0x1d0], R6 ;  /* 0x0001d00601007387 */ /* 0x0003e80000100800 */
[----:B------:R-:W3:Y:S01]  /*1dd10*/  LDL.LU R35, [R1+0x10] ;  /* 0x0000100001237983 */ /* 0x000ee20000300800 */
[----:B-1----:R-:W-:Y:S01]  /*1dd20*/  IMAD R6, R20, UR30, RZ ;  /* 0x0000001e14067c24 */ /* 0x002fe2000f8e02ff */
[C---:B----4-:R-:W-:Y:S01]  /*1dd30*/  SEL R19, R11.reuse, R29, !P3 ;  /* 0x0000001d0b137207 */ /* 0x050fe20005800000 */
[----:B------:R-:W1:Y:S01]  /*1dd40*/  LDCU UR30, c[0x0][0x3b0] ;  /* 0x00007600ff1e77ac */ /* 0x000e620008000800 */
[C---:B--2---:R-:W-:Y:S01]  /*1dd50*/  SEL R20, R11.reuse, R39, !P3 ;  /* 0x000000270b147207 */ /* 0x044fe20005800000 */
[----:B---3--:R2:W-:Y:S04]  /*1dd60*/  STL [R1+0xf6c], R5 ;  /* 0x000f6c0501007387 */ /* 0x0085e80000100800 */
[----:B------:R-:W3:Y:S01]  /*1dd70*/  LDL.LU R34, [R1+0x14] ;  /* 0x0000140001227983 */ /* 0x000ee20000300800 */
[----:B--2---:R-:W-:Y:S01]  /*1dd80*/  IMAD R5, R22, UR31, RZ ;  /* 0x0000001f16057c24 */ /* 0x004fe2000f8e02ff */
[----:B------:R-:W-:Y:S01]  /*1dd90*/  SEL R22, R11, R38, !P3 ;  /* 0x000000260b167207 */ /* 0x000fe20005800000 */
[----:B------:R-:W2:Y:S03]  /*1dda0*/  LDCU UR31, c[0x0][0x3b0] ;  /* 0x00007600ff1f77ac */ /* 0x000ea60008000800 */
[----:B------:R4:W-:Y:S04]  /*1ddb0*/  STL [R1+0xe4], R5 ;  /* 0x0000e40501007387 */ /* 0x0009e80000100800 */
[----:B------:R-:W2:Y:S01]  /*1ddc0*/  LDL.LU R31, [R1+0x18] ;  /* 0x00001800011f7983 */ /* 0x000ea20000300800 */
[----:B----4-:R-:W-:-:S04]  /*1ddd0*/  LOP3.LUT R5, R10, 0x66, RZ, 0xfc, !PT ;  /* 0x000000660a057812 */ /* 0x010fc800078efcff */
[----:B------:R-:W-:Y:S01]  /*1dde0*/  ISETP.LT.AND P2, PT, R5, R9, P0 ;  /* 0x000000090500720c */ /* 0x000fe20000741270 */
[----:B------:R4:W-:Y:S04]  /*1ddf0*/  STL [R1+0x1cc], R6 ;  /* 0x0001cc0601007387 */ /* 0x0009e80000100800 */
[----:B------:R-:W2:Y:S04]  /*1de00*/  LDL.LU R30, [R1+0x12c] ;  /* 0x00012c00011e7983 */ /* 0x000ea80000300800 */
[----:B------:R-:W2:Y:S01]  /*1de10*/  LDL.LU R29, [R1+0x1c] ;  /* 0x00001c00011d7983 */ /* 0x000ea20000300800 */
[----:B----4-:R-:W-:-:S03]  /*1de20*/  IMAD R6, R19, UR29, RZ ;  /* 0x0000001d13067c24 */ /* 0x010fc6000f8e02ff */
[----:B------:R-:W-:Y:S01]  /*1de30*/  @P2 IMAD.MOV.U32 R21, RZ, RZ, R37 ;  /* 0x000000ffff152224 */ /* 0x000fe200078e0025 */
[----:B------:R-:W-:Y:S01]  /*1de40*/  LOP3.LUT R5, R10, 0x6e, RZ, 0xfc, !PT ;  /* 0x0000006e0a057812 */ /* 0x000fe200078efcff */
[----:B------:R-:W4:Y:S01]  /*1de50*/  LDCU UR29, c[0x0][0x3b0] ;  /* 0x00007600ff1d77ac */ /* 0x000f220008000800 */
[----:B------:R0:W-:Y:S02]  /*1de60*/  STL [R1+0xdc], R6 ;  /* 0x0000dc0601007387 */ /* 0x0001e40000100800 */
[----:B0-----:R-:W-:Y:S01]  /*1de70*/  IMAD R6, R20, UR28, RZ ;  /* 0x0000001c14067c24 */ /* 0x001fe2000f8e02ff */
[----:B------:R-:W-:Y:S01]  /*1de80*/  ISETP.LT.AND P6, PT, R5, R9, P0 ;  /* 0x000000090500720c */ /* 0x000fe200007c1270 */
[----:B------:R-:W-:Y:S01]  /*1de90*/  @P2 IMAD.MOV.U32 R20, RZ, RZ, R36 ;  /* 0x000000ffff142224 */ /* 0x000fe200078e0024 */
[----:B------:R-:W-:Y:S01]  /*1dea0*/  SEL R19, R11, R28, !P3 ;  /* 0x0000001c0b137207 */ /* 0x000fe20005800000 */
[----:B------:R-:W0:Y:S01]  /*1deb0*/  LDCU UR28, c[0x0][0x3b0] ;  /* 0x00007600ff1c77ac */ /* 0x000e220008000800 */
[----:B------:R-:W4:Y:S04]  /*1dec0*/  LDL.LU R28, [R1+0x20] ;  /* 0x00002000011c7983 */ /* 0x000f280000300800 */
[----:B------:R1:W4:Y:S05]  /*1ded0*/  @P2 LDG.E.U16 R4, desc[UR16][R20.64] ;  /* 0x0000001014042981 */ /* 0x00032a000c1e1500 */
[----:B-1----:R-:W-:-:S02]  /*1dee0*/  @P6 IMAD.MOV.U32 R20, RZ, RZ, R32 ;  /* 0x000000ffff146224 */ /* 0x002fc400078e0020 */
[----:B------:R-:W-:-:S05]  /*1def0*/  @P6 IMAD.MOV.U32 R21, RZ, RZ, R33 ;  /* 0x000000ffff156224 */ /* 0x000fca00078e0021 */
[----:B------:R2:W4:Y:S01]  /*1df00*/  @P6 LDG.E.U16 R3, desc[UR16][R20.64] ;  /* 0x0000001014036981 */ /* 0x000522000c1e1500 */
[----:B------:R-:W-:-:S03]  /*1df10*/  IMAD R5, R19, UR27, RZ ;  /* 0x0000001b13057c24 */ /* 0x000fc6000f8e02ff */
[----:B------:R-:W-:Y:S01]  /*1df20*/  STL [R1+0x1c8], R6 ;  /* 0x0001c80601007387 */ /* 0x000fe20000100800 */
[----:B------:R-:W-:Y:S01]  /*1df30*/  SEL R19, R11, R35, !P3 ;  /* 0x000000230b137207 */ /* 0x000fe20005800000 */
[----:B------:R-:W1:Y:S02]  /*1df40*/  LDCU UR27, c[0x0][0x3b0] ;  /* 0x00007600ff1b77ac */ /* 0x000e640008000800 */
[----:B------:R0:W-:Y:S02]  /*1df50*/  STL [R1+0xd8], R5 ;  /* 0x0000d80501007387 */ /* 0x0001e40000100800 */
[----:B0-----:R-:W-:Y:S01]  /*1df60*/  IMAD R5, R19, UR25, RZ ;  /* 0x0000001913057c24 */ /* 0x001fe2000f8e02ff */
[C---:B------:R-:W-:Y:S01]  /*1df70*/  SEL R16, R11.reuse, R16, !P3 ;  /* 0x000000100b107207 */ /* 0x040fe20005800000 */
[----:B------:R-:W0:Y:S01]  /*1df80*/  LDCU UR25, c[0x0][0x3b0] ;  /* 0x00007600ff1977ac */ /* 0x000e220008000800 */
[C---:B---3--:R-:W-:Y:S02]  /*1df90*/  SEL R19, R11.reuse, R34, !P3 ;  /* 0x000000220b137207 */ /* 0x048fe40005800000 */
[----:B--2---:R-:W-:-:S05]  /*1dfa0*/  SEL R20, R11, R31, !P3 ;  /* 0x0000001f0b147207 */ /* 0x004fca0005800000 */
[----:B------:R-:W-:Y:S01]  /*1dfb0*/  IMAD R8, R20, UR23, RZ ;  /* 0x0000001714087c24 */ /* 0x000fe2000f8e02ff */
[----:B------:R-:W2:Y:S01]  /*1dfc0*/  LDCU UR23, c[0x0][0x3b0] ;  /* 0x00007600ff1777ac */ /* 0x000ea20008000800 */
[----:B------:R-:W-:Y:S01]  /*1dfd0*/  ISETP.GE.AND P6, PT, R30, RZ, PT ;  /* 0x000000ff1e00720c */ /* 0x000fe20003fc6270 */
[----:B----4-:R3:W-:Y:S02]  /*1dfe0*/  STL [R1+0xf68], R4 ;  /* 0x000f680401007387 */ /* 0x0107e40000100800 */
[----:B---3--:R-:W-:Y:S01]  /*1dff0*/  IMAD R4, R22, UR26, RZ ;  /* 0x0000001a16047c24 */ /* 0x008fe2000f8e02ff */
[----:B------:R-:W-:-:S09]  /*1e000*/  SEL R22, R11, R28, !P3 ;  /* 0x0000001c0b167207 */ /* 0x000fd20005800000 */
[----:B------:R-:W-:Y:S01]  /*1e010*/  @!P6 IMAD.MOV R17, RZ, RZ, -R17 ;  /* 0x000000ffff11e224 */ /* 0x000fe200078e0a11 */
[----:B------:R-:W3:Y:S01]  /*1e020*/  LDCU UR26, c[0x0][0x3b0] ;  /* 0x00007600ff1a77ac */ /* 0x000ee20008000800 */
[----:B------:R4:W-:Y:S02]  /*1e030*/  STL [R1+0x1c4], R4 ;  /* 0x0001c40401007387 */ /* 0x0009e40000100800 */
[----:B----4-:R-:W-:-:S04]  /*1e040*/  LOP3.LUT R4, R10, 0x76, RZ, 0xfc, !PT ;  /* 0x000000760a047812 */ /* 0x010fc800078efcff */
[----:B------:R-:W-:Y:S01]  /*1e050*/  ISETP.LT.AND P2, PT, R4, R9, P0 ;  /* 0x000000090400720c */ /* 0x000fe20000741270 */
[----:B------:R-:W-:Y:S04]  /*1e060*/  STL [R1+0xcc], R5 ;  /* 0x0000cc0501007387 */ /* 0x000fe80000100800 */
[----:B------:R4:W-:Y:S08]  /*1e070*/  STL [R1+0xf64], R3 ;  /* 0x000f640301007387 */ /* 0x0009f00000100800 */
[----:B------:R-:W-:-:S02]  /*1e080*/  @P2 IMAD.MOV.U32 R20, RZ, RZ, R26 ;  /* 0x000000ffff142224 */ /* 0x000fc400078e001a */
[----:B------:R-:W-:Y:S02]  /*1e090*/  @P2 IMAD.MOV.U32 R21, RZ, RZ, R27 ;  /* 0x000000ffff152224 */ /* 0x000fe400078e001b */
[----:B----4-:R-:W-:Y:S01]  /*1e0a0*/  IMAD R3, R19, UR24, RZ ;  /* 0x0000001813037c24 */ /* 0x010fe2000f8e02ff */
[C---:B------:R-:W-:Y:S01]  /*1e0b0*/  SEL R19, R11.reuse, R29, !P3 ;  /* 0x0000001d0b137207 */ /* 0x040fe20005800000 */
[----:B------:R-:W-:Y:S01]  /*1e0c0*/  IMAD R7, R22, UR11, RZ ;  /* 0x0000000b16077c24 */ /* 0x000fe2000f8e02ff */
[----:B------:R4:W3:Y:S01]  /*1e0d0*/  @P2 LDG.E.U16 R2, desc[UR16][R20.64] ;  /* 0x0000001014022981 */ /* 0x0008e2000c1e1500 */
[C---:B------:R-:W-:Y:S01]  /*1e0e0*/  SEL R17, R11.reuse, R17, !P3 ;  /* 0x000000110b117207 */ /* 0x040fe20005800000 */
[----:B------:R-:W-:Y:S01]  /*1e0f0*/  IMAD R16, R16, UR40, RZ ;  /* 0x0000002810107c24 */ /* 0x000fe2000f8e02ff */
[----:B------:R-:W0:Y:S01]  /*1e100*/  LDCU UR24, c[0x0][0x3b0] ;  /* 0x00007600ff1877ac */ /* 0x000e220008000800 */
[----:B------:R1:W-:Y:S01]  /*1e110*/  STL [R1+0x1c0], R3 ;  /* 0x0001c00301007387 */ /* 0x0003e20000100800 */
[----:B------:R-:W-:Y:S01]  /*1e120*/  ISETP.LT.AND P2, PT, R0, R9, P0 ;  /* 0x000000090000720c */ /* 0x000fe20000741270 */
[----:B------:R-:W0:Y:S02]  /*1e130*/  LDCU UR11, c[0x0][0x3b0] ;  /* 0x00007600ff0b77ac */ /* 0x000e240008000800 */
[----:B------:R-:W3:Y:S01]  /*1e140*/  LDL.LU R30, [R1+0x84] ;  /* 0x00008400011e7983 */ /* 0x000ee20000300800 */
[----:B----4-:R-:W-:Y:S01]  /*1e150*/  SEL R20, R11, R25, !P3 ;  /* 0x000000190b147207 */ /* 0x010fe20005800000 */
[----:B--2---:R-:W-:-:S02]  /*1e160*/  IMAD R13, R13, UR23, RZ ;  /* 0x000000170d0d7c24 */ /* 0x004fc4000f8e02ff */
[----:B------:R-:W-:Y:S01]  /*1e170*/  STL [R1+0x1e38], R8 ;  /* 0x001e380801007387 */ /* 0x000fe20000100800 */
[----:B------:R-:W2:Y:S01]  /*1e180*/  LDCU UR23, c[0x0][0x3b0] ;  /* 0x00007600ff1777ac */ /* 0x000ea20008000800 */
[----:B-1----:R-:W-:Y:S02]  /*1e190*/  IMAD R3, R19, UR22, RZ ;  /* 0x0000001613037c24 */ /* 0x002fe4000f8e02ff */
[----:B------:R-:W4:Y:S01]  /*1e1a0*/  LDL.LU R42, [R1+0x80] ;  /* 0x00008000012a7983 */ /* 0x000f220000300800 */
[----:B------:R-:W1:Y:S03]  /*1e1b0*/  LDCU UR22, c[0x0][0x3b0] ;  /* 0x00007600ff1677ac */ /* 0x000e660008000800 */
[----:B------:R-:W2:Y:S01]  /*1e1c0*/  LDL.LU R29, [R1+0x7c] ;  /* 0x00007c00011d7983 */ /* 0x000ea20000300800 */
[----:B------:R-:W0:Y:S03]  /*1e1d0*/  LDCU UR40, c[0x0][0x3b0] ;  /* 0x00007600ff2877ac */ /* 0x000e260008000800 */
[----:B------:R-:W-:Y:S04]  /*1e1e0*/  STL [R1+0x128], R3 ;  /* 0x0001280301007387 */ /* 0x000fe80000100800 */
[----:B------:R-:W2:Y:S04]  /*1e1f0*/  LDL.LU R28, [R1+0x78] ;  /* 0x00007800011c7983 */ /* 0x000ea80000300800 */
        /* <DEDUP_REMOVED lines=10> */
[----:B------:R-:W-:Y:S04]  /*1e2a0*/  STL [R1+0x1e3c], R7 ;  /* 0x001e3c0701007387 */ /* 0x000fe80000100800 */
[----:B---3--:R3:W-:Y:S04]  /*1e2b0*/  STL [R1+0xf60], R2 ;  /* 0x000f600201007387 */ /* 0x0087e80000100800 */
[----:B------:R0:W-:Y:S04]  /*1e2c0*/  STL [R1+0x1cd0], R0 ;  /* 0x001cd00001007387 */ /* 0x0001e80000100800 */
[----:B------:R-:W2:Y:S01]  /*1e2d0*/  LDL.LU R40, [R1+0x4c] ;  /* 0x00004c0001287983 */ /* 0x000ea20000300800 */
[----:B---3--:R-:W-:-:S03]  /*1e2e0*/  IMAD.MOV.U32 R2, RZ, RZ, R18 ;  /* 0x000000ffff027224 */ /* 0x008fc600078e0012 */
[----:B------:R-:W3:Y:S01]  /*1e2f0*/  LDL.LU R32, [R1+0x48] ;  /* 0x0000480001207983 */ /* 0x000ee20000300800 */
[C---:B0-----:R-:W-:Y:S01]  /*1e300*/  SEL R0, R11.reuse, R30, !P3 ;  /* 0x0000001e0b007207 */ /* 0x041fe20005800000 */
[----:B------:R-:W-:Y:S01]  /*1e310*/  @!P4 IMAD.MOV R2, RZ, RZ, -R2 ;  /* 0x000000ffff02c224 */ /* 0x000fe200078e0a02 */
[----:B----4-:R-:W-:-:S03]  /*1e320*/  SEL R3, R11, R42, !P3 ;  /* 0x0000002a0b037207 */ /* 0x010fc60005800000 */
[----:B------:R2:W-:Y:S04]  /*1e330*/  STL [R1+0x84], R0 ;  /* 0x0000840001007387 */ /* 0x0005e80000100800 */
[----:B------:R-:W4:Y:S04]  /*1e340*/  LDL.LU R31, [R1+0x44] ;  /* 0x00004400011f7983 */ /* 0x000f280000300800 */
[----:B------:R-:W4:Y:S01]  /*1e350*/  LDL.LU R30, [R1+0x40] ;  /* 0x00004000011e7983 */ /* 0x000f220000300800 */
[----:B--2---:R-:W-:-:S03]  /*1e360*/  SEL R0, R11, R29, !P3 ;  /* 0x0000001d0b007207 */ /* 0x004fc60005800000 */
[----:B------:R0:W-:Y:S04]  /*1e370*/  STL [R1+0xc8], R2 ;  /* 0x0000c80201007387 */ /* 0x0001e80000100800 */
[----:B------:R2:W-:Y:S04]  /*1e380*/  STL [R1+0x80], R3 ;  /* 0x0000800301007387 */ /* 0x0005e80000100800 */
[----:B------:R-:W4:Y:S01]  /*1e390*/  LDL.LU R29, [R1+0x3c] ;  /* 0x00003c00011d7983 */ /* 0x000f220000300800 */
[----:B0-----:R-:W-:-:S03]  /*1e3a0*/  SEL R2, R11, R28, !P3 ;  /* 0x0000001c0b027207 */ /* 0x001fc60005800000 */
[----:B------:R0:W-:Y:S01]  /*1e3b0*/  STL [R1+0x7c], R0 ;  /* 0x00007c0001007387 */ /* 0x0001e20000100800 */
[----:B--2---:R-:W-:-:S03]  /*1e3c0*/  SEL R3, R11, R41, !P3 ;  /* 0x000000290b037207 */ /* 0x004fc60005800000 */
[----:B------:R2:W-:Y:S04]  /*1e3d0*/  STL [R1+0x78], R2 ;  /* 0x0000780201007387 */ /* 0x0005e80000100800 */
[----:B------:R-:W4:Y:S01]  /*1e3e0*/  LDL.LU R28, [R1+0x38] ;  /* 0x00003800011c7983 */ /* 0x000f220000300800 */
[----:B0-----:R-:W-:-:S03]  /*1e3f0*/  SEL R0, R11, R27, !P3 ;  /* 0x0000001b0b007207 */ /* 0x001fc60005800000 */
[----:B------:R-:W4:Y:S01]  /*1e400*/  LDL.LU R27, [R1+0x34] ;  /* 0x00003400011b7983 */ /* 0x000f220000300800 */
[----:B--2---:R-:W-:-:S03]  /*1e410*/  SEL R2, R11, R39, !P3 ;  /* 0x000000270b027207 */ /* 0x004fc60005800000 */
[----:B------:R0:W-:Y:S04]  /*1e420*/  STL [R1+0x74], R0 ;  /* 0x0000740001007387 */ /* 0x0001e80000100800 */
[----:B------:R2:W-:Y:S01]  /*1e430*/  STL [R1+0x70], R3 ;  /* 0x0000700301007387 */ /* 0x0005e20000100800 */
[----:B0-----:R-:W-:-:S03]  /*1e440*/  SEL R0, R11, R38, !P3 ;  /* 0x000000260b007207 */ /* 0x001fc60005800000 */
[----:B------:R0:W-:Y:S01]  /*1e450*/  STL [R1+0x6c], R2 ;  /* 0x00006c0201007387 */ /* 0x0001e20000100800 */
[----:B--2---:R-:W-:-:S03]  /*1e460*/  SEL R3, R11, R37, !P3 ;  /* 0x000000250b037207 */ /* 0x004fc60005800000 */
[----:B------:R-:W2:Y:S04]  /*1e470*/  LDL.LU R39, [R1+0x30] ;  /* 0x0000300001277983 */ /* 0x000ea80000300800 */
[----:B------:R1:W-:Y:S04]  /*1e480*/  STL [R1+0x68], R0 ;  /* 0x0000680001007387 */ /* 0x0003e80000100800 */
[----:B------:R-:W2:Y:S01]  /*1e490*/  LDL.LU R38, [R1+0x2c] ;  /* 0x00002c0001267983 */ /* 0x000ea20000300800 */
[----:B0-----:R-:W-:-:S03]  /*1e4a0*/  SEL R2, R11, R35, !P3 ;  /* 0x000000230b027207 */ /* 0x001fc60005800000 */
[----:B------:R-:W2:Y:S01]  /*1e4b0*/  LDL.LU R37, [R1+0x28] ;  /* 0x0000280001257983 */ /* 0x000ea20000300800 */
[----:B-1----:R-:W-:-:S03]  /*1e4c0*/  SEL R0, R11, R36, !P3 ;  /* 0x000000240b007207 */ /* 0x002fc60005800000 */
[----:B------:R-:W-:Y:S04]  /*1e4d0*/  STL [R1+0x1e60], R3 ;  /* 0x001e600301007387 */ /* 0x000fe80000100800 */
[----:B------:R-:W2:Y:S04]  /*1e4e0*/  LDL.LU R36, [R1+0x24] ;  /* 0x0000240001247983 */ /* 0x000ea80000300800 */
[----:B------:R0:W-:Y:S04]  /*1e4f0*/  STL [R1+0x14], R0 ;  /* 0x0000140001007387 */ /* 0x0001e80000100800 */
[----:B------:R-:W2:Y:S01]  /*1e500*/  LDL.LU R35, [R1+0x88] ;  /* 0x0000880001237983 */ /* 0x000ea20000300800 */
[----:B0-----:R-:W-:-:S03]  /*1e510*/  SEL R0, R11, R34, !P3 ;  /* 0x000000220b007207 */ /* 0x001fc60005800000 */
[----:B------:R0:W-:Y:S04]  /*1e520*/  STL [R1+0x5c], R2 ;  /* 0x00005c0201007387 */ /* 0x0001e80000100800 */
[----:B------:R-:W2:Y:S04]  /*1e530*/  LDL.LU R34, [R1+0x8c] ;  /* 0x00008c0001227983 */ /* 0x000ea80000300800 */
[----:B------:R1:W-:Y:S01]  /*1e540*/  STL [R1+0x58], R0 ;  /* 0x0000580001007387 */ /* 0x0003e20000100800 */
[----:B0-----:R-:W-:-:S03]  /*1e550*/  SEL R2, R11, R33, !P3 ;  /* 0x000000210b027207 */ /* 0x001fc60005800000 */
[----:B------:R-:W2:Y:S04]  /*1e560*/  LDL.LU R33, [R1+0x90] ;  /* 0x0000900001217983 */ /* 0x000ea80000300800 */
[----:B------:R3:W-:Y:S01]  /*1e570*/  STL [R1+0x54], R2 ;  /* 0x0000540201007387 */ /* 0x0007e20000100800 */
[----:B-1----:R-:W-:-:S03]  /*1e580*/  SEL R0, R11, R26, !P3 ;  /* 0x0000001a0b007207 */ /* 0x002fc60005800000 */
[----:B------:R-:W2:Y:S04]  /*1e590*/  LDL.LU R26, [R1+0x94] ;  /* 0x00009400011a7983 */ /* 0x000ea80000300800 */
[----:B------:R4:W-:Y:S01]  /*1e5a0*/  STL [R1+0x50], R0 ;  /* 0x0000500001007387 */ /* 0x0009e20000100800 */
[C---:B------:R-:W-:Y:S02]  /*1e5b0*/  SEL R58, R11.reuse, R40, !P3 ;  /* 0x000000280b3a7207 */ /* 0x040fe40005800000 */
[----:B---3--:R-:W-:-:S03]  /*1e5c0*/  SEL R2, R11, R32, !P3 ;  /* 0x000000200b027207 */ /* 0x008fc60005800000 */
[----:B------:R-:W-:Y:S04]  /*1e5d0*/  STL [R1+0x1e4c], R58 ;  /* 0x001e4c3a01007387 */ /* 0x000fe80000100800 */
[----:B------:R-:W-:Y:S04]  /*1e5e0*/  STL [R1+0x48], R2 ;  /* 0x0000480201007387 */ /* 0x000fe80000100800 */
[----:B------:R-:W3:Y:S01]  /*1e5f0*/  LDL.LU R32, [R1+0x98] ;  /* 0x0000980001207983 */ /* 0x000ee20000300800 */
[C---:B----4-:R-:W-:Y:S02]  /*1e600*/  SEL R0, R11.reuse, R31, !P3 ;  /* 0x0000001f0b007207 */ /* 0x050fe40005800000 */
[----:B------:R-:W-:-:S03]  /*1e610*/  SEL R10, R11, R30, !P3 ;  /* 0x0000001e0b0a7207 */ /* 0x000fc60005800000 */
[----:B------:R0:W-:Y:S04]  /*1e620*/  STL [R1+0x44], R0 ;  /* 0x0000440001007387 */ /* 0x0001e80000100800 */
[----:B------:R-:W4:Y:S04]  /*1e630*/  LDL.LU R31, [R1+0x9c] ;  /* 0x00009c00011f7983 */ /* 0x000f280000300800 */
[----:B------:R-:W4:Y:S01]  /*1e640*/  LDL.LU R30, [R1+0xa0] ;  /* 0x0000a000011e7983 */ /* 0x000f220000300800 */
[----:B------:R-:W-:-:S03]  /*1e650*/  SEL R7, R11, R29, !P3 ;  /* 0x0000001d0b077207 */ /* 0x000fc60005800000 */
[----:B------:R-:W-:Y:S04]  /*1e660*/  STL [R1+0x1e48], R10 ;  /* 0x001e480a01007387 */ /* 0x000fe80000100800 */
[----:B------:R-:W-:Y:S04]  /*1e670*/  STL [R1+0x1e50], R7 ;  /* 0x001e500701007387 */ /* 0x000fe80000100800 */
[----:B------:R-:W4:Y:S01]  /*1e680*/  LDL.LU R29, [R1+0xa4] ;  /* 0x0000a400011d7983 */ /* 0x000f220000300800 */
[C---:B0-----:R-:W-:Y:S02]  /*1e690*/  SEL R0, R11.reuse, R28, !P3 ;  /* 0x0000001c0b007207 */ /* 0x041fe40005800000 */
[----:B------:R-:W-:-:S03]  /*1e6a0*/  SEL R60, R11, R27, !P3 ;  /* 0x0000001b0b3c7207 */ /* 0x000fc60005800000 */
[----:B------:R2:W-:Y:S04]  /*1e6b0*/  STL [R1+0x38], R0 ;  /* 0x0000380001007387 */ /* 0x0005e80000100800 */
[----:B------:R-:W4:Y:S04]  /*1e6c0*/  LDL.LU R28, [R1+0xb0] ;  /* 0x0000b000011c7983 */ /* 0x000f280000300800 */
[----:B------:R-:W4:Y:S04]  /*1e6d0*/  LDL.LU R27, [R1+0xb4] ;  /* 0x0000b400011b7983 */ /* 0x000f280000300800 */
[----:B------:R-:W-:Y:S01]  /*1e6e0*/  STL [R1+0x1e54], R60 ;  /* 0x001e543c01007387 */ /* 0x000fe20000100800 */
[----:B--2---:R-:W-:-:S02]  /*1e6f0*/  SEL R0, R11, R39, !P3 ;  /* 0x000000270b007207 */ /* 0x004fc40005800000 */
[C---:B------:R-:W-:Y:S02]  /*1e700*/  SEL R9, R11.reuse, R38, !P3 ;  /* 0x000000260b097207 */ /* 0x040fe40005800000 */
[----:B------:R-:W-:-:S03]  /*1e710*/  SEL R6, R11, R37, !P3 ;  /* 0x000000250b067207 */ /* 0x000fc60005800000 */
[----:B------:R-:W-:Y:S04]  /*1e720*/  STL [R1+0x1e58], R9 ;  /* 0x001e580901007387 */ /* 0x000fe80000100800 */
[----:B------:R0:W-:Y:S01]  /*1e730*/  STL [R1+0x20], R0 ;  /* 0x0000200001007387 */ /* 0x0001e20000100800 */
[----:B------:R-:W-:-:S03]  /*1e740*/  SEL R4, R11, R36, !P3 ;  /* 0x000000240b047207 */ /* 0x000fc60005800000 */
[----:B------:R-:W-:Y:S01]  /*1e750*/  STL [R1+0x1e5c], R6 ;  /* 0x001e5c0601007387 */ /* 0x000fe20000100800 */
[----:B------:R-:W-:-:S03]  /*1e760*/  SEL R8, R11, R35, !P3 ;  /* 0x000000230b087207 */ /* 0x000fc60005800000 */
[----:B------:R-:W-:Y:S04]  /*1e770*/  STL [R1+0x1e64], R4 ;  /* 0x001e640401007387 */ /* 0x000fe80000100800 */
[----:B------:R-:W-:Y:S01]  /*1e780*/  STL [R1+0x1e68], R8 ;  /* 0x001e680801007387 */ /* 0x000fe20000100800 */
[C---:B------:R-:W-:Y:S02]  /*1e790*/  SEL R5, R11.reuse, R34, !P3 ;  /* 0x000000220b057207 */ /* 0x040fe40005800000 */
[----:B0-----:R-:W-:-:S03]  /*1e7a0*/  SEL R0, R11, R33, !P3 ;  /* 0x000000210b007207 */ /* 0x001fc60005800000 */
[----:B------:R-:W-:Y:S04]  /*1e7b0*/  STL [R1+0x1e6c], R5 ;  /* 0x001e6c0501007387 */ /* 0x000fe80000100800 */
[----:B------:R0:W-:Y:S04]  /*1e7c0*/  STL [R1+0x1e70], R0 ;  /* 0x001e700001007387 */ /* 0x0001e80000100800 */
[----:B------:R-:W2:Y:S01]  /*1e7d0*/  LDL.LU R50, [R1+0xb8] ;  /* 0x0000b80001327983 */ /* 0x000ea20000300800 */
[----:B------:R-:W-:-:S03]  /*1e7e0*/  SEL R2, R11, R26, !P3 ;  /* 0x0000001a0b027207 */ /* 0x000fc60005800000 */
[----:B------:R-:W2:Y:S04]  /*1e7f0*/  LDL.LU R49, [R1+0xbc] ;  /* 0x0000bc0001317983 */ /* 0x000ea80000300800 */
[----:B------:R-:W2:Y:S04]  /*1e800*/  LDL.LU R34, [R1+0xc0] ;  /* 0x0000c00001227983 */ /* 0x000ea80000300800 */
[----:B------:R-:W2:Y:S04]  /*1e810*/  LDL.LU R33, [R1+0xc4] ;  /* 0x0000c40001217983 */ /* 0x000ea80000300800 */
[----:B------:R-:W2:Y:S04]  /*1e820*/  LDL.LU R26, [R1+0xd0] ;  /* 0x0000d000011a7983 */ /* 0x000ea80000300800 */
[----:B------:R-:W2:Y:S04]  /*1e830*/  LDL.LU R48, [R1+0xd4] ;  /* 0x0000d40001307983 */ /* 0x000ea80000300800 */
[----:B------:R-:W2:Y:S01]  /*1e840*/  LDL.LU R47, [R1+0xe8] ;  /* 0x0000e800012f7983 */ /* 0x000ea20000300800 */
[----:B---3--:R-:W-:-:S03]  /*1e850*/  SEL R93, R11, R32, !P3 ;  /* 0x000000200b5d7207 */ /* 0x008fc60005800000 */
[----:B------:R-:W3:Y:S01]  /*1e860*/  LDL.LU R32, [R1+0x20c] ;  /* 0x00020c0001207983 */ /* 0x000ee20000300800 */
[----:B----4-:R-:W-:-:S03]  /*1e870*/  SEL R92, R11, R31, !P3 ;  /* 0x0000001f0b5c7207 */ /* 0x010fc60005800000 */
[----:B------:R-:W4:Y:S01]  /*1e880*/  LDL.LU R31, [R1+0x210] ;  /* 0x00021000011f7983 */ /* 0x000f220000300800 */
[----:B------:R-:W-:-:S03]  /*1e890*/  SEL R91, R11, R30, !P3 ;  /* 0x0000001e0b5b7207 */ /* 0x000fc60005800000 */
[----:B------:R-:W4:Y:S04]  /*1e8a0*/  LDL.LU R30, [R1+0x224] ;  /* 0x00022400011e7983 */ /* 0x000f280000300800 */
[----:B------:R-:W4:Y:S04]  /*1e8b0*/  LDL.LU R46, [R1+0x228] ;  /* 0x00022800012e7983 */ /* 0x000f280000300800 */
[----:B------:R-:W4:Y:S04]  /*1e8c0*/  LDL.LU R45, [R1+0x230] ;  /* 0x00023000012d7983 */ /* 0x000f280000300800 */
[----:B------:R-:W4:Y:S04]  /*1e8d0*/  LDL.LU R44, [R1+0x22c] ;  /* 0x00022c00012c7983 */ /* 0x000f280000300800 */
[----:B------:R-:W4:Y:S04]  /*1e8e0*/  LDL.LU R43, [R1+0x214] ;  /* 0x00021400012b7983 */ /* 0x000f280000300800 */
[----:B------:R-:W4:Y:S04]  /*1e8f0*/  LDL.LU R42, [R1+0x218] ;  /* 0x00021800012a7983 */ /* 0x000f280000300800 */
[----:B------:R-:W4:Y:S04]  /*1e900*/  LDL.LU R41, [R1+0x21c] ;  /* 0x00021c0001297983 */ /* 0x000f280000300800 */
[----:B------:R-:W4:Y:S04]  /*1e910*/  LDL.LU R40, [R1+0x220] ;  /* 0x0002200001287983 */ /* 0x000f280000300800 */
[----:B------:R-:W4:Y:S01]  /*1e920*/  LDL.LU R39, [R1+0x1a4] ;  /* 0x0001a40001277983 */ /* 0x000f220000300800 */
[----:B------:R-:W-:-:S03]  /*1e930*/  SEL R90, R11, R29, !P3 ;  /* 0x0000001d0b5a7207 */ /* 0x000fc60005800000 */
[----:B------:R-:W4:Y:S01]  /*1e940*/  LDL.LU R38, [R1+0x1a8] ;  /* 0x0001a80001267983 */ /* 0x000f220000300800 */
[----:B------:R-:W-:-:S03]  /*1e950*/  SEL R89, R11, R28, !P3 ;  /* 0x0000001c0b597207 */ /* 0x000fc60005800000 */
[----:B------:R-:W4:Y:S01]  /*1e960*/  LDL.LU R37, [R1+0x1ac] ;  /* 0x0001ac0001257983 */ /* 0x000f220000300800 */
[----:B------:R-:W-:-:S03]  /*1e970*/  SEL R88, R11, R27, !P3 ;  /* 0x0000001b0b587207 */ /* 0x000fc60005800000 */
[----:B------:R-:W4:Y:S04]  /*1e980*/  LDL.LU R36, [R1+0x208] ;  /* 0x0002080001247983 */ /* 0x000f280000300800 */
[----:B------:R-:W4:Y:S04]  /*1e990*/  LDL.LU R35, [R1+0x1b0] ;  /* 0x0001b00001237983 */ /* 0x000f280000300800 */
[----:B------:R-:W4:Y:S04]  /*1e9a0*/  LDL.LU R29, [R1+0x1b4] ;  /* 0x0001b400011d7983 */ /* 0x000f280000300800 */
[----:B------:R-:W4:Y:S04]  /*1e9b0*/  LDL.LU R28, [R1+0x1d4] ;  /* 0x0001d400011c7983 */ /* 0x000f280000300800 */
[----:B------:R-:W4:Y:S01]  /*1e9c0*/  LDL.LU R27, [R1+0x1dc] ;  /* 0x0001dc00011b7983 */ /* 0x000f220000300800 */
[----:B--2---:R-:W-:-:S03]  /*1e9d0*/  SEL R85, R11, R34, !P3 ;  /* 0x000000220b557207 */ /* 0x004fc60005800000 */
[----:B------:R-:W2:Y:S01]  /*1e9e0*/  LDL.LU R34, [R1+0x1b8] ;  /* 0x0001b80001227983 */ /* 0x000ea20000300800 */
[----:B------:R-:W-:-:S03]  /*1e9f0*/  SEL R84, R11, R33, !P3 ;  /* 0x000000210b547207 */ /* 0x000fc60005800000 */
[----:B------:R-:W2:Y:S01]  /*1ea00*/  LDL.LU R33, [R1+0x1bc] ;  /* 0x0001bc0001217983 */ /* 0x000ea20000300800 */
[----:B------:R-:W-:-:S03]  /*1ea10*/  SEL R83, R11, R26, !P3 ;  /* 0x0000001a0b537207 */ /* 0x000fc60005800000 */
[----:B------:R-:W2:Y:S01]  /*1ea20*/  LDL.LU R26, [R1+0x1a0] ;  /* 0x0001a000011a7983 */ /* 0x000ea20000300800 */
[C---:B------:R-:W-:Y:S02]  /*1ea30*/  SEL R87, R11.reuse, R50, !P3 ;  /* 0x000000320b577207 */ /* 0x040fe40005800000 */
[C---:B------:R-:W-:Y:S02]  /*1ea40*/  SEL R86, R11.reuse, R49, !P3 ;  /* 0x000000310b567207 */ /* 0x040fe40005800000 */
[C---:B------:R-:W-:Y:S02]  /*1ea50*/  SEL R82, R11.reuse, R48, !P3 ;  /* 0x000000300b527207 */ /* 0x040fe40005800000 */
[C---:B------:R-:W-:Y:S02]  /*1ea60*/  SEL R81, R11.reuse, R47, !P3 ;  /* 0x0000002f0b517207 */ /* 0x040fe40005800000 */
[C---:B---3--:R-:W-:Y:S02]  /*1ea70*/  SEL R80, R11.reuse, R32, !P3 ;  /* 0x000000200b507207 */ /* 0x048fe40005800000 */
[----:B------:R-:W3:Y:S01]  /*1ea80*/  LDL.LU R32, [R1+0x19c] ;  /* 0x00019c0001207983 */ /* 0x000ee20000300800 */
[----:B----4-:R-:W-:-:S03]  /*1ea90*/  SEL R79, R11, R31, !P3 ;  /* 0x0000001f0b4f7207 */ /* 0x010fc60005800000 */
[----:B------:R-:W4:Y:S01]  /*1eaa0*/  LDL.LU R31, [R1+0x144] ;  /* 0x00014400011f7983 */ /* 0x000f220000300800 */
[----:B------:R-:W-:-:S03]  /*1eab0*/  SEL R78, R11, R30, !P3 ;  /* 0x0000001e0b4e7207 */ /* 0x000fc60005800000 */
[----:B------:R-:W4:Y:S04]  /*1eac0*/  LDL.LU R30, [R1+0x148] ;  /* 0x00014800011e7983 */ /* 0x000f280000300800 */
[----:B------:R-:W4:Y:S04]  /*1ead0*/  LDL.LU R50, [R1+0x164] ;  /* 0x0001640001327983 */ /* 0x000f280000300800 */
[----:B------:R-:W4:Y:S01]  /*1eae0*/  LDL.LU R49, [R1+0x198] ;  /* 0x0001980001317983 */ /* 0x000f220000300800 */
[C---:B------:R-:W-:Y:S02]  /*1eaf0*/  SEL R77, R11.reuse, R46, !P3 ;  /* 0x0000002e0b4d7207 */ /* 0x040fe40005800000 */
[----:B------:R-:W-:-:S02]  /*1eb00*/  SEL R76, R11, R45, !P3 ;  /* 0x0000002d0b4c7207 */ /* 0x000fc40005800000 */
[C---:B------:R-:W-:Y:S02]  /*1eb10*/  SEL R65, R11.reuse, R29, !P3 ;  /* 0x0000001d0b417207 */ /* 0x040fe40005800000 */
        /* <DEDUP_REMOVED lines=11> */
[C---:B------:R-:W-:Y:S02]  /*1ebd0*/  SEL R75, R11.reuse, R44, !P3 ;  /* 0x0000002c0b4b7207 */ /* 0x040fe40005800000 */
[C---:B------:R-:W-:Y:S01]  /*1ebe0*/  SEL R74, R11.reuse, R43, !P3 ;  /* 0x0000002b0b4a7207 */ /* 0x040fe20005800000 */
[----:B------:R-:W2:Y:S01]  /*1ebf0*/  LDL.LU R44, [R1+0x15c] ;  /* 0x00015c00012c7983 */ /* 0x000ea20000300800 */
[C---:B------:R-:W-:Y:S02]  /*1ec00*/  SEL R73, R11.reuse, R42, !P3 ;  /* 0x0000002a0b497207 */ /* 0x040fe40005800000 */
[C---:B------:R-:W-:Y:S01]  /*1ec10*/  SEL R72, R11.reuse, R41, !P3 ;  /* 0x000000290b487207 */ /* 0x040fe20005800000 */
[----:B------:R-:W2:Y:S01]  /*1ec20*/  LDL.LU R43, [R1+0x160] ;  /* 0x00016000012b7983 */ /* 0x000ea20000300800 */
[----:B------:R-:W-:-:S03]  /*1ec30*/  SEL R71, R11, R40, !P3 ;  /* 0x000000280b477207 */ /* 0x000fc60005800000 */
        /* <DEDUP_REMOVED lines=22> */
[----:B------:R-:W4:Y:S01]  /*1eda0*/  LDL.LU R30, [R1+0x120] ;  /* 0x00012000011e7983 */ /* 0x000f220000300800 */
[C---:B------:R-:W-:Y:S02]  /*1edb0*/  SEL R54, R11.reuse, R50, !P3 ;  /* 0x000000320b367207 */ /* 0x040fe40005800000 */
[C---:B------:R-:W-:Y:S02]  /*1edc0*/  SEL R53, R11.reuse, R49, !P3 ;  /* 0x000000310b357207 */ /* 0x040fe40005800000 */
[C---:B------:R-:W-:Y:S02]  /*1edd0*/  SEL R52, R11.reuse, R29, !P3 ;  /* 0x0000001d0b347207 */ /* 0x040fe40005800000 */
[----:B------:R-:W4:Y:S01]  /*1ede0*/  LDL.LU R29, [R1+0x134] ;  /* 0x00013400011d7983 */ /* 0x000f220000300800 */
[----:B------:R-:W-:-:S03]  /*1edf0*/  SEL R51, R11, R28, !P3 ;  /* 0x0000001c0b337207 */ /* 0x000fc60005800000 */
[----:B------:R-:W4:Y:S01]  /*1ee00*/  LDL.LU R28, [R1+0x130] ;  /* 0x00013000011c7983 */ /* 0x000f220000300800 */
[----:B------:R-:W-:-:S03]  /*1ee10*/  SEL R50, R11, R27, !P3 ;  /* 0x0000001b0b327207 */ /* 0x000fc60005800000 */
[----:B------:R-:W4:Y:S01]  /*1ee20*/  LDL.LU R27, [R1+0x124] ;  /* 0x00012400011b7983 */ /* 0x000f220000300800 */
[C---:B------:R-:W-:Y:S02]  /*1ee30*/  SEL R49, R11.reuse, R48, !P3 ;  /* 0x000000300b317207 */ /* 0x040fe40005800000 */
[C---:B------:R-:W-:Y:S02]  /*1ee40*/  SEL R48, R11.reuse, R47, !P3 ;  /* 0x0000002f0b307207 */ /* 0x040fe40005800000 */
[C---:B------:R-:W-:Y:S02]  /*1ee50*/  SEL R47, R11.reuse, R46, !P3 ;  /* 0x0000002e0b2f7207 */ /* 0x040fe40005800000 */
[C---:B------:R-:W-:Y:S02]  /*1ee60*/  SEL R46, R11.reuse, R45, !P3 ;  /* 0x0000002d0b2e7207 */ /* 0x040fe40005800000 */
[C---:B--2---:R-:W-:Y:S02]  /*1ee70*/  SEL R45, R11.reuse, R26, !P3 ;  /* 0x0000001a0b2d7207 */ /* 0x044fe40005800000 */
[----:B------:R-:W2:Y:S04]  /*1ee80*/  LDL.LU R26, [R1+0x108] ;  /* 0x00010800011a7983 */ /* 0x000ea80000300800 */
[----:B------:R-:W2:Y:S04]  /*1ee90*/  LDL.LU R21, [R1+0xf8] ;  /* 0x0000f80001157983 */ /* 0x000ea80000300800 */
[----:B------:R-:W2:Y:S04]  /*1eea0*/  LDL.LU R19, [R1+0xe0] ;  /* 0x0000e00001137983 */ /* 0x000ea80000300800 */
[----:B0-----:R-:W2:Y:S04]  /*1eeb0*/  LDL.LU R0, [R1+0x80] ;  /* 0x0000800001007983 */ /* 0x001ea80000300800 */
[----:B------:R-:W2:Y:S04]  /*1eec0*/  LDL.LU R5, [R1+0x7c] ;  /* 0x00007c0001057983 */ /* 0x000ea80000300800 */
[----:B------:R-:W2:Y:S04]  /*1eed0*/  LDL.LU R8, [R1+0x74] ;  /* 0x0000740001087983 */ /* 0x000ea80000300800 */
[----:B------:R-:W2:Y:S04]  /*1eee0*/  LDL.LU R4, [R1+0x70] ;  /* 0x0000700001047983 */ /* 0x000ea80000300800 */
[----:B------:R-:W2:Y:S04]  /*1eef0*/  LDL.LU R3, [R1+0x68] ;  /* 0x0000680001037983 */ /* 0x000ea80000300800 */
[----:B------:R-:W2:Y:S04]  /*1ef00*/  LDL.LU R6, [R1+0x14] ;  /* 0x0000140001067983 */ /* 0x000ea80000300800 */
[----:B------:R-:W2:Y:S04]  /*1ef10*/  LDL.LU R9, [R1+0x5c] ;  /* 0x00005c0001097983 */ /* 0x000ea80000300800 */
[----:B------:R-:W2:Y:S04]  /*1ef20*/  LDL.LU R60, [R1+0x58] ;  /* 0x00005800013c7983 */ /* 0x000ea80000300800 */
[----:B------:R-:W2:Y:S01]  /*1ef30*/  LDL.LU R7, [R1+0x54] ;  /* 0x0000540001077983 */ /* 0x000ea20000300800 */
[----:B------:R-:W-:-:S03]  /*1ef40*/  SEL R18, R11, R23, !P3 ;  /* 0x000000170b127207 */ /* 0x000fc60005800000 */
[----:B------:R-:W2:Y:S04]  /*1ef50*/  LDL.LU R58, [R1+0x50] ;  /* 0x00005000013a7983 */ /* 0x000ea80000300800 */
[----:B------:R-:W2:Y:S01]  /*1ef60*/  LDL.LU R10, [R1+0x48] ;  /* 0x00004800010a7983 */ /* 0x000ea20000300800 */
[----:B------:R-:W-:-:S03]  /*1ef70*/  SEL R44, R11, R44, !P3 ;  /* 0x0000002c0b2c7207 */ /* 0x000fc60005800000 */
[----:B------:R-:W2:Y:S01]  /*1ef80*/  LDL.LU R25, [R1+0x6c] ;  /* 0x00006c0001197983 */ /* 0x000ea20000300800 */
[C---:B------:R-:W-:Y:S02]  /*1ef90*/  SEL R43, R11.reuse, R43, !P3 ;  /* 0x0000002b0b2b7207 */ /* 0x040fe40005800000 */
[C---:B------:R-:W-:Y:S02]  /*1efa0*/  SEL R42, R11.reuse, R42, !P3 ;  /* 0x0000002a0b2a7207 */ /* 0x040fe40005800000 */
[C---:B------:R-:W-:Y:S02]  /*1efb0*/  SEL R41, R11.reuse, R41, !P3 ;  /* 0x000000290b297207 */ /* 0x040fe40005800000 */
[C---:B------:R-:W-:Y:S02]  /*1efc0*/  SEL R40, R11.reuse, R40, !P3 ;  /* 0x000000280b287207 */ /* 0x040fe40005800000 */
[C---:B------:R-:W-:Y:S02]  /*1efd0*/  SEL R39, R11.reuse, R39, !P3 ;  /* 0x000000270b277207 */ /* 0x040fe40005800000 */
[----:B------:R-:W-:-:S02]  /*1efe0*/  SEL R38, R11, R38, !P3 ;  /* 0x000000260b267207 */ /* 0x000fc40005800000 */
[C---:B------:R-:W-:Y:S02]  /*1eff0*/  SEL R37, R11.reuse, R37, !P3 ;  /* 0x000000250b257207 */ /* 0x040fe40005800000 */
[C---:B------:R-:W-:Y:S02]  /*1f000*/  SEL R36, R11.reuse, R36, !P3 ;  /* 0x000000240b247207 */ /* 0x040fe40005800000 */
[C---:B------:R-:W-:Y:S02]  /*1f010*/  SEL R35, R11.reuse, R35, !P3 ;  /* 0x000000230b237207 */ /* 0x040fe40005800000 */
[C---:B------:R-:W-:Y:S02]  /*1f020*/  SEL R34, R11.reuse, R34, !P3 ;  /* 0x000000220b227207 */ /* 0x040fe40005800000 */
[C---:B------:R-:W-:Y:S02]  /*1f030*/  SEL R33, R11.reuse, R33, !P3 ;  /* 0x000000210b217207 */ /* 0x040fe40005800000 */
[----:B---3--:R-:W-:-:S02]  /*1f040*/  SEL R32, R11, R32, !P3 ;  /* 0x000000200b207207 */ /* 0x008fc40005800000 */
[C---:B----4-:R-:W-:Y:S02]  /*1f050*/  SEL R31, R11.reuse, R31, !P3 ;  /* 0x0000001f0b1f7207 */ /* 0x050fe40005800000 */
[C---:B------:R-:W-:Y:S02]  /*1f060*/  SEL R30, R11.reuse, R30, !P3 ;  /* 0x0000001e0b1e7207 */ /* 0x040fe40005800000 */
[C---:B------:R-:W-:Y:S02]  /*1f070*/  SEL R29, R11.reuse, R29, !P3 ;  /* 0x0000001d0b1d7207 */ /* 0x040fe40005800000 */
[C---:B------:R-:W-:Y:S02]  /*1f080*/  SEL R28, R11.reuse, R28, !P3 ;  /* 0x0000001c0b1c7207 */ /* 0x040fe40005800000 */
[C---:B------:R-:W-:Y:S02]  /*1f090*/  SEL R27, R11.reuse, R27, !P3 ;  /* 0x0000001b0b1b7207 */ /* 0x040fe40005800000 */
[----:B--2---:R-:W-:-:S02]  /*1f0a0*/  SEL R22, R11, R21, !P3 ;  /* 0x000000150b167207 */ /* 0x004fc40005800000 */
[C---:B------:R-:W-:Y:S02]  /*1f0b0*/  SEL R21, R11.reuse, R19, !P3 ;  /* 0x000000130b157207 */ /* 0x040fe40005800000 */
[C---:B------:R-:W-:Y:S01]  /*1f0c0*/  SEL R19, R11.reuse, R24, !P3 ;  /* 0x000000180b137207 */ /* 0x040fe20005800000 */
[----:B------:R-:W-:Y:S01]  /*1f0d0*/  IMAD R0, R0, UR65, RZ ;  /* 0x0000004100007c24 */ /* 0x000fe2000f8e02ff */
[----:B------:R-:W2:Y:S01]  /*1f0e0*/  LDL.LU R24, [R1+0x78] ;  /* 0x0000780001187983 */ /* 0x000ea20000300800 */
[----:B------:R-:W-:Y:S01]  /*1f0f0*/  SEL R26, R11, R26, !P3 ;  /* 0x0000001a0b1a7207 */ /* 0x000fe20005800000 */
[----:B------:R-:W-:Y:S02]  /*1f100*/  IMAD R5, R5, UR65, RZ ;  /* 0x0000004105057c24 */ /* 0x000fe4000f8e02ff */
[----:B------:R-:W3:Y:S01]  /*1f110*/  LDL.LU R23, [R1+0x84] ;  /* 0x0000840001177983 */ /* 0x000ee20000300800 */
[----:B------:R-:W-:-:S03]  /*1f120*/  IMAD R8, R8, UR65, RZ ;  /* 0x0000004108087c24 */ /* 0x000fc6000f8e02ff */
[----:B------:R0:W-:Y:S01]  /*1f130*/  STL [R1+0x1ddc], R11 ;  /* 0x001ddc0b01007387 */ /* 0x0001e20000100800 */
[----:B------:R-:W-:-:S03]  /*1f140*/  IMAD R4, R4, UR65, RZ ;  /* 0x0000004104047c24 */ /* 0x000fc6000f8e02ff */
[----:B0-----:R-:W4:Y:S01]  /*1f150*/  LDL.LU R11, [R1+0x20] ;  /* 0x00002000010b7983 */ /* 0x001f220000300800 */
[----:B------:R-:W-:-:S03]  /*1f160*/  IMAD R3, R3, UR65, RZ ;  /* 0x0000004103037c24 */ /* 0x000fc6000f8e02ff */
[----:B------:R0:W-:Y:S04]  /*1f170*/  STL [R1+0x80], R0 ;  /* 0x0000800001007387 */ /* 0x0001e80000100800 */
[----:B0-----:R-:W2:Y:S04]  /*1f180*/  LDL.LU R0, [R1+0x1e70] ;  /* 0x001e700001007983 */ /* 0x001ea80000300800 */
[----:B------:R0:W-:Y:S04]  /*1f190*/  STL [R1+0x7c], R5 ;  /* 0x00007c0501007387 */ /* 0x0001e80000100800 */
[----:B0-----:R-:W2:Y:S04]  /*1f1a0*/  LDL.LU R5, [R1+0x1e6c] ;  /* 0x001e6c0001057983 */ /* 0x001ea80000300800 */
[----:B------:R0:W-:Y:S04]  /*1f1b0*/  STL [R1+0x74], R8 ;  /* 0x0000740801007387 */ /* 0x0001e80000100800 */
[----:B0-----:R-:W2:Y:S04]  /*1f1c0*/  LDL.LU R8, [R1+0x1e68] ;  /* 0x001e680001087983 */ /* 0x001ea80000300800 */
[----:B------:R0:W-:Y:S04]  /*1f1d0*/  STL [R1+0x70], R4 ;  /* 0x0000700401007387 */ /* 0x0001e80000100800 */
[----:B0-----:R-:W2:Y:S04]  /*1f1e0*/  LDL.LU R4, [R1+0x1e64] ;  /* 0x001e640001047983 */ /* 0x001ea80000300800 */
[----:B------:R0:W-:Y:S04]  /*1f1f0*/  STL [R1+0x60], R3 ;  /* 0x0000600301007387 */ /* 0x0001e80000100800 */
[----:B0-----:R-:W2:Y:S01]  /*1f200*/  LDL.LU R3, [R1+0x1e60] ;  /* 0x001e600001037983 */ /* 0x001ea20000300800 */
[----:B------:R-:W-:-:S02]  /*1f210*/  IMAD R6, R6, UR65, RZ ;  /* 0x0000004106067c24 */ /* 0x000fc4000f8e02ff */
[----:B------:R-:W-:Y:S02]  /*1f220*/  IMAD R9, R9, UR65, RZ ;  /* 0x0000004109097c24 */ /* 0x000fe4000f8e02ff */
[----:B------:R-:W-:Y:S02]  /*1f230*/  IMAD R60, R60, UR65, RZ ;  /* 0x000000413c3c7c24 */ /* 0x000fe4000f8e02ff */
[----:B------:R-:W-:Y:S02]  /*1f240*/  IMAD R7, R7, UR65, RZ ;  /* 0x0000004107077c24 */ /* 0x000fe4000f8e02ff */
[----:B------:R-:W-:Y:S02]  /*1f250*/  IMAD R58, R58, UR65, RZ ;  /* 0x000000413a3a7c24 */ /* 0x000fe4000f8e02ff */
[----:B--2---:R-:W-:-:S05]  /*1f260*/  IMAD R3, R3, UR65, RZ ;  /* 0x0000004103037c24 */ /* 0x004fca000f8e02ff */
        /* <DEDUP_REMOVED lines=13> */
[----:B--2---:R-:W-:-:S05]  /*1f340*/  IMAD R58, R58, UR65, RZ ;  /* 0x000000413a3a7c24 */ /* 0x004fca000f8e02ff */
[----:B------:R0:W-:Y:S04]  /*1f350*/  STL [R1+0x1e18], R58 ;  /* 0x001e183a01007387 */ /* 0x0001e80000100800 */
[----:B0-----:R-:W2:Y:S04]  /*1f360*/  LDL.LU R58, [R1+0x44] ;  /* 0x00004400013a7983 */ /* 0x001ea80000300800 */
[----:B------:R0:W-:Y:S04]  /*1f370*/  STL [R1+0x2c], R10 ;  /* 0x00002c0a01007387 */ /* 0x0001e80000100800 */
[----:B0-----:R-:W2:Y:S01]  /*1f380*/  LDL.LU R10, [R1+0x1e48] ;  /* 0x001e4800010a7983 */ /* 0x001ea20000300800 */
[----:B------:R-:W-:-:S02]  /*1f390*/  IMAD R60, R60, UR65, RZ ;  /* 0x000000413c3c7c24 */ /* 0x000fc4000f8e02ff */
[----:B------:R-:W-:Y:S01]  /*1f3a0*/  IMAD R79, R79, UR7, RZ ;  /* 0x000000074f4f7c24 */ /* 0x000fe2000f8e02ff */
[----:B------:R-:W0:Y:S01]  /*1f3b0*/  LDCU UR7, c[0x0][0x3b0] ;  /* 0x00007600ff0777ac */ /* 0x000e220008000800 */
[----:B------:R-:W-:Y:S02]  /*1f3c0*/  IMAD R77, R77, UR73, RZ ;  /* 0x000000494d4d7c24 */ /* 0x000fe4000f8e02ff */
[----:B------:R-:W-:Y:S01]  /*1f3d0*/  IMAD R75, R75, UR71, RZ ;  /* 0x000000474b4b7c24 */ /* 0x000fe2000f8e02ff */
[----:B------:R-:W1:Y:S01]  /*1f3e0*/  LDCU UR71, c[0x0][0x3b0] ;  /* 0x00007600ff4777ac */ /* 0x000e620008000800 */
[----:B------:R-:W-:Y:S02]  /*1f3f0*/  IMAD R73, R73, UR69, RZ ;  /* 0x0000004549497c24 */ /* 0x000fe4000f8e02ff */
[----:B------:R-:W-:Y:S01]  /*1f400*/  IMAD R71, R71, UR67, RZ ;  /* 0x0000004347477c24 */ /* 0x000fe2000f8e02ff */
[----:B------:R-:W0:Y:S01]  /*1f410*/  LDCU UR67, c[0x0][0x3b0] ;  /* 0x00007600ff4377ac */ /* 0x000e220008000800 */
[----:B---3--:R-:W-:-:S02]  /*1f420*/  IMAD R23, R23, UR65, RZ ;  /* 0x0000004117177c24 */ /* 0x008fc4000f8e02ff */
[----:B------:R-:W-:Y:S01]  /*1f430*/  IMAD R24, R24, UR65, RZ ;  /* 0x0000004118187c24 */ /* 0x000fe2000f8e02ff */
[----:B------:R-:W3:Y:S01]  /*1f440*/  LDCU UR69, c[0x0][0x3b0] ;  /* 0x00007600ff4577ac */ /* 0x000ee20008000800 */
[----:B------:R-:W-:Y:S02]  /*1f450*/  IMAD R25, R25, UR65, RZ ;  /* 0x0000004119197c24 */ /* 0x000fe4000f8e02ff */
[----:B------:R-:W-:Y:S01]  /*1f460*/  IMAD R7, R7, UR65, RZ ;  /* 0x0000004107077c24 */ /* 0x000fe2000f8e02ff */
[----:B------:R-:W0:Y:S01]  /*1f470*/  LDCU UR73, c[0x0][0x3b0] ;  /* 0x00007600ff4977ac */ /* 0x000e220008000800 */
[----:B--2---:R-:W-:-:S05]  /*1f480*/  IMAD R10, R10, UR65, RZ ;  /* 0x000000410a0a7c24 */ /* 0x004fca000f8e02ff */
[----:B------:R2:W-:Y:S04]  /*1f490*/  STL [R1+0x1e14], R10 ;  /* 0x001e140a01007387 */ /* 0x0005e80000100800 */
[----:B------:R4:W-:Y:S01]  /*1f4a0*/  STL [R1+0x1e0c], R60 ;  /* 0x001e0c3c01007387 */ /* 0x0009e20000100800 */
[----:B--2---:R-:W-:Y:S02]  /*1f4b0*/  IMAD R10, R3, UR65, RZ ;  /* 0x00000041030a7c24 */ /* 0x004fe4000f8e02ff */
[----:B----4-:R-:W-:Y:S02]  /*1f4c0*/  IMAD R60, R11, UR65, RZ ;  /* 0x000000410b3c7c24 */ /* 0x010fe4000f8e02ff */
[----:B------:R-:W-:Y:S02]  /*1f4d0*/  IMAD R11, R6, UR65, RZ ;  /* 0x00000041060b7c24 */ /* 0x000fe4000f8e02ff */
[----:B------:R-:W2:Y:S01]  /*1f4e0*/  LDL.LU R6, [R1+0x1e44] ;  /* 0x001e440001067983 */ /* 0x000ea20000300800 */
[----:B------:R-:W-:-:S03]  /*1f4f0*/  IMAD R3, R5, UR65, RZ ;  /* 0x0000004105037c24 */ /* 0x000fc6000f8e02ff */
[----:B------:R-:W4:Y:S04]  /*1f500*/  LDL.LU R5, [R1+0x1e40] ;  /* 0x001e400001057983 */ /* 0x000f280000300800 */
[----:B------:R0:W-:Y:S04]  /*1f510*/  STL [R1+0x1e24], R79 ;  /* 0x001e244f01007387 */ /* 0x0001e80000100800 */
[----:B0-----:R-:W3:Y:S04]  /*1f520*/  LDL.LU R79, [R1+0x2c] ;  /* 0x00002c00014f7983 */ /* 0x001ee80000300800 */
[----:B------:R0:W-:Y:S04]  /*1f530*/  STL [R1+0x1e28], R77 ;  /* 0x001e284d01007387 */ /* 0x0001e80000100800 */
[----:B0-----:R-:W3:Y:S04]  /*1f540*/  LDL.LU R77, [R1+0x28] ;  /* 0x00002800014d7983 */ /* 0x001ee80000300800 */
[----:B------:R0:W-:Y:S04]  /*1f550*/  STL [R1+0x1e2c], R75 ;  /* 0x001e2c4b01007387 */ /* 0x0001e80000100800 */
[----:B0-----:R-:W3:Y:S04]  /*1f560*/  LDL.LU R75, [R1+0x14] ;  /* 0x00001400014b7983 */ /* 0x001ee80000300800 */
[----:B------:R-:W-:Y:S04]  /*1f570*/  STL [R1+0x1e30], R73 ;  /* 0x001e304901007387 */ /* 0x000fe80000100800 */
[----:B------:R2:W-:Y:S01]  /*1f580*/  STL [R1+0x1e34], R71 ;  /* 0x001e344701007387 */ /* 0x0005e20000100800 */
[----:B------:R-:W-:-:S02]  /*1f590*/  IMAD R8, R8, UR65, RZ ;  /* 0x0000004108087c24 */ /* 0x000fc4000f8e02ff */
[----:B------:R-:W-:Y:S02]  /*1f5a0*/  IMAD R0, R0, UR65, RZ ;  /* 0x0000004100007c24 */ /* 0x000fe4000f8e02ff */
[----:B------:R-:W-:Y:S02]  /*1f5b0*/  IMAD R93, R93, UR65, RZ ;  /* 0x000000415d5d7c24 */ /* 0x000fe4000f8e02ff */
[----:B------:R-:W-:Y:S02]  /*1f5c0*/  IMAD R91, R91, UR65, RZ ;  /* 0x000000415b5b7c24 */ /* 0x000fe4000f8e02ff */
[----:B------:R-:W-:Y:S02]  /*1f5d0*/  IMAD R89, R89, UR65, RZ ;  /* 0x0000004159597c24 */ /* 0x000fe4000f8e02ff */
[----:B------:R-:W-:Y:S02]  /*1f5e0*/  IMAD R87, R87, UR65, RZ ;  /* 0x0000004157577c24 */ /* 0x000fe4000f8e02ff */
[----:B------:R-:W-:Y:S01]  /*1f5f0*/  IMAD R85, R85, UR65, RZ ;  /* 0x0000004155557c24 */ /* 0x000fe2000f8e02ff */
[----:B--2---:R-:W-:-:S02]  /*1f600*/  LEA R71, P4, R23, R6, 0x1 ;  /* 0x0000000617477211 */ /* 0x004fc400078808ff */
[-C--:B------:R-:W-:Y:S02]  /*1f610*/  LEA R73, P5, R24, R6.reuse, 0x1 ;  /* 0x0000000618497211 */ /* 0x080fe400078a08ff */
[----:B----4-:R-:W-:Y:S01]  /*1f620*/  LEA.HI.X.SX32 R23, R23, R5, 0x1, P4 ;  /* 0x0000000517177211 */ /* 0x010fe200020f0eff */
[----:B------:R0:W-:Y:S04]  /*1f630*/  STL [R1+0x5b8], R71 ;  /* 0x0005b84701007387 */ /* 0x0001e80000100800 */
[----:B------:R-:W-:Y:S04]  /*1f640*/  STL [R1+0x618], R73 ;  /* 0x0006184901007387 */ /* 0x000fe80000100800 */
[----:B------:R2:W-:Y:S01]  /*1f650*/  STL [R1+0x5b4], R23 ;  /* 0x0005b41701007387 */ /* 0x0005e20000100800 */
[----:B0-----:R-:W-:-:S05]  /*1f660*/  LEA R71, P6, R25, R6, 0x1 ;  /* 0x0000000619477211 */ /* 0x001fca00078c08ff */
[----:B------:R3:W-:Y:S01]  /*1f670*/  STL [R1+0x11b4], R71 ;  /* 0x0011b44701007387 */ /* 0x0007e20000100800 */
[-C--:B--2---:R-:W-:Y:S02]  /*1f680*/  LEA.HI.X.SX32 R23, R24, R5.reuse, 0x1, P5 ;  /* 0x0000000518177211 */ /* 0x084fe400028f0eff */
[----:B------:R-:W-:Y:S02]  /*1f690*/  LEA.HI.X.SX32 R24, R25, R5, 0x1, P6 ;  /* 0x0000000519187211 */ /* 0x000fe400030f0eff */
[-C--:B---3--:R-:W-:Y:S02]  /*1f6a0*/  LEA R71, P5, R77, R6.reuse, 0x1 ;  /* 0x000000064d477211 */ /* 0x088fe400078a08ff */
[----:B------:R-:W-:-:S05]  /*1f6b0*/  LEA R73, P4, R75, R6, 0x1 ;  /* 0x000000064b497211 */ /* 0x000fca00078808ff */
[----:B------:R-:W-:Y:S04]  /*1f6c0*/  STL [R1+0x11cc], R73 ;  /* 0x0011cc4901007387 */ /* 0x000fe80000100800 */
[----:B------:R0:W-:Y:S01]  /*1f6d0*/  STL [R1+0x614], R23 ;  /* 0x0006141701007387 */ /* 0x0001e20000100800 */
[----:B------:R-:W-:-:S03]  /*1f6e0*/  LEA.HI.X.SX32 R25, R75, R5, 0x1, P4 ;  /* 0x000000054b197211 */ /* 0x000fc600020f0eff */
[----:B------:R-:W-:Y:S01]  /*1f6f0*/  STL [R1+0x11e4], R71 ;  /* 0x0011e44701007387 */ /* 0x000fe20000100800 */
[----:B0-----:R-:W-:-:S03]  /*1f700*/  LEA R23, P6, R79, R6, 0x1 ;  /* 0x000000064f177211 */ /* 0x001fc600078c08ff */
[----:B------:R0:W-:Y:S04]  /*1f710*/  STL [R1+0x11b0], R24 ;  /* 0x0011b01801007387 */ /* 0x0001e80000100800 */
[----:B------:R2:W-:Y:S01]  /*1f720*/  STL [R1+0x11fc], R23 ;  /* 0x0011fc1701007387 */ /* 0x0005e20000100800 */
[----:B0-----:R-:W-:-:S03]  /*1f730*/  LEA R24, P4, R7, R6, 0x1 ;  /* 0x0000000607187211 */ /* 0x001fc600078808ff */
[----:B------:R0:W-:Y:S01]  /*1f740*/  STL [R1+0x11c8], R25 ;  /* 0x0011c81901007387 */ /* 0x0001e20000100800 */
[----:B--2---:R-:W-:-:S03]  /*1f750*/  LEA.HI.X.SX32 R23, R77, R5, 0x1, P5 ;  /* 0x000000054d177211 */ /* 0x004fc600028f0eff */
[----:B------:R2:W-:Y:S04]  /*1f760*/  STL [R1+0x1214], R24 ;  /* 0x0012141801007387 */ /* 0x0005e80000100800 */
[----:B------:R3:W-:Y:S01]  /*1f770*/  STL [R1+0x11e0], R23 ;  /* 0x0011e01701007387 */ /* 0x0007e20000100800 */
[----:B0-----:R-:W-:Y:S02]  /*1f780*/  LEA R25, P5, R60, R6, 0x1 ;  /* 0x000000063c197211 */ /* 0x001fe400078a08ff */
[----:B--2---:R-:W-:-:S03]  /*1f790*/  LEA.HI.X.SX32 R24, R79, R5, 0x1, P6 ;  /* 0x000000054f187211 */ /* 0x004fc600030f0eff */
[----:B------:R0:W-:Y:S01]  /*1f7a0*/  STL [R1+0x1228], R25 ;  /* 0x0012281901007387 */ /* 0x0001e20000100800 */
[----:B---3--:R-:W-:-:S03]  /*1f7b0*/  LEA R23, P6, R11, R6, 0x1 ;  /* 0x000000060b177211 */ /* 0x008fc600078c08ff */
[----:B------:R2:W-:Y:S01]  /*1f7c0*/  STL [R1+0x11f8], R24 ;  /* 0x0011f81801007387 */ /* 0x0005e20000100800 */
[----:B0-----:R-:W-:-:S03]  /*1f7d0*/  LEA.HI.X.SX32 R25, R7, R5, 0x1, P4 ;  /* 0x0000000507197211 */ /* 0x001fc600020f0eff */
[----:B------:R-:W3:Y:S04]  /*1f7e0*/  LDL.LU R7, [R1+0x1e3c] ;  /* 0x001e3c0001077983 */ /* 0x000ee80000300800 */
[----:B------:R0:W-:Y:S01]  /*1f7f0*/  STL [R1+0x1238], R23 ;  /* 0x0012381701007387 */ /* 0x0001e20000100800 */
[----:B--2---:R-:W-:-:S03]  /*1f800*/  LEA.HI.X.SX32 R24, R60, R5, 0x1, P5 ;  /* 0x000000053c187211 */ /* 0x004fc600028f0eff */
[----:B------:R2:W-:Y:S01]  /*1f810*/  STL [R1+0x1210], R25 ;  /* 0x0012101901007387 */ /* 0x0005e20000100800 */
[----:B0-----:R-:W-:-:S03]  /*1f820*/  LEA R23, P4, R8, R6, 0x1 ;  /* 0x0000000608177211 */ /* 0x001fc600078808ff */
[----:B--2---:R-:W2:Y:S01]  /*1f830*/  LDL.LU R25, [R1+0x188] ;  /* 0x0001880001197983 */ /* 0x004ea20000300800 */
[----:B------:R-:W-:-:S03]  /*1f840*/  LEA.HI.X.SX32 R11, R11, R5, 0x1, P6 ;  /* 0x000000050b0b7211 */ /* 0x000fc600030f0eff */
[----:B------:R0:W-:Y:S01]  /*1f850*/  STL [R1+0x1248], R23 ;  /* 0x0012481701007387 */ /* 0x0001e20000100800 */
[----:B------:R-:W-:-:S03]  /*1f860*/  LEA R60, P6, R93, R6, 0x1 ;  /* 0x000000065d3c7211 */ /* 0x000fc600078c08ff */
[----:B------:R4:W-:Y:S01]  /*1f870*/  STL [R1+0x1224], R24 ;  /* 0x0012241801007387 */ /* 0x0009e20000100800 */
[----:B0-----:R-:W-:-:S03]  /*1f880*/  LEA R23, P5, R0, R6, 0x1 ;  /* 0x0000000600177211 */ /* 0x001fc600078a08ff */
[----:B----4-:R-:W4:Y:S04]  /*1f890*/  LDL.LU R24, [R1+0x11c] ;  /* 0x00011c0001187983 */ /* 0x010f280000300800 */
[----:B------:R0:W-:Y:S01]  /*1f8a0*/  STL [R1+0x1258], R23 ;  /* 0x0012581701007387 */ /* 0x0001e20000100800 */
[----:B------:R-:W-:-:S03]  /*1f8b0*/  LEA.HI.X.SX32 R0, R0, R5, 0x1, P5 ;  /* 0x0000000500007211 */ /* 0x000fc600028f0eff */
[----:B0-----:R-:W3:Y:S04]  /*1f8c0*/  LDL.LU R23, [R1+0x118] ;  /* 0x0001180001177983 */ /* 0x001ee80000300800 */
[----:B------:R0:W-:Y:S04]  /*1f8d0*/  STL [R1+0x1234], R11 ;  /* 0x0012340b01007387 */ /* 0x0001e80000100800 */
[----:B------:R-:W3:Y:S01]  /*1f8e0*/  LDL.LU R71, [R1+0x110] ;  /* 0x0001100001477983 */ /* 0x000ee20000300800 */
[----:B0-----:R-:W-:-:S03]  /*1f8f0*/  LEA.HI.X.SX32 R11, R8, R5, 0x1, P4 ;  /* 0x00000005080b7211 */ /* 0x001fc600020f0eff */
[----:B------:R-:W-:Y:S01]  /*1f900*/  STL [R1+0x1268], R60 ;  /* 0x0012683c01007387 */ /* 0x000fe20000100800 */
[----:B------:R-:W-:-:S03]  /*1f910*/  LEA R8, P4, R91, R6, 0x1 ;  /* 0x000000065b087211 */ /* 0x000fc600078808ff */
[----:B------:R-:W3:Y:S04]  /*1f920*/  LDL.LU R73, [R1+0x100] ;  /* 0x0001000001497983 */ /* 0x000ee80000300800 */
[----:B------:R-:W-:Y:S04]  /*1f930*/  STL [R1+0x1244], R11 ;  /* 0x0012440b01007387 */ /* 0x000fe80000100800 */
[----:B------:R-:W3:Y:S04]  /*1f940*/  LDL.LU R75, [R1+0xf0] ;  /* 0x0000f000014b7983 */ /* 0x000ee80000300800 */
[----:B------:R0:W-:Y:S04]  /*1f950*/  STL [R1+0x1278], R8 ;  /* 0x0012780801007387 */ /* 0x0001e80000100800 */
[----:B------:R-:W3:Y:S04]  /*1f960*/  LDL.LU R77, [R1+0xec] ;  /* 0x0000ec00014d7983 */ /* 0x000ee80000300800 */
[----:B------:R1:W-:Y:S01]  /*1f970*/  STL [R1+0x1254], R0 ;  /* 0x0012540001007387 */ /* 0x0003e20000100800 */
[----:B0-----:R-:W-:-:S03]  /*1f980*/  LEA R8, P5, R89, R6, 0x1 ;  /* 0x0000000659087211 */ /* 0x001fc600078a08ff */
[----:B------:R-:W3:Y:S04]  /*1f990*/  LDL.LU R79, [R1+0xe4] ;  /* 0x0000e400014f7983 */ /* 0x000ee80000300800 */
[----:B------:R0:W-:Y:S01]  /*1f9a0*/  STL [R1+0x1288], R8 ;  /* 0x0012880801007387 */ /* 0x0001e20000100800 */
[----:B-1----:R-:W-:-:S03]  /*1f9b0*/  LEA.HI.X.SX32 R0, R93, R5, 0x1, P6 ;  /* 0x000000055d007211 */ /* 0x002fc600030f0eff */
[----:B------:R-:W3:Y:S04]  /*1f9c0*/  LDL.LU R93, [R1+0x190] ;  /* 0x00019000015d7983 */ /* 0x000ee80000300800 */
[----:B------:R-:W4:Y:S04]  /*1f9d0*/  LDL.LU R60, [R1+0xdc] ;  /* 0x0000dc00013c7983 */ /* 0x000f280000300800 */
[----:B------:R1:W-:Y:S01]  /*1f9e0*/  STL [R1+0x1264], R0 ;  /* 0x0012640001007387 */ /* 0x0003e20000100800 */
[----:B0-----:R-:W-:-:S03]  /*1f9f0*/  LEA.HI.X.SX32 R8, R91, R5, 0x1, P4 ;  /* 0x000000055b087211 */ /* 0x001fc600020f0eff */
[----:B------:R-:W4:Y:S01]  /*1fa00*/  LDL.LU R11, [R1+0xd8] ;  /* 0x0000d800010b7983 */ /* 0x000f220000300800 */
[----:B-1----:R-:W-:-:S05]  /*1fa10*/  LEA R0, P6, R87, R6, 0x1 ;  /* 0x0000000657007211 */ /* 0x002fca00078c08ff */
[----:B------:R0:W-:Y:S04]  /*1fa20*/  STL [R1+0x1298], R0 ;  /* 0x0012980001007387 */ /* 0x0001e80000100800 */
[----:B------:R-:W4:Y:S04]  /*1fa30*/  LDL.LU R91, [R1+0x194] ;  /* 0x00019400015b7983 */ /* 0x000f280000300800 */
[----:B0-----:R-:W4:Y:S04]  /*1fa40*/  LDL.LU R0, [R1+0xcc] ;  /* 0x0000cc0001007983 */ /* 0x001f280000300800 */
[----:B------:R0:W-:Y:S02]  /*1fa50*/  STL [R1+0x1274], R8 ;  /* 0x0012740801007387 */ /* 0x0001e40000100800 */
[----:B0-----:R-:W-:-:S05]  /*1fa60*/  LEA R8, P4, R85, R6, 0x1 ;  /* 0x0000000655087211 */ /* 0x001fca00078808ff */
[----:B------:R0:W-:Y:S04]  /*1fa70*/  STL [R1+0x12a8], R8 ;  /* 0x0012a80801007387 */ /* 0x0001e80000100800 */
[----:B0-----:R-:W4:Y:S01]  /*1fa80*/  LDL.LU R8, [R1+0x1e38] ;  /* 0x001e380001087983 */ /* 0x001f220000300800 */
[----:B------:R-:W-:Y:S01]  /*1fa90*/  LEA.HI.X.SX32 R89, R89, R5, 0x1, P5 ;  /* 0x0000000559597211 */ /* 0x000fe200028f0eff */
[----:B------:R-:W-:-:S04]  /*1faa0*/  IMAD R83, R83, UR65, RZ ;  /* 0x0000004153537c24 */ /* 0x000fc8000f8e02ff */
[----:B------:R0:W-:Y:S01]  /*1fab0*/  STL [R1+0x1284], R89 ;  /* 0x0012845901007387 */ /* 0x0001e20000100800 */
[----:B------:R-:W-:Y:S01]  /*1fac0*/  IMAD R81, R81, UR65, RZ ;  /* 0x0000004151517c24 */ /* 0x000fe2000f8e02ff */
[----:B------:R-:W-:Y:S02]  /*1fad0*/  LEA.HI.X.SX32 R85, R85, R5, 0x1, P4 ;  /* 0x0000000555557211 */ /* 0x000fe400020f0eff */
[----:B0-----:R-:W-:-:S05]  /*1fae0*/  LEA R89, P5, R83, R6, 0x1 ;  /* 0x0000000653597211 */ /* 0x001fca00078a08ff */
[----:B------:R0:W-:Y:S02]  /*1faf0*/  STL [R1+0x12b8], R89 ;  /* 0x0012b85901007387 */ /* 0x0001e40000100800 */
[----:B0-----:R-:W-:Y:S02]  /*1fb00*/  LEA.HI.X.SX32 R89, R87, R5, 0x1, P6 ;  /* 0x0000000557597211 */ /* 0x001fe400030f0eff */
[----:B------:R-:W-:-:S03]  /*1fb10*/  LEA R87, P6, R81, R6, 0x1 ;  /* 0x0000000651577211 */ /* 0x000fc600078c08ff */
[----:B------:R-:W-:Y:S04]  /*1fb20*/  STL [R1+0x1294], R89 ;  /* 0x0012945901007387 */ /* 0x000fe80000100800 */
[----:B------:R0:W-:Y:S04]  /*1fb30*/  STL [R1+0x12c8], R87 ;  /* 0x0012c85701007387 */ /* 0x0001e80000100800 */
[----:B------:R3:W-:Y:S01]  /*1fb40*/  STL [R1+0x12a4], R85 ;  /* 0x0012a45501007387 */ /* 0x0007e20000100800 */
[-C--:B0-----:R-:W-:Y:S02]  /*1fb50*/  LEA.HI.X.SX32 R87, R83, R5.reuse, 0x1, P5 ;  /* 0x0000000553577211 */ /* 0x081fe400028f0eff */
[----:B------:R-:W-:Y:S01]  /*1fb60*/  LEA.HI.X.SX32 R83, R81, R5, 0x1, P6 ;  /* 0x0000000551537211 */ /* 0x000fe200030f0eff */
[----:B------:R-:W-:Y:S01]  /*1fb70*/  IMAD R78, R78, UR74, RZ ;  /* 0x0000004a4e4e7c24 */ /* 0x000fe2000f8e02ff */
[----:B------:R-:W0:Y:S01]  /*1fb80*/  LDCU UR74, c[0x0][0x3b0] ;  /* 0x00007600ff4a77ac */ /* 0x000e220008000800 */
[----:B------:R-:W-:-:S02]  /*1fb90*/  IMAD R76, R76, UR72, RZ ;  /* 0x000000484c4c7c24 */ /* 0x000fc4000f8e02ff */
[----:B------:R-:W-:Y:S01]  /*1fba0*/  IMAD R74, R74, UR70, RZ ;  /* 0x000000464a4a7c24 */ /* 0x000fe2000f8e02ff */
[----:B------:R-:W1:Y:S01]  /*1fbb0*/  LDCU UR70, c[0x0][0x3b0] ;  /* 0x00007600ff4677ac */ /* 0x000e620008000800 */
[----:B------:R-:W-:Y:S02]  /*1fbc0*/  IMAD R72, R72, UR68, RZ ;  /* 0x0000004448487c24 */ /* 0x000fe4000f8e02ff */
[----:B------:R-:W-:Y:S01]  /*1fbd0*/  IMAD R70, R70, UR66, RZ ;  /* 0x0000004246467c24 */ /* 0x000fe2000f8e02ff */
[----:B------:R-:W0:Y:S01]  /*1fbe0*/  LDCU UR66, c[0x0][0x3b0] ;  /* 0x00007600ff4277ac */ /* 0x000e220008000800 */
[----:B------:R-:W-:Y:S02]  /*1fbf0*/  IMAD R68, R68, UR63, RZ ;  /* 0x0000003f44447c24 */ /* 0x000fe4000f8e02ff */
[----:B------:R-:W-:Y:S01]  /*1fc00*/  IMAD R66, R66, UR61, RZ ;  /* 0x0000003d42427c24 */ /* 0x000fe2000f8e02ff */
[----:B------:R-:W0:Y:S01]  /*1fc10*/  LDCU UR68, c[0x0][0x3b0] ;  /* 0x00007600ff4477ac */ /* 0x000e220008000800 */
[----:B------:R-:W-:-:S02]  /*1fc20*/  IMAD R64, R64, UR59, RZ ;  /* 0x0000003b40407c24 */ /* 0x000fc4000f8e02ff */
[----:B------:R-:W-:Y:S01]  /*1fc30*/  IMAD R62, R62, UR57, RZ ;  /* 0x000000393e3e7c24 */ /* 0x000fe2000f8e02ff */
[----:B------:R-:W0:Y:S01]  /*1fc40*/  LDCU UR72, c[0x0][0x3b0] ;  /* 0x00007600ff4877ac */ /* 0x000e220008000800 */
        /* <DEDUP_REMOVED lines=63> */
[----:B--2---:R-:W-:Y:S01]  /*20040*/  LEA R81, P6, R25, R6, 0x1 ;  /* 0x0000000619517211 */ /* 0x004fe200078c08ff */
[----:B------:R-:W-:Y:S02]  /*20050*/  IMAD R43, R43, UR35, RZ ;  /* 0x000000232b2b7c24 */ /* 0x000fe4000f8e02ff */
[----:B------:R-:W-:Y:S01]  /*20060*/  IMAD R41, R41, UR34, RZ ;  /* 0x0000002229297c24 */ /* 0x000fe2000f8e02ff */
[----:B------:R-:W2:Y:S01]  /*20070*/  LDCU UR34, c[0x0][0x3b0] ;  /* 0x00007600ff2277ac */ /* 0x000ea20008000800 */
        /* <DEDUP_REMOVED lines=31> */
[-C--:B---3--:R-:W-:Y:S01]  /*20270*/  LEA R85, P5, R93, R6.reuse, 0x1 ;  /* 0x000000065d557211 */ /* 0x088fe200078a08ff */
[----:B------:R-:W3:Y:S01]  /*20280*/  LDCU UR57, c[0x0][0x3b0] ;  /* 0x00007600ff3977ac */ /* 0x000ee20008000800 */
[----:B------:R-:W0:Y:S01]  /*20290*/  LDCU UR58, c[0x0][0x3b0] ;  /* 0x00007600ff3a77ac */ /* 0x000e220008000800 */
[----:B------:R-:W0:Y:S01]  /*202a0*/  LDCU UR59, c[0x0][0x3b0] ;  /* 0x00007600ff3b77ac */ /* 0x000e220008000800 */
[----:B------:R-:W0:Y:S01]  /*202b0*/  LDCU UR61, c[0x0][0x3b0] ;  /* 0x00007600ff3d77ac */ /* 0x000e220008000800 */
[----:B------:R-:W0:Y:S01]  /*202c0*/  LDCU UR60, c[0x0][0x3b0] ;  /* 0x00007600ff3c77ac */ /* 0x000e220008000800 */
[----:B------:R-:W0:Y:S01]  /*202d0*/  LDCU UR63, c[0x0][0x3b0] ;  /* 0x00007600ff3f77ac */ /* 0x000e220008000800 */
[----:B------:R-:W0:Y:S01]  /*202e0*/  LDCU UR62, c[0x0][0x3b0] ;  /* 0x00007600ff3e77ac */ /* 0x000e220008000800 */
[C---:B----4-:R-:W-:Y:S01]  /*202f0*/  LEA R89, P4, R91.reuse, R6, 0x1 ;  /* 0x000000065b597211 */ /* 0x050fe200078808ff */
[----:B------:R-:W4:Y:S04]  /*20300*/  LDCU UR64, c[0x0][0x3b0] ;  /* 0x00007600ff4077ac */ /* 0x000f280008000800 */
[----:B------:R-:W-:Y:S04]  /*20310*/  STL [R1+0x12d8], R89 ;  /* 0x0012d85901007387 */ /* 0x000fe80000100800 */
[----:B------:R-:W-:Y:S04]  /*20320*/  STL [R1+0x12b4], R87 ;  /* 0x0012b45701007387 */ /* 0x000fe80000100800 */
[----:B------:R0:W-:Y:S04]  /*20330*/  STL [R1+0x12e8], R85 ;  /* 0x0012e85501007387 */ /* 0x0001e80000100800 */
[----:B------:R1:W-:Y:S04]  /*20340*/  STL [R1+0x12c4], R83 ;  /* 0x0012c45301007387 */ /* 0x0003e80000100800 */
[----:B------:R2:W-:Y:S01]  /*20350*/  STL [R1+0x12f8], R81 ;  /* 0x0012f85101007387 */ /* 0x0005e20000100800 */
[----:B0-----:R-:W-:-:S02]  /*20360*/  LEA.HI.X.SX32 R85, R91, R5, 0x1, P4 ;  /* 0x000000055b557211 */ /* 0x001fc400020f0eff */
[----:B-1----:R-:W-:-:S03]  /*20370*/  LEA R83, P4, R24, R6, 0x1 ;  /* 0x0000000618537211 */ /* 0x002fc600078808ff */
[----:B------:R0:W-:Y:S01]  /*20380*/  STL [R1+0x12d4], R85 ;  /* 0x0012d45501007387 */ /* 0x0001e20000100800 */
[----:B--2---:R-:W-:-:S03]  /*20390*/  LEA.HI.X.SX32 R81, R93, R5, 0x1, P5 ;  /* 0x000000055d517211 */ /* 0x004fc600028f0eff */
[----:B------:R1:W-:Y:S04]  /*203a0*/  STL [R1+0x1308], R83 ;  /* 0x0013085301007387 */ /* 0x0003e80000100800 */
[----:B------:R2:W-:Y:S01]  /*203b0*/  STL [R1+0x12e4], R81 ;  /* 0x0012e45101007387 */ /* 0x0005e20000100800 */
[-C--:B0-----:R-:W-:Y:S02]  /*203c0*/  LEA R85, P5, R23, R6.reuse, 0x1 ;  /* 0x0000000617557211 */ /* 0x081fe400078a08ff */
[-C--:B-1----:R-:W-:Y:S02]  /*203d0*/  LEA.HI.X.SX32 R83, R25, R5.reuse, 0x1, P6 ;  /* 0x0000000519537211 */ /* 0x082fe400030f0eff */
[----:B------:R-:W-:Y:S02]  /*203e0*/  LEA.HI.X.SX32 R25, R24, R5, 0x1, P4 ;  /* 0x0000000518197211 */ /* 0x000fe400020f0eff */
[-C--:B--2---:R-:W-:Y:S01]  /*203f0*/  LEA R81, P6, R71, R6.reuse, 0x1 ;  /* 0x0000000647517211 */ /* 0x084fe200078c08ff */
[----:B------:R-:W-:Y:S01]  /*20400*/  STL [R1+0x1318], R85 ;  /* 0x0013185501007387 */ /* 0x000fe20000100800 */
[----:B------:R-:W-:-:S02]  /*20410*/  LEA R24, P4, R73, R6, 0x1 ;  /* 0x0000000649187211 */ /* 0x000fc400078808ff */
[----:B------:R-:W-:Y:S01]  /*20420*/  LEA.HI.X.SX32 R23, R23, R5, 0x1, P5 ;  /* 0x0000000517177211 */ /* 0x000fe200028f0eff */
[----:B------:R-:W-:Y:S04]  /*20430*/  STL [R1+0x12f4], R83 ;  /* 0x0012f45301007387 */ /* 0x000fe80000100800 */
[----:B------:R-:W-:Y:S04]  /*20440*/  STL [R1+0x1328], R81 ;  /* 0x0013285101007387 */ /* 0x000fe80000100800 */
[----:B------:R0:W-:Y:S04]  /*20450*/  STL [R1+0x1304], R25 ;  /* 0x0013041901007387 */ /* 0x0001e80000100800 */
[----:B------:R1:W-:Y:S04]  /*20460*/  STL [R1+0x1338], R24 ;  /* 0x0013381801007387 */ /* 0x0003e80000100800 */
[----:B------:R2:W-:Y:S01]  /*20470*/  STL [R1+0x1314], R23 ;  /* 0x0013141701007387 */ /* 0x0005e20000100800 */
[----:B0-----:R-:W-:-:S02]  /*20480*/  LEA R25, P5, R75, R6, 0x1 ;  /* 0x000000064b197211 */ /* 0x001fc400078a08ff */
[----:B-1----:R-:W-:-:S03]  /*20490*/  LEA.HI.X.SX32 R24, R71, R5, 0x1, P6 ;  /* 0x0000000547187211 */ /* 0x002fc600030f0eff */
[----:B------:R0:W-:Y:S01]  /*204a0*/  STL [R1+0x1348], R25 ;  /* 0x0013481901007387 */ /* 0x0001e20000100800 */
[----:B--2---:R-:W-:-:S03]  /*204b0*/  LEA R23, P6, R77, R6, 0x1 ;  /* 0x000000064d177211 */ /* 0x004fc600078c08ff */
[----:B------:R1:W-:Y:S04]  /*204c0*/  STL [R1+0x1324], R24 ;  /* 0x0013241801007387 */ /* 0x0003e80000100800 */
[----:B------:R2:W-:Y:S01]  /*204d0*/  STL [R1+0x1358], R23 ;  /* 0x0013581701007387 */ /* 0x0005e20000100800 */
[----:B0-----:R-:W-:Y:S02]  /*204e0*/  LEA.HI.X.SX32 R25, R73, R5, 0x1, P4 ;  /* 0x0000000549197211 */ /* 0x001fe400020f0eff */
[----:B-1----:R-:W-:-:S03]  /*204f0*/  LEA R24, P4, R79, R6, 0x1 ;  /* 0x000000064f187211 */ /* 0x002fc600078808ff */
[----:B------:R0:W-:Y:S01]  /*20500*/  STL [R1+0x1334], R25 ;  /* 0x0013341901007387 */ /* 0x0001e20000100800 */
[----:B--2---:R-:W-:-:S03]  /*20510*/  LEA.HI.X.SX32 R23, R75, R5, 0x1, P5 ;  /* 0x000000054b177211 */ /* 0x004fc600028f0eff */
[----:B------:R1:W-:Y:S04]  /*20520*/  STL [R1+0x1368], R24 ;  /* 0x0013681801007387 */ /* 0x0003e80000100800 */
[----:B------:R2:W-:Y:S01]  /*20530*/  STL [R1+0x1344], R23 ;  /* 0x0013441701007387 */ /* 0x0005e20000100800 */
[----:B0-----:R-:W-:Y:S02]  /*20540*/  LEA R25, P5, R60, R6, 0x1 ;  /* 0x000000063c197211 */ /* 0x001fe400078a08ff */
        /* <DEDUP_REMOVED lines=24> */
[-C--:B-1----:R-:W-:Y:S02]  /*206d0*/  LEA.HI.X.SX32 R0, R7, R5.reuse, 0x1, P6 ;  /* 0x0000000507007211 */ /* 0x082fe400030f0eff */
[----:B------:R-:W-:Y:S02]  /*206e0*/  LEA.HI.X.SX32 R7, R78, R5, 0x1, P4 ;  /* 0x000000054e077211 */ /* 0x000fe400020f0eff */
[-C--:B--2---:R-:W-:Y:S01]  /*206f0*/  LEA R8, P6, R74, R6.reuse, 0x1 ;  /* 0x000000064a087211 */ /* 0x084fe200078c08ff */
        /* <DEDUP_REMOVED lines=56> */
[----:B------:R-:W-:Y:S04]  /*20a80*/  STL [R1+0x1494], R8 ;  /* 0x0014940801007387 */ /* 0x000fe80000100800 */
[----:B------:R1:W-:Y:S01]  /*20a90*/  STL [R1+0x14c8], R7 ;  /* 0x0014c80701007387 */ /* 0x0003e20000100800 */
[----:B0-----:R-:W-:-:S05]  /*20aa0*/  LEA.HI.X.SX32 R0, R48, R5, 0x1, P6 ;  /* 0x0000000530007211 */ /* 0x001fca00030f0eff */
[----:B------:R0:W-:Y:S01]  /*20ab0*/  STL [R1+0x14a4], R0 ;  /* 0x0014a40001007387 */ /* 0x0001e20000100800 */
[----:B-1----:R-:W-:-:S05]  /*20ac0*/  LEA.HI.X.SX32 R7, R46, R5, 0x1, P4 ;  /* 0x000000052e077211 */ /* 0x002fca00020f0eff */
[----:B------:R1:W-:Y:S01]  /*20ad0*/  STL [R1+0x14b4], R7 ;  /* 0x0014b40701007387 */ /* 0x0003e20000100800 */
[----:B0-----:R-:W-:-:S03]  /*20ae0*/  LEA.HI.X.SX32 R0, R44, R5, 0x1, P5 ;  /* 0x000000052c007211 */ /* 0x001fc600028f0eff */
[----:B------:R-:W2:Y:S04]  /*20af0*/  LDL.LU R73, [R1+0x80] ;  /* 0x0000800001497983 */ /* 0x000ea80000300800 */
[----:B------:R-:W3:Y:S04]  /*20b00*/  LDL.LU R75, [R1+0x74] ;  /* 0x00007400014b7983 */ /* 0x000ee80000300800 */
[----:B------:R2:W-:Y:S04]  /*20b10*/  STL [R1+0x14c4], R0 ;  /* 0x0014c40001007387 */ /* 0x0005e80000100800 */
[----:B------:R-:W4:Y:S04]  /*20b20*/  LDL.LU R77, [R1+0x60] ;  /* 0x00006000014d7983 */ /* 0x000f280000300800 */
[----:B------:R-:W4:Y:S04]  /*20b30*/  LDL.LU R79, [R1+0x5c] ;  /* 0x00005c00014f7983 */ /* 0x000f280000300800 */
[----:B------:R-:W4:Y:S01]  /*20b40*/  LDL.LU R60, [R1+0x50] ;  /* 0x00005000013c7983 */ /* 0x000f220000300800 */
[----:B------:R-:W-:-:S03]  /*20b50*/  LEA R11, P6, R42, R6, 0x1 ;  /* 0x000000062a0b7211 */ /* 0x000fc600078c08ff */
[----:B------:R-:W-:Y:S04]  /*20b60*/  STL [R1+0x1de0], R44 ;  /* 0x001de02c01007387 */ /* 0x000fe80000100800 */
[----:B------:R-:W-:Y:S04]  /*20b70*/  STL [R1+0x1de8], R44 ;  /* 0x001de82c01007387 */ /* 0x000fe80000100800 */
[----:B------:R-:W-:Y:S04]  /*20b80*/  STL [R1+0x1df0], R44 ;  /* 0x001df02c01007387 */ /* 0x000fe80000100800 */
[----:B------:R-:W-:Y:S04]  /*20b90*/  STL [R1+0x1df8], R44 ;  /* 0x001df82c01007387 */ /* 0x000fe80000100800 */
[----:B------:R-:W-:Y:S01]  /*20ba0*/  STL [R1+0x1e00], R44 ;  /* 0x001e002c01007387 */ /* 0x000fe20000100800 */
[----:B------:R-:W-:-:S03]  /*20bb0*/  LEA R48, P4, R40, R6, 0x1 ;  /* 0x0000000628307211 */ /* 0x000fc600078808ff */
[----:B------:R-:W-:Y:S04]  /*20bc0*/  STL [R1+0x1e08], R44 ;  /* 0x001e082c01007387 */ /* 0x000fe80000100800 */
[----:B------:R-:W-:Y:S01]  /*20bd0*/  STL [R1+0x14d8], R11 ;  /* 0x0014d80b01007387 */ /* 0x000fe20000100800 */
[----:B------:R-:W-:-:S03]  /*20be0*/  LEA R52, P5, R38, R6, 0x1 ;  /* 0x0000000626347211 */ /* 0x000fc600078a08ff */
[----:B------:R-:W-:Y:S01]  /*20bf0*/  STL [R1+0x1de4], R11 ;  /* 0x001de40b01007387 */ /* 0x000fe20000100800 */
[----:B------:R-:W-:-:S03]  /*20c00*/  LEA.HI.X.SX32 R42, R42, R5, 0x1, P6 ;  /* 0x000000052a2a7211 */ /* 0x000fc600030f0eff */
        /* <DEDUP_REMOVED lines=8> */
[----:B------:R0:W-:Y:S01]  /*20c90*/  STL [R1+0x1e10], R11 ;  /* 0x001e100b01007387 */ /* 0x0001e20000100800 */
        /* <DEDUP_REMOVED lines=32> */
[----:B-1----:R-:W-:-:S03]  /*20ea0*/  LEA R7, P4, R16, R6, 0x1 ;  /* 0x0000000610077211 */ /* 0x002fc600078808ff */
[----:B------:R-:W-:Y:S01]  /*20eb0*/  STL [R1+0x1544], R76 ;  /* 0x0015444c01007387 */ /* 0x000fe20000100800 */
[----:B------:R-:W-:-:S03]  /*20ec0*/  LEA.HI.X.SX32 R81, R12, R5, 0x1, P5 ;  /* 0x000000050c517211 */ /* 0x000fc600028f0eff */
[----:B------:R-:W-:Y:S01]  /*20ed0*/  STL [R1+0x1568], R87 ;  /* 0x0015685701007387 */ /* 0x000fe20000100800 */
[----:B------:R-:W-:-:S03]  /*20ee0*/  LEA.HI.X.SX32 R24, R14, R5, 0x1, P6 ;  /* 0x000000050e187211 */ /* 0x000fc600030f0eff */
[----:B------:R-:W-:Y:S04]  /*20ef0*/  STL [R1+0x1554], R93 ;  /* 0x0015545d01007387 */ /* 0x000fe80000100800 */
[----:B------:R-:W-:Y:S01]  /*20f00*/  STL [R1+0x1578], R83 ;  /* 0x0015785301007387 */ /* 0x000fe20000100800 */
[----:B------:R-:W-:-:S03]  /*20f10*/  LEA.HI.X.SX32 R8, R16, R5, 0x1, P4 ;  /* 0x0000000510087211 */ /* 0x000fc600020f0eff */
[----:B------:R-:W-:Y:S04]  /*20f20*/  STL [R1+0x1564], R89 ;  /* 0x0015645901007387 */ /* 0x000fe80000100800 */
[----:B------:R-:W-:Y:S04]  /*20f30*/  STL [R1+0x1588], R25 ;  /* 0x0015881901007387 */ /* 0x000fe80000100800 */
[----:B------:R-:W-:Y:S04]  /*20f40*/  STL [R1+0x1574], R85 ;  /* 0x0015745501007387 */ /* 0x000fe80000100800 */
[----:B------:R-:W-:Y:S04]  /*20f50*/  STL [R1+0x1598], R23 ;  /* 0x0015981701007387 */ /* 0x000fe80000100800 */
[----:B------:R-:W-:Y:S04]  /*20f60*/  STL [R1+0x1584], R81 ;  /* 0x0015845101007387 */ /* 0x000fe80000100800 */
[----:B------:R-:W-:Y:S04]  /*20f70*/  STL [R1+0x15a8], R7 ;  /* 0x0015a80701007387 */ /* 0x000fe80000100800 */
[----:B------:R-:W-:Y:S01]  /*20f80*/  STL [R1+0x1594], R24 ;  /* 0x0015941801007387 */ /* 0x000fe20000100800 */
[----:B--2---:R-:W-:-:S02]  /*20f90*/  LEA R0, P5, R73, R6, 0x1 ;  /* 0x0000000649007211 */ /* 0x004fc400078a08ff */
[----:B---3--:R-:W-:Y:S02]  /*20fa0*/  LEA R70, P6, R75, R6, 0x1 ;  /* 0x000000064b467211 */ /* 0x008fe400078c08ff */
[-C--:B------:R-:W-:Y:S01]  /*20fb0*/  LEA.HI.X.SX32 R19, R73, R5.reuse, 0x1, P5 ;  /* 0x0000000549137211 */ /* 0x080fe200028f0eff */
[----:B------:R-:W-:Y:S01]  /*20fc0*/  STL [R1+0x5c0], R0 ;  /* 0x0005c00001007387 */ /* 0x000fe20000100800 */
[----:B------:R-:W-:-:S03]  /*20fd0*/  LEA.HI.X.SX32 R16, R75, R5, 0x1, P6 ;  /* 0x000000054b107211 */ /* 0x000fc600030f0eff */
[----:B------:R-:W-:Y:S01]  /*20fe0*/  STL [R1+0x15a4], R8 ;  /* 0x0015a40801007387 */ /* 0x000fe20000100800 */
[-C--:B----4-:R-:W-:Y:S02]  /*20ff0*/  LEA R72, P4, R77, R6.reuse, 0x1 ;  /* 0x000000064d487211 */ /* 0x090fe400078808ff */
[----:B0-----:R-:W-:Y:S01]  /*21000*/  LEA R11, P5, R79, R6, 0x1 ;  /* 0x000000064f0b7211 */ /* 0x001fe200078a08ff */
[----:B------:R-:W-:Y:S04]  /*21010*/  STL [R1+0x11a4], R70 ;  /* 0x0011a44601007387 */ /* 0x000fe80000100800 */
[----:B------:R-:W-:Y:S04]  /*21020*/  STL [R1+0x5bc], R19 ;  /* 0x0005bc1301007387 */ /* 0x000fe80000100800 */
[----:B------:R0:W-:Y:S01]  /*21030*/  STL [R1+0x11d4], R11 ;  /* 0x0011d40b01007387 */ /* 0x0001e20000100800 */
[----:B------:R-:W-:-:S02]  /*21040*/  LEA.HI.X.SX32 R14, R77, R5, 0x1, P4 ;  /* 0x000000054d0e7211 */ /* 0x000fc400020f0eff */
[-C--:B------:R-:W-:Y:S01]  /*21050*/  LEA R44, P4, R58, R6.reuse, 0x1 ;  /* 0x000000063a2c7211 */ /* 0x080fe200078808ff */
[----:B------:R-:W-:Y:S01]  /*21060*/  STL [R1+0x11bc], R72 ;  /* 0x0011bc4801007387 */ /* 0x000fe20000100800 */
[----:B0-----:R-:W-:-:S03]  /*21070*/  LEA R11, P6, R60, R6, 0x1 ;  /* 0x000000063c0b7211 */ /* 0x001fc600078c08ff */
[----:B------:R-:W-:Y:S04]  /*21080*/  STL [R1+0x11a0], R16 ;  /* 0x0011a01001007387 */ /* 0x000fe80000100800 */
[----:B------:R0:W-:Y:S04]  /*21090*/  STL [R1+0x11ec], R11 ;  /* 0x0011ec0b01007387 */ /* 0x0001e80000100800 */
[----:B------:R-:W-:Y:S01]  /*210a0*/  STL [R1+0x1204], R44 ;  /* 0x0012042c01007387 */ /* 0x000fe20000100800 */
[----:B0-----:R-:W-:-:S03]  /*210b0*/  LEA.HI.X.SX32 R11, R79, R5, 0x1, P5 ;  /* 0x000000054f0b7211 */ /* 0x001fc600028f0eff */
[----:B------:R-:W-:Y:S01]  /*210c0*/  STL [R1+0x11b8], R14 ;  /* 0x0011b80e01007387 */ /* 0x000fe20000100800 */
[----:B------:R-:W-:-:S03]  /*210d0*/  LEA R12, P5, R10, R6, 0x1 ;  /* 0x000000060a0c7211 */ /* 0x000fc600078a08ff */
[----:B------:R0:W-:Y:S04]  /*210e0*/  STL [R1+0x11d0], R11 ;  /* 0x0011d00b01007387 */ /* 0x0001e80000100800 */
[----:B------:R1:W-:Y:S01]  /*210f0*/  STL [R1+0x121c], R12 ;  /* 0x00121c0c01007387 */ /* 0x0003e20000100800 */
[-C--:B0-----:R-:W-:Y:S02]  /*21100*/  LEA.HI.X.SX32 R11, R60, R5.reuse, 0x1, P6 ;  /* 0x000000053c0b7211 */ /* 0x081fe400030f0eff */
[----:B------:R-:W-:Y:S02]  /*21110*/  LEA R44, P6, R9, R6, 0x1 ;  /* 0x00000006092c7211 */ /* 0x000fe400078c08ff */
[-C--:B-1----:R-:W-:Y:S01]  /*21120*/  LEA.HI.X.SX32 R12, R58, R5.reuse, 0x1, P4 ;  /* 0x000000053a0c7211 */ /* 0x082fe200020f0eff */
[----:B------:R0:W-:Y:S01]  /*21130*/  STL [R1+0x11e8], R11 ;  /* 0x0011e80b01007387 */ /* 0x0001e20000100800 */
[----:B------:R-:W-:-:S03]  /*21140*/  LEA.HI.X.SX32 R10, R10, R5, 0x1, P5 ;  /* 0x000000050a0a7211 */ /* 0x000fc600028f0eff */
[----:B------:R-:W-:Y:S01]  /*21150*/  STL [R1+0x1230], R44 ;  /* 0x0012302c01007387 */ /* 0x000fe20000100800 */
[----:B0-----:R-:W-:-:S03]  /*21160*/  LEA R11, P4, R4, R6, 0x1 ;  /* 0x00000006040b7211 */ /* 0x001fc600078808ff */
[----:B------:R-:W-:Y:S04]  /*21170*/  STL [R1+0x1200], R12 ;  /* 0x0012000c01007387 */ /* 0x000fe80000100800 */
[----:B------:R-:W2:Y:S04]  /*21180*/  LDL.LU R71, [R1+0x204] ;  /* 0x0002040001477983 */ /* 0x000ea80000300800 */
[----:B------:R0:W-:Y:S04]  /*21190*/  STL [R1+0x1240], R11 ;  /* 0x0012400b01007387 */ /* 0x0001e80000100800 */
[----:B------:R1:W-:Y:S04]  /*211a0*/  STL [R1+0x1218], R10 ;  /* 0x0012180a01007387 */ /* 0x0003e80000100800 */
[----:B------:R-:W3:Y:S01]  /*211b0*/  LDL.LU R73, [R1+0x200] ;  /* 0x0002000001497983 */ /* 0x000ee20000300800 */
[----:B0-----:R-:W-:-:S02]  /*211c0*/  LEA R11, P5, R3, R6, 0x1 ;  /* 0x00000006030b7211 */ /* 0x001fc400078a08ff */
[-C--:B-1----:R-:W-:Y:S02]  /*211d0*/  LEA.HI.X.SX32 R10, R9, R5.reuse, 0x1, P6 ;  /* 0x00000005090a7211 */ /* 0x082fe400030f0eff */
[----:B------:R-:W-:Y:S01]  /*211e0*/  LEA R9, P6, R2, R6, 0x1 ;  /* 0x0000000602097211 */ /* 0x000fe200078c08ff */
[----:B------:R-:W-:Y:S04]  /*211f0*/  STL [R1+0x1250], R11 ;  /* 0x0012500b01007387 */ /* 0x000fe80000100800 */
[----:B------:R0:W-:Y:S04]  /*21200*/  STL [R1+0x122c], R10 ;  /* 0x00122c0a01007387 */ /* 0x0001e80000100800 */
[----:B------:R-:W4:Y:S04]  /*21210*/  LDL.LU R75, [R1+0x1fc] ;  /* 0x0001fc00014b7983 */ /* 0x000f280000300800 */
[----:B------:R1:W-:Y:S01]  /*21220*/  STL [R1+0x1260], R9 ;  /* 0x0012600901007387 */ /* 0x0003e20000100800 */
[----:B0-----:R-:W-:-:S02]  /*21230*/  LEA.HI.X.SX32 R10, R4, R5, 0x1, P4 ;  /* 0x00000005040a7211 */ /* 0x001fc400020f0eff */
[----:B------:R-:W-:Y:S02]  /*21240*/  LEA.HI.X.SX32 R4, R3, R5, 0x1, P5 ;  /* 0x0000000503047211 */ /* 0x000fe400028f0eff */
[-C--:B-1----:R-:W-:Y:S01]  /*21250*/  LEA R9, P4, R92, R6.reuse, 0x1 ;  /* 0x000000065c097211 */ /* 0x082fe200078808ff */
[----:B------:R-:W-:Y:S04]  /*21260*/  STL [R1+0x123c], R10 ;  /* 0x00123c0a01007387 */ /* 0x000fe80000100800 */
[----:B------:R-:W-:Y:S01]  /*21270*/  STL [R1+0x1270], R9 ;  /* 0x0012700901007387 */ /* 0x000fe20000100800 */
[----:B------:R-:W-:-:S03]  /*21280*/  LEA R3, P5, R90, R6, 0x1 ;  /* 0x000000065a037211 */ /* 0x000fc600078a08ff */
[----:B------:R-:W4:Y:S04]  /*21290*/  LDL.LU R77, [R1+0x1f8] ;  /* 0x0001f800014d7983 */ /* 0x000f280000300800 */
[----:B------:R0:W-:Y:S04]  /*212a0*/  STL [R1+0x124c], R4 ;  /* 0x00124c0401007387 */ /* 0x0001e80000100800 */
[----:B------:R1:W-:Y:S01]  /*212b0*/  STL [R1+0x1280], R3 ;  /* 0x0012800301007387 */ /* 0x0003e20000100800 */
[-C--:B0-----:R-:W-:Y:S02]  /*212c0*/  LEA.HI.X.SX32 R4, R2, R5.reuse, 0x1, P6 ;  /* 0x0000000502047211 */ /* 0x081fe400030f0eff */
[----:B------:R-:W-:-:S03]  /*212d0*/  LEA.HI.X.SX32 R2, R92, R5, 0x1, P4 ;  /* 0x000000055c027211 */ /* 0x000fc600020f0eff */
[----:B------:R0:W-:Y:S01]  /*212e0*/  STL [R1+0x125c], R4 ;  /* 0x00125c0401007387 */ /* 0x0001e20000100800 */
[----:B-1----:R-:W-:-:S03]  /*212f0*/  LEA R3, P6, R88, R6, 0x1 ;  /* 0x0000000658037211 */ /* 0x002fc600078c08ff */
[----:B------:R-:W4:Y:S04]  /*21300*/  LDL.LU R79, [R1+0x1e8] ;  /* 0x0001e800014f7983 */ /* 0x000f280000300800 */
[----:B------:R1:W-:Y:S04]  /*21310*/  STL [R1+0x1290], R3 ;  /* 0x0012900301007387 */ /* 0x0003e80000100800 */
[----:B------:R1:W-:Y:S01]  /*21320*/  STL [R1+0x126c], R2 ;  /* 0x00126c0201007387 */ /* 0x0003e20000100800 */
[----:B0-----:R-:W-:-:S03]  /*21330*/  LEA R4, P4, R86, R6, 0x1 ;  /* 0x0000000656047211 */ /* 0x001fc600078808ff */
[----:B-1----:R-:W4:Y:S04]  /*21340*/  LDL.LU R3, [R1+0x1e4] ;  /* 0x0001e40001037983 */ /* 0x002f280000300800 */
[----:B------:R0:W-:Y:S01]  /*21350*/  STL [R1+0x12a0], R4 ;  /* 0x0012a00401007387 */ /* 0x0001e20000100800 */
[----:B------:R-:W-:-:S03]  /*21360*/  LEA.HI.X.SX32 R2, R90, R5, 0x1, P5 ;  /* 0x000000055a027211 */ /* 0x000fc600028f0eff */
[----:B------:R-:W4:Y:S04]  /*21370*/  LDL.LU R12, [R1+0x1e0] ;  /* 0x0001e000010c7983 */ /* 0x000f280000300800 */
[----:B------:R1:W-:Y:S04]  /*21380*/  STL [R1+0x127c], R2 ;  /* 0x00127c0201007387 */ /* 0x0003e80000100800 */
[----:B------:R-:W4:Y:S01]  /*21390*/  LDL.LU R48, [R1+0x1d8] ;  /* 0x0001d80001307983 */ /* 0x000f220000300800 */
[----:B0-----:R-:W-:Y:S02]  /*213a0*/  LEA R4, P5, R84, R6, 0x1 ;  /* 0x0000000654047211 */ /* 0x001fe400078a08ff */
[----:B-1----:R-:W-:-:S03]  /*213b0*/  LEA.HI.X.SX32 R2, R88, R5, 0x1, P6 ;  /* 0x0000000558027211 */ /* 0x002fc600030f0eff */
[----:B------:R0:W-:Y:S04]  /*213c0*/  STL [R1+0x12b0], R4 ;  /* 0x0012b00401007387 */ /* 0x0001e80000100800 */
[----:B------:R-:W4:Y:S04]  /*213d0*/  LDL.LU R11, [R1+0x1d0] ;  /* 0x0001d000010b7983 */ /* 0x000f280000300800 */
[----:B------:R1:W-:Y:S01]  /*213e0*/  STL [R1+0x128c], R2 ;  /* 0x00128c0201007387 */ /* 0x0003e20000100800 */
[----:B0-----:R-:W-:-:S03]  /*213f0*/  LEA R4, P6, R82, R6, 0x1 ;  /* 0x0000000652047211 */ /* 0x001fc600078c08ff */
[----:B------:R-:W4:Y:S01]  /*21400*/  LDL.LU R44, [R1+0x1cc] ;  /* 0x0001cc00012c7983 */ /* 0x000f220000300800 */
[----:B-1----:R-:W-:-:S03]  /*21410*/  LEA.HI.X.SX32 R2, R86, R5, 0x1, P4 ;  /* 0x0000000556027211 */ /* 0x002fc600020f0eff */
[----:B------:R0:W-:Y:S04]  /*21420*/  STL [R1+0x12c0], R4 ;  /* 0x0012c00401007387 */ /* 0x0001e80000100800 */
[----:B------:R-:W4:Y:S04]  /*21430*/  LDL.LU R60, [R1+0x1c8] ;  /* 0x0001c800013c7983 */ /* 0x000f280000300800 */
[----:B------:R1:W-:Y:S01]  /*21440*/  STL [R1+0x129c], R2 ;  /* 0x00129c0201007387 */ /* 0x0003e20000100800 */
[----:B0-----:R-:W-:-:S03]  /*21450*/  LEA R4, P4, R80, R6, 0x1 ;  /* 0x0000000650047211 */ /* 0x001fc600078808ff */
[----:B------:R-:W4:Y:S01]  /*21460*/  LDL.LU R10, [R1+0x1c4] ;  /* 0x0001c400010a7983 */ /* 0x000f220000300800 */
[----:B-1----:R-:W-:-:S03]  /*21470*/  LEA.HI.X.SX32 R2, R84, R5, 0x1, P5 ;  /* 0x0000000554027211 */ /* 0x002fc600028f0eff */
[----:B------:R-:W-:Y:S04]  /*21480*/  STL [R1+0x12d0], R4 ;  /* 0x0012d00401007387 */ /* 0x000fe80000100800 */
[----:B------:R-:W4:Y:S04]  /*21490*/  LDL.LU R58, [R1+0x1c0] ;  /* 0x0001c000013a7983 */ /* 0x000f280000300800 */
[----:B------:R0:W-:Y:S04]  /*214a0*/  STL [R1+0x12ac], R2 ;  /* 0x0012ac0201007387 */ /* 0x0001e80000100800 */
[----:B------:R-:W4:Y:S01]  /*214b0*/  LDL.LU R9, [R1+0x128] ;  /* 0x0001280001097983 */ /* 0x000f220000300800 */
[----:B0-----:R-:W-:-:S02]  /*214c0*/  LEA.HI.X.SX32 R2, R82, R5, 0x1, P6 ;  /* 0x0000000552027211 */ /* 0x001fc400030f0eff */
[----:B--2---:R-:W-:-:S05]  /*214d0*/  LEA R4, P5, R71, R6, 0x1 ;  /* 0x0000000647047211 */ /* 0x004fca00078a08ff */
[----:B------:R3:W-:Y:S04]  /*214e0*/  STL [R1+0x12e0], R4 ;  /* 0x0012e00401007387 */ /* 0x0007e80000100800 */
[----:B------:R0:W-:Y:S01]  /*214f0*/  STL [R1+0x12bc], R2 ;  /* 0x0012bc0201007387 */ /* 0x0001e20000100800 */
[-C--:B------:R-:W-:Y:S02]  /*21500*/  LEA.HI.X.SX32 R71, R71, R5.reuse, 0x1, P5 ;  /* 0x0000000547477211 */ /* 0x080fe400028f0eff */
[----:B---3--:R-:W-:Y:S02]  /*21510*/  LEA R4, P6, R73, R6, 0x1 ;  /* 0x0000000649047211 */ /* 0x008fe400078c08ff */
[----:B0-----:R-:W-:-:S05]  /*21520*/  LEA.HI.X.SX32 R2, R80, R5, 0x1, P4 ;  /* 0x0000000550027211 */ /* 0x001fca00020f0eff */
[----:B------:R4:W-:Y:S04]  /*21530*/  STL [R1+0x12cc], R2 ;  /* 0x0012cc0201007387 */ /* 0x0009e80000100800 */
[----:B------:R-:W-:Y:S04]  /*21540*/  STL [R1+0x12f0], R4 ;  /* 0x0012f00401007387 */ /* 0x000fe80000100800 */
[----:B------:R-:W-:Y:S04]  /*21550*/  STL [R1+0x1d9c], R4 ;  /* 0x001d9c0401007387 */ /* 0x000fe80000100800 */
[----:B------:R0:W-:Y:S01]  /*21560*/  STL [R1+0x12dc], R71 ;  /* 0x0012dc4701007387 */ /* 0x0001e20000100800 */
[----:B----4-:R-:W-:-:S02]  /*21570*/  LEA R2, P4, R75, R6, 0x1 ;  /* 0x000000064b027211 */ /* 0x010fc400078808ff */
[----:B------:R-:W-:Y:S01]  /*21580*/  LEA.HI.X.SX32 R73, R73, R5, 0x1, P6 ;  /* 0x0000000549497211 */ /* 0x000fe200030f0eff */
[----:B------:R-:W-:Y:S01]  /*21590*/  STL [R1+0x1da0], R4 ;  /* 0x001da00401007387 */ /* 0x000fe20000100800 */
[----:B0-----:R-:W-:-:S05]  /*215a0*/  LEA R71, P5, R77, R6, 0x1 ;  /* 0x000000064d477211 */ /* 0x001fca00078a08ff */
[----:B------:R0:W-:Y:S01]  /*215b0*/  STL [R1+0x1310], R71 ;  /* 0x0013104701007387 */ /* 0x0001e20000100800 */
[----:B------:R-:W-:-:S03]  /*215c0*/  LEA.HI.X.SX32 R75, R75, R5, 0x1, P4 ;  /* 0x000000054b4b7211 */ /* 0x000fc600020f0eff */
[----:B0-----:R-:W2:Y:S04]  /*215d0*/  LDL.LU R71, [R1+0x1e34] ;  /* 0x001e340001477983 */ /* 0x001ea80000300800 */
[----:B------:R-:W-:Y:S04]  /*215e0*/  STL [R1+0x1300], R2 ;  /* 0x0013000201007387 */ /* 0x000fe80000100800 */
[----:B------:R-:W-:Y:S04]  /*215f0*/  STL [R1+0x1da4], R2 ;  /* 0x001da40201007387 */ /* 0x000fe80000100800 */
[----:B------:R0:W-:Y:S02]  /*21600*/  STL [R1+0x12ec], R73 ;  /* 0x0012ec4901007387 */ /* 0x0001e40000100800 */
[----:B0-----:R-:W-:-:S05]  /*21610*/  LEA R73, P6, R79, R6, 0x1 ;  /* 0x000000064f497211 */ /* 0x001fca00078c08ff */
[----:B------:R0:W-:Y:S01]  /*21620*/  STL [R1+0x1320], R73 ;  /* 0x0013204901007387 */ /* 0x0001e20000100800 */
[----:B------:R-:W-:-:S03]  /*21630*/  LEA.HI.X.SX32 R77, R77, R5, 0x1, P5 ;  /* 0x000000054d4d7211 */ /* 0x000fc600028f0eff */
[----:B0-----:R-:W3:Y:S04]  /*21640*/  LDL.LU R73, [R1+0x1e30] ;  /* 0x001e300001497983 */ /* 0x001ee80000300800 */
[----:B------:R0:W-:Y:S02]  /*21650*/  STL [R1+0x12fc], R75 ;  /* 0x0012fc4b01007387 */ /* 0x0001e40000100800 */
[----:B0-----:R-:W-:-:S05]  /*21660*/  LEA R75, P4, R3, R6, 0x1 ;  /* 0x00000006034b7211 */ /* 0x001fca00078808ff */
[----:B------:R0:W-:Y:S01]  /*21670*/  STL [R1+0x1330], R75 ;  /* 0x0013304b01007387 */ /* 0x0001e20000100800 */
[----:B------:R-:W-:-:S03]  /*21680*/  LEA.HI.X.SX32 R79, R79, R5, 0x1, P6 ;  /* 0x000000054f4f7211 */ /* 0x000fc600030f0eff */
[----:B0-----:R-:W4:Y:S04]  /*21690*/  LDL.LU R75, [R1+0x1e2c] ;  /* 0x001e2c00014b7983 */ /* 0x001f280000300800 */
[----:B------:R0:W-:Y:S02]  /*216a0*/  STL [R1+0x130c], R77 ;  /* 0x00130c4d01007387 */ /* 0x0001e40000100800 */
[----:B0-----:R-:W-:-:S05]  /*216b0*/  LEA R77, P5, R12, R6, 0x1 ;  /* 0x000000060c4d7211 */ /* 0x001fca00078a08ff */
[----:B------:R0:W-:Y:S04]  /*216c0*/  STL [R1+0x1340], R77 ;  /* 0x0013404d01007387 */ /* 0x0001e80000100800 */
[----:B0-----:R-:W2:Y:S04]  /*216d0*/  LDL.LU R77, [R1+0x1e28] ;  /* 0x001e2800014d7983 */ /* 0x001ea80000300800 */
[----:B------:R0:W-:Y:S02]  /*216e0*/  STL [R1+0x131c], R79 ;  /* 0x00131c4f01007387 */ /* 0x0001e40000100800 */
[----:B0-----:R-:W-:-:S05]  /*216f0*/  LEA R79, P6, R48, R6, 0x1 ;  /* 0x00000006304f7211 */ /* 0x001fca00078c08ff */
[----:B------:R0:W-:Y:S04]  /*21700*/  STL [R1+0x1350], R79 ;  /* 0x0013504f01007387 */ /* 0x0001e80000100800 */
[----:B0-----:R-:W3:Y:S01]  /*21710*/  LDL.LU R79, [R1+0x1e24] ;  /* 0x001e2400014f7983 */ /* 0x001ee20000300800 */
[-C--:B------:R-:W-:Y:S02]  /*21720*/  LEA.HI.X.SX32 R3, R3, R5.reuse, 0x1, P4 ;  /* 0x0000000503037211 */ /* 0x080fe400020f0eff */
[----:B------:R-:W-:-:S03]  /*21730*/  LEA.HI.X.SX32 R12, R12, R5, 0x1, P5 ;  /* 0x000000050c0c7211 */ /* 0x000fc600028f0eff */
[----:B------:R0:W-:Y:S02]  /*21740*/  STL [R1+0x132c], R3 ;  /* 0x00132c0301007387 */ /* 0x0001e40000100800 */
[----:B0-----:R-:W-:-:S05]  /*21750*/  LEA R3, P4, R11, R6, 0x1 ;  /* 0x000000060b037211 */ /* 0x001fca00078808ff */
[----:B------:R0:W-:Y:S04]  /*21760*/  STL [R1+0x1360], R3 ;  /* 0x0013600301007387 */ /* 0x0001e80000100800 */
[----:B0-----:R-:W4:Y:S04]  /*21770*/  LDL.LU R3, [R1+0x1e20] ;  /* 0x001e200001037983 */ /* 0x001f280000300800 */
[----:B------:R0:W-:Y:S02]  /*21780*/  STL [R1+0x133c], R12 ;  /* 0x00133c0c01007387 */ /* 0x0001e40000100800 */
[----:B0-----:R-:W-:-:S05]  /*21790*/  LEA R12, P5, R44, R6, 0x1 ;  /* 0x000000062c0c7211 */ /* 0x001fca00078a08ff */
[----:B------:R0:W-:Y:S02]  /*217a0*/  STL [R1+0x1370], R12 ;  /* 0x0013700c01007387 */ /* 0x0001e40000100800 */
[----:B0-----:R-:W-:Y:S02]  /*217b0*/  LEA.HI.X.SX32 R12, R48, R5, 0x1, P6 ;  /* 0x00000005300c7211 */ /* 0x001fe400030f0eff */
[----:B------:R-:W-:-:S03]  /*217c0*/  LEA R48, P6, R60, R6, 0x1 ;  /* 0x000000063c307211 */ /* 0x000fc600078c08ff */
[----:B------:R0:W-:Y:S01]  /*217d0*/  STL [R1+0x134c], R12 ;  /* 0x00134c0c01007387 */ /* 0x0001e20000100800 */
[----:B------:R-:W-:-:S03]  /*217e0*/  LEA.HI.X.SX32 R44, R44, R5, 0x1, P5 ;  /* 0x000000052c2c7211 */ /* 0x000fc600028f0eff */
[----:B------:R-:W-:Y:S01]  /*217f0*/  STL [R1+0x1380], R48 ;  /* 0x0013803001007387 */ /* 0x000fe20000100800 */
[----:B0-----:R-:W-:Y:S02]  /*21800*/  LEA.HI.X.SX32 R12, R11, R5, 0x1, P4 ;  /* 0x000000050b0c7211 */ /* 0x001fe400020f0eff */
[----:B------:R-:W-:-:S03]  /*21810*/  LEA R11, P4, R10, R6, 0x1 ;  /* 0x000000060a0b7211 */ /* 0x000fc600078808ff */
[----:B------:R0:W-:Y:S04]  /*21820*/  STL [R1+0x135c], R12 ;  /* 0x00135c0c01007387 */ /* 0x0001e80000100800 */
[----:B------:R1:W-:Y:S01]  /*21830*/  STL [R1+0x1390], R11 ;  /* 0x0013900b01007387 */ /* 0x0003e20000100800 */
[----:B0-----:R-:W-:-:S03]  /*21840*/  LEA R12, P5, R58, R6, 0x1 ;  /* 0x000000063a0c7211 */ /* 0x001fc600078a08ff */
[----:B------:R0:W-:Y:S01]  /*21850*/  STL [R1+0x136c], R44 ;  /* 0x00136c2c01007387 */ /* 0x0001e20000100800 */
[----:B-1----:R-:W-:-:S03]  /*21860*/  LEA.HI.X.SX32 R11, R60, R5, 0x1, P6 ;  /* 0x000000053c0b7211 */ /* 0x002fc600030f0eff */
[----:B------:R1:W-:Y:S04]  /*21870*/  STL [R1+0x13a0], R12 ;  /* 0x0013a00c01007387 */ /* 0x0003e80000100800 */
[----:B------:R-:W-:Y:S01]  /*21880*/  STL [R1+0x137c], R11 ;  /* 0x00137c0b01007387 */ /* 0x000fe20000100800 */
[----:B0-----:R-:W-:Y:S02]  /*21890*/  LEA R44, P6, R9, R6, 0x1 ;  /* 0x00000006092c7211 */ /* 0x001fe400078c08ff */
[----:B-1----:R-:W-:-:S03]  /*218a0*/  LEA.HI.X.SX32 R12, R10, R5, 0x1, P4 ;  /* 0x000000050a0c7211 */ /* 0x002fc600020f0eff */
[----:B------:R-:W-:Y:S01]  /*218b0*/  STL [R1+0x13b0], R44 ;  /* 0x0013b02c01007387 */ /* 0x000fe20000100800 */
[----:B------:R-:W-:-:S03]  /*218c0*/  LEA.HI.X.SX32 R10, R58, R5, 0x1, P5 ;  /* 0x000000053a0a7211 */ /* 0x000fc600028f0eff */
[----:B------:R2:W-:Y:S02]  /*218d0*/  STL [R1+0x138c], R12 ;  /* 0x00138c0c01007387 */ /* 0x0005e40000100800 */
[-C--:B--2---:R-:W-:Y:S02]  /*218e0*/  LEA R12, P5, R77, R6.reuse, 0x1 ;  /* 0x000000064d0c7211 */ /* 0x084fe400078a08ff */
[----:B---3--:R-:W-:-:S05]  /*218f0*/  LEA R11, P4, R79, R6, 0x1 ;  /* 0x000000064f0b7211 */ /* 0x008fca00078808ff */
[----:B------:R0:W-:Y:S04]  /*21900*/  STL [R1+0x13c0], R11 ;  /* 0x0013c00b01007387 */ /* 0x0001e80000100800 */
[----:B------:R4:W-:Y:S01]  /*21910*/  STL [R1+0x139c], R10 ;  /* 0x00139c0a01007387 */ /* 0x0009e20000100800 */
[----:B0-----:R-:W-:-:S03]  /*21920*/  LEA.HI.X.SX32 R11, R9, R5, 0x1, P6 ;  /* 0x00000005090b7211 */ /* 0x001fc600030f0eff */
[----:B------:R-:W-:Y:S01]  /*21930*/  STL [R1+0x13d0], R12 ;  /* 0x0013d00c01007387 */ /* 0x000fe20000100800 */
[----:B------:R-:W-:Y:S02]  /*21940*/  LEA.HI.X.SX32 R9, R79, R5, 0x1, P4 ;  /* 0x000000054f097211 */ /* 0x000fe400020f0eff */
[-C--:B----4-:R-:W-:Y:S01]  /*21950*/  LEA R10, P6, R75, R6.reuse, 0x1 ;  /* 0x000000064b0a7211 */ /* 0x090fe200078c08ff */
[----:B------:R0:W-:Y:S04]  /*21960*/  STL [R1+0x13ac], R11 ;  /* 0x0013ac0b01007387 */ /* 0x0001e80000100800 */
[----:B------:R1:W-:Y:S01]  /*21970*/  STL [R1+0x13e0], R10 ;  /* 0x0013e00a01007387 */ /* 0x0003e20000100800 */
[----:B0-----:R-:W-:-:S03]  /*21980*/  LEA R11, P4, R73, R6, 0x1 ;  /* 0x00000006490b7211 */ /* 0x001fc600078808ff */
[----:B------:R0:W-:Y:S01]  /*21990*/  STL [R1+0x13bc], R9 ;  /* 0x0013bc0901007387 */ /* 0x0001e20000100800 */
[----:B-1----:R-:W-:-:S03]  /*219a0*/  LEA.HI.X.SX32 R10, R77, R5, 0x1, P5 ;  /* 0x000000054d0a7211 */ /* 0x002fc600028f0eff */
[----:B------:R1:W-:Y:S01]  /*219b0*/  STL [R1+0x13f0], R11 ;  /* 0x0013f00b01007387 */ /* 0x0003e20000100800 */
[----:B0-----:R-:W-:-:S03]  /*219c0*/  LEA R9, P5, R71, R6, 0x1 ;  /* 0x0000000647097211 */ /* 0x001fc600078a08ff */
[----:B------:R0:W-:Y:S01]  /*219d0*/  STL [R1+0x13cc], R10 ;  /* 0x0013cc0a01007387 */ /* 0x0001e20000100800 */
[----:B-1----:R-:W-:-:S03]  /*219e0*/  LEA.HI.X.SX32 R11, R75, R5, 0x1, P6 ;  /* 0x000000054b0b7211 */ /* 0x002fc600030f0eff */
        /* <DEDUP_REMOVED lines=55> */
[----:B------:R-:W-:Y:S01]  /*21d60*/  STL [R1+0x14e0], R11 ;  /* 0x0014e00b01007387 */ /* 0x000fe20000100800 */
[----:B0-----:R-:W-:-:S03]  /*21d70*/  LEA.HI.X.SX32 R10, R45, R5, 0x1, P5 ;  /* 0x000000052d0a7211 */ /* 0x001fc600028f0eff */
[----:B------:R-:W2:Y:S01]  /*21d80*/  LDL.LU R58, [R1+0x7c] ;  /* 0x00007c00013a7983 */ /* 0x000ea20000300800 */
[----:B-1----:R-:W-:-:S03]  /*21d90*/  LEA R9, P5, R39, R6, 0x1 ;  /* 0x0000000627097211 */ /* 0x002fc600078a08ff */
[----:B------:R0:W-:Y:S04]  /*21da0*/  STL [R1+0x14bc], R10 ;  /* 0x0014bc0a01007387 */ /* 0x0001e80000100800 */
[----:B------:R-:W-:Y:S01]  /*21db0*/  STL [R1+0x14f0], R9 ;  /* 0x0014f00901007387 */ /* 0x000fe20000100800 */
[----:B0-----:R-:W-:-:S05]  /*21dc0*/  LEA.HI.X.SX32 R10, R43, R5, 0x1, P6 ;  /* 0x000000052b0a7211 */ /* 0x001fca00030f0eff */
[----:B------:R0:W-:Y:S01]  /*21dd0*/  STL [R1+0x14cc], R10 ;  /* 0x0014cc0a01007387 */ /* 0x0001e20000100800 */
[----:B------:R-:W-:-:S03]  /*21de0*/  LEA R11, P6, R37, R6, 0x1 ;  /* 0x00000006250b7211 */ /* 0x000fc600078c08ff */
[----:B0-----:R-:W3:Y:S01]  /*21df0*/  LDL.LU R10, [R1+0x70] ;  /* 0x00007000010a7983 */ /* 0x001ee20000300800 */
[----:B------:R-:W-:-:S03]  /*21e00*/  LEA.HI.X.SX32 R9, R41, R5, 0x1, P4 ;  /* 0x0000000529097211 */ /* 0x000fc600020f0eff */
[----:B------:R0:W-:Y:S04]  /*21e10*/  STL [R1+0x1500], R11 ;  /* 0x0015000b01007387 */ /* 0x0001e80000100800 */
[----:B------:R-:W-:Y:S01]  /*21e20*/  STL [R1+0x14dc], R9 ;  /* 0x0014dc0901007387 */ /* 0x000fe20000100800 */
[----:B0-----:R-:W-:-:S05]  /*21e30*/  LEA R11, P4, R35, R6, 0x1 ;  /* 0x00000006230b7211 */ /* 0x001fca00078808ff */
[----:B------:R0:W-:Y:S04]  /*21e40*/  STL [R1+0x1510], R11 ;  /* 0x0015100b01007387 */ /* 0x0001e80000100800 */
[----:B0-----:R-:W4:Y:S01]  /*21e50*/  LDL.LU R11, [R1+0x58] ;  /* 0x00005800010b7983 */ /* 0x001f220000300800 */
[----:B------:R-:W-:Y:S02]  /*21e60*/  LEA.HI.X.SX32 R12, R39, R5, 0x1, P5 ;  /* 0x00000005270c7211 */ /* 0x000fe400028f0eff */
[----:B------:R-:W-:-:S03]  /*21e70*/  LEA R9, P5, R33, R6, 0x1 ;  /* 0x0000000621097211 */ /* 0x000fc600078a08ff */
[----:B------:R0:W-:Y:S04]  /*21e80*/  STL [R1+0x14ec], R12 ;  /* 0x0014ec0c01007387 */ /* 0x0001e80000100800 */
[----:B------:R1:W-:Y:S01]  /*21e90*/  STL [R1+0x1520], R9 ;  /* 0x0015200901007387 */ /* 0x0003e20000100800 */
[-C--:B------:R-:W-:Y:S02]  /*21ea0*/  LEA.HI.X.SX32 R44, R35, R5.reuse, 0x1, P4 ;  /* 0x00000005232c7211 */ /* 0x080fe400020f0eff */
[----:B0-----:R-:W-:Y:S02]  /*21eb0*/  LEA.HI.X.SX32 R12, R37, R5, 0x1, P6 ;  /* 0x00000005250c7211 */ /* 0x001fe400030f0eff */
[----:B-1----:R-:W-:-:S03]  /*21ec0*/  LEA R9, P6, R31, R6, 0x1 ;  /* 0x000000061f097211 */ /* 0x002fc600078c08ff */
[----:B------:R0:W-:Y:S04]  /*21ed0*/  STL [R1+0x14fc], R12 ;  /* 0x0014fc0c01007387 */ /* 0x0001e80000100800 */
[----:B------:R1:W-:Y:S01]  /*21ee0*/  STL [R1+0x1530], R9 ;  /* 0x0015300901007387 */ /* 0x0003e20000100800 */
[----:B0-----:R-:W-:-:S03]  /*21ef0*/  LEA R12, P4, R29, R6, 0x1 ;  /* 0x000000061d0c7211 */ /* 0x001fc600078808ff */
[----:B------:R0:W-:Y:S01]  /*21f00*/  STL [R1+0x150c], R44 ;  /* 0x00150c2c01007387 */ /* 0x0001e20000100800 */
[----:B-1----:R-:W-:-:S03]  /*21f10*/  LEA.HI.X.SX32 R9, R33, R5, 0x1, P5 ;  /* 0x0000000521097211 */ /* 0x002fc600028f0eff */
[----:B------:R-:W4:Y:S04]  /*21f20*/  LDL.LU R60, [R1+0x1ec] ;  /* 0x0001ec00013c7983 */ /* 0x000f280000300800 */
[----:B------:R1:W-:Y:S01]  /*21f30*/  STL [R1+0x1540], R12 ;  /* 0x0015400c01007387 */ /* 0x0003e20000100800 */
[----:B0-----:R-:W-:-:S03]  /*21f40*/  LEA R44, P5, R27, R6, 0x1 ;  /* 0x000000061b2c7211 */ /* 0x001fc600078a08ff */
[----:B------:R0:W-:Y:S01]  /*21f50*/  STL [R1+0x151c], R9 ;  /* 0x00151c0901007387 */ /* 0x0001e20000100800 */
[----:B-1----:R-:W-:-:S03]  /*21f60*/  LEA.HI.X.SX32 R12, R31, R5, 0x1, P6 ;  /* 0x000000051f0c7211 */ /* 0x002fc600030f0eff */
[----:B------:R1:W-:Y:S01]  /*21f70*/  STL [R1+0x1550], R44 ;  /* 0x0015502c01007387 */ /* 0x0003e20000100800 */
[----:B0-----:R-:W-:-:S03]  /*21f80*/  LEA R9, P6, R22, R6, 0x1 ;  /* 0x0000000616097211 */ /* 0x001fc600078c08ff */
[----:B------:R0:W-:Y:S04]  /*21f90*/  STL [R1+0x152c], R12 ;  /* 0x00152c0c01007387 */ /* 0x0001e80000100800 */
[----:B------:R0:W-:Y:S01]  /*21fa0*/  STL [R1+0x1560], R9 ;  /* 0x0015600901007387 */ /* 0x0001e20000100800 */
[----:B-1----:R-:W-:Y:S02]  /*21fb0*/  LEA.HI.X.SX32 R44, R29, R5, 0x1, P4 ;  /* 0x000000051d2c7211 */ /* 0x002fe400020f0eff */
[----:B0-----:R-:W-:-:S03]  /*21fc0*/  LEA R12, P4, R20, R6, 0x1 ;  /* 0x00000006140c7211 */ /* 0x001fc600078808ff */
[----:B------:R0:W-:Y:S01]  /*21fd0*/  STL [R1+0x153c], R44 ;  /* 0x00153c2c01007387 */ /* 0x0001e20000100800 */
[-C--:B------:R-:W-:Y:S02]  /*21fe0*/  LEA.HI.X.SX32 R9, R27, R5.reuse, 0x1, P5 ;  /* 0x000000051b097211 */ /* 0x080fe400028f0eff */
[----:B------:R-:W-:Y:S01]  /*21ff0*/  LEA R48, P5, R18, R6, 0x1 ;  /* 0x0000000612307211 */ /* 0x000fe200078a08ff */
[----:B0-----:R-:W4:Y:S04]  /*22000*/  LDL.LU R44, [R1+0x1f0] ;  /* 0x0001f000012c7983 */ /* 0x001f280000300800 */
[----:B------:R-:W-:Y:S04]  /*22010*/  STL [R1+0x1570], R12 ;  /* 0x0015700c01007387 */ /* 0x000fe80000100800 */
[----:B------:R0:W-:Y:S04]  /*22020*/  STL [R1+0x154c], R9 ;  /* 0x00154c0901007387 */ /* 0x0001e80000100800 */
[----:B------:R1:W-:Y:S01]  /*22030*/  STL [R1+0x1580], R48 ;  /* 0x0015803001007387 */ /* 0x0003e20000100800 */
[----:B0-----:R-:W-:-:S02]  /*22040*/  LEA.HI.X.SX32 R9, R22, R5, 0x1, P6 ;  /* 0x0000000516097211 */ /* 0x001fc400030f0eff */
[-C--:B------:R-:W-:Y:S02]  /*22050*/  LEA R12, P6, R13, R6.reuse, 0x1 ;  /* 0x000000060d0c7211 */ /* 0x080fe400078c08ff */
[----:B-1----:R-:W-:Y:S01]  /*22060*/  LEA.HI.X.SX32 R48, R20, R5, 0x1, P4 ;  /* 0x0000000514307211 */ /* 0x002fe200020f0eff */
[----:B------:R0:W-:Y:S04]  /*22070*/  STL [R1+0x155c], R9 ;  /* 0x00155c0901007387 */ /* 0x0001e80000100800 */
[----:B------:R1:W-:Y:S01]  /*22080*/  STL [R1+0x1590], R12 ;  /* 0x0015900c01007387 */ /* 0x0003e20000100800 */
[----:B0-----:R-:W-:-:S03]  /*22090*/  LEA R9, P4, R15, R6, 0x1 ;  /* 0x000000060f097211 */ /* 0x001fc600078808ff */
[----:B------:R0:W-:Y:S01]  /*220a0*/  STL [R1+0x156c], R48 ;  /* 0x00156c3001007387 */ /* 0x0001e20000100800 */
[----:B-1----:R-:W-:-:S03]  /*220b0*/  LEA.HI.X.SX32 R12, R18, R5, 0x1, P5 ;  /* 0x00000005120c7211 */ /* 0x002fc600028f0eff */
[----:B------:R1:W-:Y:S01]  /*220c0*/  STL [R1+0x15a0], R9 ;  /* 0x0015a00901007387 */ /* 0x0003e20000100800 */
[----:B0-----:R-:W-:-:S03]  /*220d0*/  LEA R48, P5, R17, R6, 0x1 ;  /* 0x0000000611307211 */ /* 0x001fc600078a08ff */
[----:B-1----:R-:W4:Y:S04]  /*220e0*/  LDL.LU R9, [R1+0x1f4] ;  /* 0x0001f40001097983 */ /* 0x002f280000300800 */
[----:B------:R0:W-:Y:S04]  /*220f0*/  STL [R1+0x157c], R12 ;  /* 0x00157c0c01007387 */ /* 0x0001e80000100800 */
[----:B------:R-:W-:Y:S01]  /*22100*/  STL [R1+0x15b0], R48 ;  /* 0x0015b03001007387 */ /* 0x000fe20000100800 */
[----:B0-----:R-:W-:-:S03]  /*22110*/  LEA.HI.X.SX32 R12, R13, R5, 0x1, P6 ;  /* 0x000000050d0c7211 */ /* 0x001fc600030f0eff */
[----:B------:R-:W4:Y:S04]  /*22120*/  LDL R13, [R1+0x5b4] ;  /* 0x0005b400010d7983 */ /* 0x000f280000100800 */
[----:B------:R0:W-:Y:S04]  /*22130*/  STL [R1+0x158c], R12 ;  /* 0x00158c0c01007387 */ /* 0x0001e80000100800 */
[----:B0-----:R-:W4:Y:S01]  /*22140*/  LDL R12, [R1+0x5b8] ;  /* 0x0005b800010c7983 */ /* 0x001f220000100800 */
[----:B--2---:R-:W-:-:S05]  /*22150*/  LEA R48, P6, R58, R6, 0x1 ;  /* 0x000000063a307211 */ /* 0x004fca00078c08ff */
[----:B------:R0:W-:Y:S02]  /*22160*/  STL [R1+0x5c8], R48 ;  /* 0x0005c83001007387 */ /* 0x0001e40000100800 */
[----:B0-----:R-:W-:-:S05]  /*22170*/  LEA.HI.X.SX32 R48, R15, R5, 0x1, P4 ;  /* 0x000000050f307211 */ /* 0x001fca00020f0eff */
[----:B------:R3:W-:Y:S02]  /*22180*/  STL [R1+0x159c], R48 ;  /* 0x00159c3001007387 */ /* 0x0007e40000100800 */
[----:B---3--:R-:W-:-:S05]  /*22190*/  LEA R48, P4, R10, R6, 0x1 ;  /* 0x000000060a307211 */ /* 0x008fca00078808ff */
[----:B------:R0:W-:Y:S01]  /*221a0*/  STL [R1+0x11ac], R48 ;  /* 0x0011ac3001007387 */ /* 0x0001e20000100800 */
[-C--:B------:R-:W-:Y:S02]  /*221b0*/  LEA.HI.X.SX32 R58, R58, R5.reuse, 0x1, P6 ;  /* 0x000000053a3a7211 */ /* 0x080fe400030f0eff */
[----:B0-----:R-:W-:-:S05]  /*221c0*/  LEA.HI.X.SX32 R48, R17, R5, 0x1, P5 ;  /* 0x0000000511307211 */ /* 0x001fca00028f0eff */
[----:B------:R0:W-:Y:S02]  /*221d0*/  STL [R1+0x15ac], R48 ;  /* 0x0015ac3001007387 */ /* 0x0001e40000100800 */
[----:B0-----:R-:W-:-:S05]  /*221e0*/  LEA R48, P5, R3, R6, 0x1 ;  /* 0x0000000603307211 */ /* 0x001fca00078a08ff */
[----:B------:R0:W-:Y:S04]  /*221f0*/  STL [R1+0x11c4], R48 ;  /* 0x0011c43001007387 */ /* 0x0001e80000100800 */
[----:B0-----:R-:W2:Y:S04]  /*22200*/  LDL.LU R48, [R1+0x1e1c] ;  /* 0x001e1c0001307983 */ /* 0x001ea80000300800 */
[----:B------:R4:W-:Y:S02]  /*22210*/  STL [R1+0x5c4], R58 ;  /* 0x0005c43a01007387 */ /* 0x0009e40000100800 */
[----:B----4-:R-:W-:-:S05]  /*22220*/  LEA R58, P6, R11, R6, 0x1 ;  /* 0x000000060b3a7211 */ /* 0x010fca00078c08ff */
[----:B------:R0:W-:Y:S04]  /*22230*/  STL [R1+0x11dc], R58 ;  /* 0x0011dc3a01007387 */ /* 0x0001e80000100800 */
[----:B0-----:R-:W3:Y:S01]  /*22240*/  LDL.LU R58, [R1+0x1e18] ;  /* 0x001e1800013a7983 */ /* 0x001ee20000300800 */
[-C--:B------:R-:W-:Y:S02]  /*22250*/  LEA.HI.X.SX32 R10, R10, R5.reuse, 0x1, P4 ;  /* 0x000000050a0a7211 */ /* 0x080fe400020f0eff */
[----:B------:R-:W-:-:S03]  /*22260*/  LEA.HI.X.SX32 R3, R3, R5, 0x1, P5 ;  /* 0x0000000503037211 */ /* 0x000fc600028f0eff */
[----:B------:R3:W-:Y:S01]  /*22270*/  STL [R1+0x11a8], R10 ;  /* 0x0011a80a01007387 */ /* 0x0007e20000100800 */
[----:B------:R-:W-:Y:S02]  /*22280*/  LEA.HI.X.SX32 R11, R11, R5, 0x1, P6 ;  /* 0x000000050b0b7211 */ /* 0x000fe400030f0eff */
[----:B------:R-:W-:Y:S02]  /*22290*/  ISETP.GE.AND P6, PT, R60, RZ, PT ;  /* 0x000000ff3c00720c */ /* 0x000fe40003fc6270 */
[----:B---3--:R-:W-:-:S05]  /*222a0*/  LEA R10, P4, R58, R6, 0x1 ;  /* 0x000000063a0a7211 */ /* 0x008fca00078808ff */
[----:B------:R0:W-:Y:S04]  /*222b0*/  STL [R1+0x11f4], R10 ;  /* 0x0011f40a01007387 */ /* 0x0001e80000100800 */
[----:B0-----:R-:W3:Y:S04]  /*222c0*/  LDL.LU R10, [R1+0x1e14] ;  /* 0x001e1400010a7983 */ /* 0x001ee80000300800 */
[----:B------:R-:W-:Y:S04]  /*222d0*/  STL [R1+0x11c0], R3 ;  /* 0x0011c00301007387 */ /* 0x000fe80000100800 */
[----:B------:R0:W-:Y:S04]  /*222e0*/  STL [R1+0x11d8], R11 ;  /* 0x0011d80b01007387 */ /* 0x0001e80000100800 */
[----:B0-----:R-:W4:Y:S04]  /*222f0*/  LDL.LU R11, [R1+0x1e10] ;  /* 0x001e1000010b7983 */ /* 0x001f280000300800 */
[----:B------:R-:W2:Y:S01]  /*22300*/  LDL.LU R60, [R1+0x1e0c] ;  /* 0x001e0c00013c7983 */ /* 0x000ea20000300800 */
[----:B------:R-:W-:-:S02]  /*22310*/  LEA.HI.X.SX32 R58, R58, R5, 0x1, P4 ;  /* 0x000000053a3a7211 */ /* 0x000fc400020f0eff */
[----:B----4-:R-:W-:-:S06]  /*22320*/  PRMT R11, RZ, 0x7610, R11 ;  /* 0x00007610ff0b7816 */ /* 0x010fcc000000000b */
[----:B------:R-:W4:Y:S01]  /*22330*/  @P2 LDG.E.U16 R11, desc[UR16][R12.64] ;  /* 0x000000100c0b2981 */ /* 0x000f22000c1e1500 */
[----:B---3--:R-:W-:-:S04]  /*22340*/  LEA R3, P5, R10, R6, 0x1 ;  /* 0x000000060a037211 */ /* 0x008fc800078a08ff */
[----:B------:R-:W-:Y:S01]  /*22350*/  LEA.HI.X.SX32 R10, R10, R5, 0x1, P5 ;  /* 0x000000050a0a7211 */ /* 0x000fe200028f0eff */
[----:B------:R-:W-:Y:S04]  /*22360*/  STL [R1+0x120c], R3 ;  /* 0x00120c0301007387 */ /* 0x000fe80000100800 */
[----:B------:R-:W-:Y:S04]  /*22370*/  STL [R1+0x1da8], R3 ;  /* 0x001da80301007387 */ /* 0x000fe80000100800 */
[----:B------:R-:W-:Y:S04]  /*22380*/  STL [R1+0x11f0], R58 ;  /* 0x0011f03a01007387 */ /* 0x000fe80000100800 */
[----:B------:R-:W-:Y:S04]  /*22390*/  STL [R1+0x1dac], R6 ;  /* 0x001dac0601007387 */ /* 0x000fe80000100800 */
[----:B------:R0:W-:Y:S02]  /*223a0*/  STL [R1+0x1208], R10 ;  /* 0x0012080a01007387 */ /* 0x0001e40000100800 */
[----:B0-----:R-:W0:Y:S01]  /*223b0*/  S2R R10, SR_TID.X ;  /* 0x00000000000a7919 */ /* 0x001e220000002100 */
[----:B--2---:R-:W-:-:S04]  /*223c0*/  LEA R58, P4, R60, R6, 0x1 ;  /* 0x000000063c3a7211 */ /* 0x004fc800078808ff */
[----:B------:R-:W-:Y:S02]  /*223d0*/  LEA.HI.X.SX32 R60, R60, R5, 0x1, P4 ;  /* 0x000000053c3c7211 */ /* 0x000fe400020f0eff */
[----:B------:R-:W-:Y:S02]  /*223e0*/  ISETP.GE.AND P4, PT, R9, RZ, PT ;  /* 0x000000ff0900720c */ /* 0x000fe40003f86270 */
[----:B------:R-:W1:Y:S01]  /*223f0*/  LDC R9, c[0x0][0x3a0] ;  /* 0x0000e800ff097b82 */ /* 0x000e620000000800 */
[----:B------:R-:W-:Y:S01]  /*22400*/  ISETP.GE.AND P5, PT, R44, RZ, PT ;  /* 0x000000ff2c00720c */ /* 0x000fe20003fa6270 */
[----:B------:R-:W-:Y:S04]  /*22410*/  STL [R1+0x1220], R58 ;  /* 0x0012203a01007387 */ /* 0x000fe80000100800 */
[----:B------:R-:W-:Y:S04]  /*22420*/  STL [R1+0x1db0], R58 ;  /* 0x001db03a01007387 */ /* 0x000fe80000100800 */
[----:B------:R-:W-:Y:S01]  /*22430*/  STL [R1+0x1db4], R5 ;  /* 0x001db40501007387 */ /* 0x000fe20000100800 */
[----:B0-----:R-:W-:-:S04]  /*22440*/  SHF.R.U32.HI R10, RZ, 0x6, R10 ;  /* 0x00000006ff0a7819 */ /* 0x001fc8000001160a */
[----:B------:R-:W-:-:S04]  /*22450*/  SGXT.U32 R10, R10, 0x1 ;  /* 0x000000010a0a781a */ /* 0x000fc80000000000 */
[----:B------:R-:W-:-:S04]  /*22460*/  LOP3.LUT R44, R10, 0x7e, RZ, 0xfc, !PT ;  /* 0x0000007e0a2c7812 */ /* 0x000fc800078efcff */
[----:B-1----:R-:W-:Y:S02]  /*22470*/  ISETP.LT.AND P0, PT, R44, R9, P0 ;  /* 0x000000092c00720c */ /* 0x002fe40000701270 */
[----:B------:R-:W2:Y:S04]  /*22480*/  LDL.LU R44, [R1+0x1e08] ;  /* 0x001e0800012c7983 */ /* 0x000ea80000300800 */
[----:B------:R-:W-:Y:S04]  /*22490*/  STL [R1+0x6e4], R60 ;  /* 0x0006e43c01007387 */ /* 0x000fe80000100800 */
[----:B------:R-:W-:Y:S04]  /*224a0*/  STL [R1+0x1db8], R60 ;  /* 0x001db83c01007387 */ /* 0x000fe80000100800 */
[----:B----4-:R0:W-:Y:S04]  /*224b0*/  STL [R1+0x3c8], R11 ;  /* 0x0003c80b01007387 */ /* 0x0101e80000100800 */
[----:B0-----:R-:W3:Y:S04]  /*224c0*/  LDL.LU R11, [R1+0x1e04] ;  /* 0x001e0400010b7983 */ /* 0x001ee80000300800 */
[----:B------:R-:W4:Y:S04]  /*224d0*/  LDL R12, [R1+0x614] ;  /* 0x00061400010c7983 */ /* 0x000f280000100800 */
[----:B------:R-:W4:Y:S01]  /*224e0*/  LDL R13, [R1+0x618] ;  /* 0x00061800010d7983 */ /* 0x000f220000100800 */
[----:B--2---:R-:W-:-:S02]  /*224f0*/  PRMT R44, RZ, 0x7610, R44 ;  /* 0x00007610ff2c7816 */ /* 0x004fc4000000002c */
[----:B----4-:R-:W-:-:S04]  /*22500*/  @P2 LOP3.LUT R13, R13, R12, RZ, 0x3c, !PT ;  /* 0x0000000c0d0d2212 */ /* 0x010fc800078e3cff */
[----:B------:R-:W-:-:S04]  /*22510*/  @P2 LOP3.LUT R12, R13, R12, RZ, 0x3c, !PT ;  /* 0x0000000c0d0c2212 */ /* 0x000fc800078e3cff */
[----:B------:R-:W-:-:S05]  /*22520*/  @P2 LOP3.LUT R13, R13, R12, RZ, 0x3c, !PT ;  /* 0x0000000c0d0d2212 */ /* 0x000fca00078e3cff */
[----:B------:R-:W2:Y:S04]  /*22530*/  @P2 LDG.E.U16 R44, desc[UR16][R12.64] ;  /* 0x000000100c2c2981 */ /* 0x000ea8000c1e1500 */
[----:B--2---:R0:W-:Y:S04]  /*22540*/  STL [R1+0x3c4], R44 ;  /* 0x0003c42c01007387 */ /* 0x0041e80000100800 */
[----:B0-----:R-:W2:Y:S04]  /*22550*/  LDL.LU R44, [R1+0x1e00] ;  /* 0x001e0000012c7983 */ /* 0x001ea80000300800 */
[----:B------:R-:W4:Y:S04]  /*22560*/  LDL R12, [R1+0x11b0] ;  /* 0x0011b000010c7983 */ /* 0x000f280000100800 */
[----:B------:R-:W4:Y:S01]  /*22570*/  LDL R13, [R1+0x11b4] ;  /* 0x0011b400010d7983 */ /* 0x000f220000100800 */
[----:B---3--:R-:W-:-:S02]  /*22580*/  PRMT R11, RZ, 0x7610, R11 ;  /* 0x00007610ff0b7816 */ /* 0x008fc4000000000b */
[----:B----4-:R-:W-:-:S04]  /*22590*/  @P2 LOP3.LUT R13, R13, R12, RZ, 0x3c, !PT ;  /* 0x0000000c0d0d2212 */ /* 0x010fc800078e3cff */
[----:B------:R-:W-:-:S04]  /*225a0*/  @P2 LOP3.LUT R12, R13, R12, RZ, 0x3c, !PT ;  /* 0x0000000c0d0c2212 */ /* 0x000fc800078e3cff */
[----:B------:R-:W-:-:S05]  /*225b0*/  @P2 LOP3.LUT R13, R13, R12, RZ, 0x3c, !PT ;  /* 0x0000000c0d0d2212 */ /* 0x000fca00078e3cff */
[----:B------:R-:W3:Y:S04]  /*225c0*/  @P2 LDG.E.U16 R11, desc[UR16][R12.64] ;  /* 0x000000100c0b2981 */ /* 0x000ee8000c1e1500 */
[----:B---3--:R0:W-:Y:S04]  /*225d0*/  STL [R1+0x3b8], R11 ;  /* 0x0003b80b01007387 */ /* 0x0081e80000100800 */
        /* <DEDUP_REMOVED lines=12> */
[----:B------:R-:W-:-:S02]  /*226a0*/  PRMT R80, RZ, 0x7610, R80 ;  /* 0x00007610ff507816 */ /* 0x000fc40000000050 */
[----:B----4-:R-:W-:-:S04]  /*226b0*/  @P2 LOP3.LUT R13, R13, R12, RZ, 0x3c, !PT ;  /* 0x0000000c0d0d2212 */ /* 0x010fc800078e3cff */
[----:B------:R-:W-:-:S04]  /*226c0*/  @P2 LOP3.LUT R12, R13, R12, RZ, 0x3c, !PT ;  /* 0x0000000c0d0c2212 */ /* 0x000fc800078e3cff */
[----:B------:R-:W-:-:S05]  /*226d0*/  @P2 LOP3.LUT R13, R13, R12, RZ, 0x3c, !PT ;  /* 0x0000000c0d0d2212 */ /* 0x000fca00078e3cff */
[----:B------:R0:W4:Y:S04]  /*226e0*/  @P2 LDG.E.U16 R80, desc[UR16][R12.64] ;  /* 0x000000100c502981 */ /* 0x000128000c1e1500 */
[----:B------:R-:W0:Y:S04]  /*226f0*/  LDL R12, [R1+0x11f8] ;  /* 0x0011f800010c7983 */ /* 0x000e280000100800 */
[----:B------:R-:W0:Y:S01]  /*22700*/  LDL R13, [R1+0x11fc] ;  /* 0x0011fc00010d7983 */ /* 0x000e220000100800 */
[----:B---3--:R-:W-:Y:S02]  /*22710*/  PRMT R11, RZ, 0x7610, R11 ;  /* 0x00007610ff0b7816 */ /* 0x008fe4000000000b */
[----:B0-----:R-:W-:-:S04]  /*22720*/  @P2 LOP3.LUT R13, R13, R12, RZ, 0x3c, !PT ;  /* 0x0000000c0d0d2212 */ /* 0x001fc800078e3cff */
[----:B------:R-:W-:-:S04]  /*22730*/  @P2 LOP3.LUT R12, R13, R12, RZ, 0x3c, !PT ;  /* 0x0000000c0d0c2212 */ /* 0x000fc800078e3cff */
[----:B------:R-:W-:-:S05]  /*22740*/  @P2 LOP3.LUT R13, R13, R12, RZ, 0x3c, !PT ;  /* 0x0000000c0d0d2212 */ /* 0x000fca00078e3cff */
[----:B------:R-:W3:Y:S04]  /*22750*/  @P2 LDG.E.U16 R11, desc[UR16][R12.64] ;  /* 0x000000100c0b2981 */ /* 0x000ee8000c1e1500 */
[----:B----4-:R0:W-:Y:S04]  /*22760*/  STL [R1+0x3a8], R80 ;  /* 0x0003a85001007387 */ /* 0x0101e80000100800 */
[----:B0-----:R-:W4:Y:S04]  /*22770*/  LDL R80, [R1+0x1278] ;  /* 0x0012780001507983 */ /* 0x001f280000100800 */
[----:B---3--:R0:W-:Y:S04]  /*22780*/  STL [R1+0x39c], R11 ;  /* 0x00039c0b01007387 */ /* 0x0081e80000100800 */
[----:B0-----:R-:W3:Y:S04]  /*22790*/  LDL.LU R11, [R1+0x1df4] ;  /* 0x001df400010b7983 */ /* 0x001ee80000300800 */
[----:B------:R-:W3:Y:S04]  /*227a0*/  LDL R12, [R1+0x1210] ;  /* 0x00121000010c7983 */ /* 0x000ee80000100800 */
[----:B------:R-:W3:Y:S01]  /*227b0*/  LDL R13, [R1+0x1214] ;  /* 0x00121400010d7983 */ /* 0x000ee20000100800 */
[----:B--2---:R-:W-:-:S02]  /*227c0*/  PRMT R44, RZ, 0x7610, R44 ;  /* 0x00007610ff2c7816 */ /* 0x004fc4000000002c */
[----:B---3--:R-:W-:-:S04]  /*227d0*/  @P2 LOP3.LUT R13, R13, R12, RZ, 0x3c, !PT ;  /* 0x0000000c0d0d2212 */ /* 0x008fc800078e3cff */
[----:B------:R-:W-:-:S04]  /*227e0*/  @P2 LOP3.LUT R12, R13, R12, RZ, 0x3c, !PT ;  /* 0x0000000c0d0c2212 */ /* 0x000fc800078e3cff */
[----:B------:R-:W-:-:S05]  /*227f0*/  @P2 LOP3.LUT R13, R13, R12, RZ, 0x3c, !PT ;  /* 0x0000000c0d0d2212 */ /* 0x000fca00078e3cff */
[----:B------:R-:W2:Y:S04]  /*22800*/  @P2 LDG.E.U16 R44, desc[UR16][R12.64] ;  /* 0x000000100c2c2981 */ /* 0x000ea8000c1e1500 */
[----:B--2---:R0:W-:Y:S04]  /*22810*/  STL [R1+0x398], R44 ;  /* 0x0003982c01007387 */ /* 0x0041e80000100800 */
[----:B0-----:R-:W2:Y:S04]  /*22820*/  LDL.LU R44, [R1+0x1df0] ;  /* 0x001df000012c7983 */ /* 0x001ea80000300800 */
[----:B------:R-:W3:Y:S04]  /*22830*/  LDL R12, [R1+0x1224] ;  /* 0x00122400010c7983 */ /* 0x000ee80000100800 */
[----:B------:R-:W3:Y:S01]  /*22840*/  LDL R13, [R1+0x1228] ;  /* 0x00122800010d7983 */ /* 0x000ee20000100800 */
[----:B------:R-:W-:-:S02]  /*22850*/  PRMT R11, RZ, 0x7610, R11 ;  /* 0x00007610ff0b7816 */ /* 0x000fc4000000000b */
[----:B---3--:R-:W-:-:S04]  /*22860*/  @P2 LOP3.LUT R13, R13, R12, RZ, 0x3c, !PT ;  /* 0x0000000c0d0d2212 */ /* 0x008fc800078e3cff */
[----:B------:R-:W-:-:S04]  /*22870*/  @P2 LOP3.LUT R12, R13, R12, RZ, 0x3c, !PT ;  /* 0x0000000c0d0c2212 */ /* 0x000fc800078e3cff */
[----:B------:R-:W-:-:S05]  /*22880*/  @P2 LOP3.LUT R13, R13, R12, RZ, 0x3c, !PT ;  /* 0x0000000c0d0d2212 */ /* 0x000fca00078e3cff */
[----:B------:R-:W3:Y:S04]  /*22890*/  @P2 LDG.E.U16 R11, desc[UR16][R12.64] ;  /* 0x000000100c0b2981 */ /* 0x000ee8000c1e1500 */
        /* <DEDUP_REMOVED lines=18> */
[----:B------:R-:W2:Y:S04]  /*229c0*/  LDL R12, [R1+0x1254] ;  /* 0x00125400010c7983 */ /* 0x000ea80000100800 */
[----:B------:R-:W2:Y:S01]  /*229d0*/  LDL R13, [R1+0x1258] ;  /* 0x00125800010d7983 */ /* 0x000ea20000100800 */
[----:B------:R-:W-:-:S03]  /*229e0*/  PRMT R77, RZ, 0x7610, R77 ;  /* 0x00007610ff4d7816 */ /* 0x000fc6000000004d */
[----:B---3--:R0:W-:Y:S01]  /*229f0*/  STL [R1+0x378], R75 ;  /* 0x0003784b01007387 */ /* 0x0081e20000100800 */
[----:B------:R-:W-:-:S03]  /*22a00*/  PRMT R11, RZ, 0x7610, R11 ;  /* 0x00007610ff0b7816 */ /* 0x000fc6000000000b */
[----:B0-----:R-:W3:Y:S01]  /*22a10*/  LDL R75, [R1+0x12b8] ;  /* 0x0012b800014b7983 */ /* 0x001ee20000100800 */
[----:B--2---:R-:W-:-:S04]  /*22a20*/  @P2 LOP3.LUT R13, R13, R12, RZ, 0x3c, !PT ;  /* 0x0000000c0d0d2212 */ /* 0x004fc800078e3cff */
[----:B------:R-:W-:-:S04]  /*22a30*/  @P2 LOP3.LUT R12, R13, R12, RZ, 0x3c, !PT ;  /* 0x0000000c0d0c2212 */ /* 0x000fc800078e3cff */
[----:B------:R-:W-:-:S05]  /*22a40*/  @P2 LOP3.LUT R13, R13, R12, RZ, 0x3c, !PT ;  /* 0x0000000c0d0d2212 */ /* 0x000fca00078e3cff */
[----:B------:R0:W2:Y:S04]  /*22a50*/  @P2 LDG.E.U16 R77, desc[UR16][R12.64] ;  /* 0x000000100c4d2981 */ /* 0x0000a8000c1e1500 */
[----:B------:R-:W0:Y:S04]  /*22a60*/  LDL R12, [R1+0x1264] ;  /* 0x00126400010c7983 */ /* 0x000e280000100800 */
[----:B------:R-:W0:Y:S02]  /*22a70*/  LDL R13, [R1+0x1268] ;  /* 0x00126800010d7983 */ /* 0x000e240000100800 */
[----:B0-----:R-:W-:-:S04]  /*22a80*/  @P2 LOP3.LUT R13, R13, R12, RZ, 0x3c, !PT ;  /* 0x0000000c0d0d2212 */ /* 0x001fc800078e3cff */
[----:B------:R-:W-:-:S04]  /*22a90*/  @P2 LOP3.LUT R12, R13, R12, RZ, 0x3c, !PT ;  /* 0x0000000c0d0c2212 */ /* 0x000fc800078e3cff */
[----:B------:R-:W-:-:S05]  /*22aa0*/  @P2 LOP3.LUT R13, R13, R12, RZ, 0x3c, !PT ;  /* 0x0000000c0d0d2212 */ /* 0x000fca00078e3cff */
[----:B------:R-:W3:Y:S04]  /*22ab0*/  @P2 LDG.E.U16 R11, desc[UR16][R12.64] ;  /* 0x000000100c0b2981 */ /* 0x000ee8000c1e1500 */
[----:B--2---:R0:W-:Y:S04]  /*22ac0*/  STL [R1+0x370], R77 ;  /* 0x0003704d01007387 */ /* 0x0041e80000100800 */
[----:B0-----:R-:W2:Y:S04]  /*22ad0*/  LDL R77, [R1+0x12c8] ;  /* 0x0012c800014d7983 */ /* 0x001ea80000100800 */
[----:B---3--:R0:W-:Y:S04]  /*22ae0*/  STL [R1+0x36c], R11 ;  /* 0x00036c0b01007387 */ /* 0x0081e80000100800 */
[----:B0-----:R-:W3:Y:S04]  /*22af0*/  LDL.LU R11, [R1+0x1de4] ;  /* 0x001de400010b7983 */ /* 0x001ee80000300800 */
[----:B------:R-:W2:Y:S01]  /*22b00*/  LDL R13, [R1+0x1274] ;  /* 0x00127400010d7983 */ /* 0x000ea20000100800 */
[----:B------:R-:W-:Y:S01]  /*22b10*/  PRMT R44, RZ, 0x7610, R44 ;  /* 0x00007610ff2c7816 */ /* 0x000fe2000000002c */
[----:B----4-:R-:W-:-:S02]  /*22b20*/  @P2 IMAD.MOV.U32 R12, RZ, RZ, R80 ;  /* 0x000000ffff0c2224 */ /* 0x010fc400078e0050 */
[----:B------:R-:W4:Y:S04]  /*22b30*/  LDL R80, [R1+0x12d8] ;  /* 0x0012d80001507983 */ /* 0x000f280000100800 */
[----:B--2---:R-:W2:Y:S04]  /*22b40*/  @P2 LDG.E.U16 R44, desc[UR16][R12.64] ;  /* 0x000000100c2c2981 */ /* 0x004ea8000c1e1500 */
[----:B--2---:R0:W-:Y:S04]  /*22b50*/  STL [R1+0x360], R44 ;  /* 0x0003602c01007387 */ /* 0x0041e80000100800 */
[----:B0-----:R-:W2:Y:S04]  /*22b60*/  LDL.LU R44, [R1+0x1de0] ;  /* 0x001de000012c7983 */ /* 0x001ea80000300800 */
[----:B------:R-:W2:Y:S04]  /*22b70*/  LDL R12, [R1+0x1284] ;  /* 0x00128400010c7983 */ /* 0x000ea80000100800 */
[----:B------:R-:W2:Y:S01]  /*22b80*/  LDL R13, [R1+0x1288] ;  /* 0x00128800010d7983 */ /* 0x000ea20000100800 */
[----:B------:R-:W-:-:S02]  /*22b90*/  PRMT R84, RZ, 0x7610, R84 ;  /* 0x00007610ff547816 */ /* 0x000fc40000000054 */
[----:B--2---:R-:W-:-:S04]  /*22ba0*/  @P2 LOP3.LUT R13, R13, R12, RZ, 0x3c, !PT ;  /* 0x0000000c0d0d2212 */ /* 0x004fc800078e3cff */
[----:B------:R-:W-:-:S04]  /*22bb0*/  @P2 LOP3.LUT R12, R13, R12, RZ, 0x3c, !PT ;  /* 0x0000000c0d0c2212 */ /* 0x000fc800078e3cff */
[----:B------:R-:W-:-:S05]  /*22bc0*/  @P2 LOP3.LUT R13, R13, R12, RZ, 0x3c, !PT ;  /* 0x0000000c0d0d2212 */ /* 0x000fca00078e3cff */
[----:B------:R-:W2:Y:S04]  /*22bd0*/  @P2 LDG.E.U16 R84, desc[UR16][R12.64] ;  /* 0x000000100c542981 */ /* 0x000ea8000c1e1500 */
[----:B------:R-:W3:Y:S04]  /*22be0*/  LDL R12, [R1+0x1294] ;  /* 0x00129400010c7983 */ /* 0x000ee80000100800 */
[----:B------:R-:W3:Y:S01]  /*22bf0*/  LDL R13, [R1+0x1298] ;  /* 0x00129800010d7983 */ /* 0x000ee20000100800 */
[----:B------:R-:W-:-:S03]  /*22c00*/  PRMT R88, RZ, 0x7610, R88 ;  /* 0x00007610ff587816 */ /* 0x000fc60000000058 */
[----:B--2---:R0:W-:Y:S01]  /*22c10*/  STL [R1+0x358], R84 ;  /* 0x0003585401007387 */ /* 0x0041e20000100800 */
[----:B------:R-:W-:-:S03]  /*22c20*/  PRMT R92, RZ, 0x7610, R92 ;  /* 0x00007610ff5c7816 */ /* 0x000fc6000000005c */
[----:B0-----:R-:W2:Y:S01]  /*22c30*/  LDL R84, [R1+0x12e8] ;  /* 0x0012e80001547983 */ /* 0x001ea20000100800 */
[----:B---3--:R-:W-:-:S04]  /*22c40*/  @P2 LOP3.LUT R13, R13, R12, RZ, 0x3c, !PT ;  /* 0x0000000c0d0d2212 */ /* 0x008fc800078e3cff */
[----:B------:R-:W-:-:S04]  /*22c50*/  @P2 LOP3.LUT R12, R13, R12, RZ, 0x3c, !PT ;  /* 0x0000000c0d0c2212 */ /* 0x000fc800078e3cff */
[----:B------:R-:W-:-:S05]  /*22c60*/  @P2 LOP3.LUT R13, R13, R12, RZ, 0x3c, !PT ;  /* 0x0000000c0d0d2212 */ /* 0x000fca00078e3cff */
[----:B------:R-:W3:Y:S04]  /*22c70*/  @P2 LDG.E.U16 R88, desc[UR16][R12.64] ;  /* 0x000000100c582981 */ /* 0x000ee8000c1e1500 */
[----:B------:R-:W2:Y:S04]  /*22c80*/  LDL R12, [R1+0x12a4] ;  /* 0x0012a400010c7983 */ /* 0x000ea80000100800 */
[----:B------:R-:W2:Y:S04]  /*22c90*/  LDL R13, [R1+0x12a8] ;  /* 0x0012a800010d7983 */ /* 0x000ea80000100800 */
[----:B---3--:R0:W-:Y:S01]  /*22ca0*/  STL [R1+0x350], R88 ;  /* 0x0003505801007387 */ /* 0x0081e20000100800 */
[----:B------:R-:W-:-:S03]  /*22cb0*/  PRMT R73, RZ, 0x7610, R73 ;  /* 0x00007610ff497816 */ /* 0x000fc60000000049 */
[----:B0-----:R-:W3:Y:S01]  /*22cc0*/  LDL R88, [R1+0x12f8] ;  /* 0x0012f80001587983 */ /* 0x001ee20000100800 */
[----:B--2---:R-:W-:-:S04]  /*22cd0*/  @P2 LOP3.LUT R13, R13, R12, RZ, 0x3c, !PT ;  /* 0x0000000c0d0d2212 */ /* 0x004fc800078e3cff */
[----:B------:R-:W-:-:S04]  /*22ce0*/  @P2 LOP3.LUT R12, R13, R12, RZ, 0x3c, !PT ;  /* 0x0000000c0d0c2212 */ /* 0x000fc800078e3cff */
[----:B------:R-:W-:-:S05]  /*22cf0*/  @P2 LOP3.LUT R13, R13, R12, RZ, 0x3c, !PT ;  /* 0x0000000c0d0d2212 */ /* 0x000fca00078e3cff */
[----:B------:R0:W2:Y:S04]  /*22d00*/  @P2 LDG.E.U16 R92, desc[UR16][R12.64] ;  /* 0x000000100c5c2981 */ /* 0x0000a8000c1e1500 */
[----:B------:R-:W3:Y:S01]  /*22d10*/  LDL R13, [R1+0x12b4] ;  /* 0x0012b400010d7983 */ /* 0x000ee20000100800 */
[----:B0-----:R-:W-:-:S03]  /*22d20*/  @P2 IMAD.MOV.U32 R12, RZ, RZ, R75 ;  /* 0x000000ffff0c2224 */ /* 0x001fc600078e004b */
[----:B--2---:R0:W-:Y:S04]  /*22d30*/  STL [R1+0x348], R92 ;  /* 0x0003485c01007387 */ /* 0x0041e80000100800 */
[----:B---3--:R1:W2:Y:S01]  /*22d40*/  @P2 LDG.E.U16 R73, desc[UR16][R12.64] ;  /* 0x000000100c492981 */ /* 0x0082a2000c1e1500 */
[----:B------:R-:W-:-:S03]  /*22d50*/  PRMT R71, RZ, 0x7610, R71 ;  /* 0x00007610ff477816 */ /* 0x000fc60000000047 */
[----:B0-----:R-:W3:Y:S04]  /*22d60*/  LDL R92, [R1+0x1308] ;  /* 0x00130800015c7983 */ /* 0x001ee80000100800 */
[----:B------:R-:W3:Y:S01]  /*22d70*/  LDL R13, [R1+0x12c4] ;  /* 0x0012c400010d7983 */ /* 0x000ee20000100800 */
[----:B-1----:R-:W-:-:S03]  /*22d80*/  @P2 IMAD.MOV.U32 R12, RZ, RZ, R77 ;  /* 0x000000ffff0c2224 */ /* 0x002fc600078e004d */
[----:B--2---:R0:W-:Y:S01]  /*22d90*/  STL [R1+0x340], R73 ;  /* 0x0003404901007387 */ /* 0x0041e20000100800 */
[----:B------:R-:W-:-:S03]  /*22da0*/  PRMT R79, RZ, 0x7610, R79 ;  /* 0x00007610ff4f7816 */ /* 0x000fc6000000004f */
[----:B------:R-:W2:Y:S04]  /*22db0*/  LDL R75, [R1+0x1318] ;  /* 0x00131800014b7983 */ /* 0x000ea80000100800 */
[----:B---3--:R4:W3:Y:S04]  /*22dc0*/  @P2 LDG.E.U16 R71, desc[UR16][R12.64] ;  /* 0x000000100c472981 */ /* 0x0088e8000c1e1500 */
[----:B0-----:R-:W2:Y:S04]  /*22dd0*/  LDL R73, [R1+0x1314] ;  /* 0x0013140001497983 */ /* 0x001ea80000100800 */
[----:B------:R-:W2:Y:S01]  /*22de0*/  LDL R13, [R1+0x12d4] ;  /* 0x0012d400010d7983 */ /* 0x000ea20000100800 */
[----:B----4-:R-:W-:-:S03]  /*22df0*/  @P2 IMAD.MOV.U32 R12, RZ, RZ, R80 ;  /* 0x000000ffff0c2224 */ /* 0x010fc600078e0050 */
[----:B---3--:R0:W-:Y:S01]  /*22e00*/  STL [R1+0x338], R71 ;  /* 0x0003384701007387 */ /* 0x0081e20000100800 */
[----:B------:R-:W-:-:S03]  /*22e10*/  PRMT R82, RZ, 0x7610, R82 ;  /* 0x00007610ff527816 */ /* 0x000fc60000000052 */
[----:B------:R-:W3:Y:S04]  /*22e20*/  LDL R77, [R1+0x1328] ;  /* 0x00132800014d7983 */ /* 0x000ee80000100800 */
[----:B--2---:R1:W2:Y:S04]  /*22e30*/  @P2 LDG.E.U16 R79, desc[UR16][R12.64] ;  /* 0x000000100c4f2981 */ /* 0x0042a8000c1e1500 */
[----:B0-----:R-:W4:Y:S04]  /*22e40*/  LDL R71, [R1+0x1324] ;  /* 0x0013240001477983 */ /* 0x001f280000100800 */
        /* <DEDUP_REMOVED lines=8> */
[----:B-1----:R-:W-:-:S03]  /*22ed0*/  @P2 IMAD.MOV.U32 R12, RZ, RZ, R88 ;  /* 0x000000ffff0c2224 */ /* 0x002fc600078e0058 */
[----:B---3--:R0:W-:Y:S01]  /*22ee0*/  STL [R1+0x324], R82 ;  /* 0x0003245201007387 */ /* 0x0081e20000100800 */
[----:B------:R-:W-:-:S03]  /*22ef0*/  PRMT R90, RZ, 0x7610, R90 ;  /* 0x00007610ff5a7816 */ /* 0x000fc6000000005a */
[----:B------:R-:W3:Y:S04]  /*22f00*/  LDL R84, [R1+0x1348] ;  /* 0x0013480001547983 */ /* 0x000ee80000100800 */
[----:B--2---:R1:W2:Y:S04]  /*22f10*/  @P2 LDG.E.U16 R86, desc[UR16][R12.64] ;  /* 0x000000100c562981 */ /* 0x0042a8000c1e1500 */
[----:B0-----:R-:W2:Y:S04]  /*22f20*/  LDL R82, [R1+0x1344] ;  /* 0x0013440001527983 */ /* 0x001ea80000100800 */
[----:B------:R-:W2:Y:S01]  /*22f30*/  LDL R13, [R1+0x1304] ;  /* 0x00130400010d7983 */ /* 0x000ea20000100800 */
[----:B-1----:R-:W-:-:S05]  /*22f40*/  @P2 IMAD.MOV.U32 R12, RZ, RZ, R92 ;  /* 0x000000ffff0c2224 */ /* 0x002fca00078e005c */
[----:B--2---:R0:W2:Y:S04]  /*22f50*/  @P2 LDG.E.U16 R90, desc[UR16][R12.64] ;  /* 0x000000100c5a2981 */ /* 0x0040a8000c1e1500 */
[----:B------:R1:W-:Y:S04]  /*22f60*/  STL [R1+0x318], R86 ;  /* 0x0003185601007387 */ /* 0x0003e80000100800 */
[----:B------:R-:W3:Y:S04]  /*22f70*/  LDL R88, [R1+0x1358] ;  /* 0x0013580001587983 */ /* 0x000ee80000100800 */
[----:B-1----:R-:W3:Y:S01]  /*22f80*/  LDL R86, [R1+0x1354] ;  /* 0x0013540001567983 */ /* 0x002ee20000100800 */
[----:B------:R-:W-:Y:S01]  /*22f90*/  PRMT R69, RZ, 0x7610, R69 ;  /* 0x00007610ff457816 */ /* 0x000fe20000000045 */
[----:B0-----:R-:W-:-:S02]  /*22fa0*/  @P2 IMAD.MOV.U32 R12, RZ, RZ, R75 ;  /* 0x000000ffff0c2224 */ /* 0x001fc400078e004b */
[----:B------:R-:W-:-:S05]  /*22fb0*/  @P2 IMAD.MOV.U32 R13, RZ, RZ, R73 ;  /* 0x000000ffff0d2224 */ /* 0x000fca00078e0049 */
[----:B------:R0:W3:Y:S02]  /*22fc0*/  @P2 LDG.E.U16 R69, desc[UR16][R12.64] ;  /* 0x000000100c452981 */ /* 0x0000e4000c1e1500 */
[----:B0-----:R-:W-:Y:S02]  /*22fd0*/  @P2 IMAD.MOV.U32 R12, RZ, RZ, R77 ;  /* 0x000000ffff0c2224 */ /* 0x001fe400078e004d */
[----:B----4-:R-:W-:Y:S01]  /*22fe0*/  @P2 IMAD.MOV.U32 R13, RZ, RZ, R71 ;  /* 0x000000ffff0d2224 */ /* 0x010fe200078e0047 */
[----:B--2---:R0:W-:Y:S04]  /*22ff0*/  STL [R1+0x314], R90 ;  /* 0x0003145a01007387 */ /* 0x0041e80000100800 */
[----:B------:R-:W2:Y:S04]  /*23000*/  LDL R92, [R1+0x1368] ;  /* 0x00136800015c7983 */ /* 0x000ea80000100800 */
[----:B------:R-:W4:Y:S04]  /*23010*/  LDL R73, [R1+0x1374] ;  /* 0x0013740001497983 */ /* 0x000f280000100800 */
[----:B0-----:R-:W4:Y:S04]  /*23020*/  LDL R90, [R1+0x1364] ;  /* 0x00136400015a7983 */ /* 0x001f280000100800 */
[----:B------:R-:W4:Y:S04]  /*23030*/  LDL R75, [R1+0x1378] ;  /* 0x00137800014b7983 */ /* 0x000f280000100800 */
[----:B------:R-:W4:Y:S04]  /*23040*/  LDL R71, [R1+0x1384] ;  /* 0x0013840001477983 */ /* 0x000f280000100800 */
[----:B------:R-:W4:Y:S01]  /*23050*/  LDL R77, [R1+0x1388] ;  /* 0x00138800014d7983 */ /* 0x000f220000100800 */
[----:B------:R-:W-:-:S02]  /*23060*/  PRMT R67, RZ, 0x7610, R67 ;  /* 0x00007610ff437816 */ /* 0x000fc40000000043 */
[----:B------:R-:W-:-:S04]  /*23070*/  PRMT R65, RZ, 0x7610, R65 ;  /* 0x00007610ff417816 */ /* 0x000fc80000000041 */
[----:B------:R0:W4:Y:S01]  /*23080*/  @P2 LDG.E.U16 R67, desc[UR16][R12.64] ;  /* 0x000000100c432981 */ /* 0x000122000c1e1500 */
[----:B------:R-:W-:Y:S01]  /*23090*/  PRMT R63, RZ, 0x7610, R63 ;  /* 0x00007610ff3f7816 */ /* 0x000fe2000000003f */
[----:B0-----:R-:W-:Y:S02]  /*230a0*/  @P2 IMAD.MOV.U32 R12, RZ, RZ, R80 ;  /* 0x000000ffff0c2224 */ /* 0x001fe400078e0050 */
[----:B------:R-:W-:Y:S01]  /*230b0*/  @P2 IMAD.MOV.U32 R13, RZ, RZ, R79 ;  /* 0x000000ffff0d2224 */ /* 0x000fe200078e004f */
[----:B------:R-:W-:Y:S01]  /*230c0*/  PRMT R61, RZ, 0x7610, R61 ;  /* 0x00007610ff3d7816 */ /* 0x000fe2000000003d */
[----:B------:R-:W4:Y:S04]  /*230d0*/  LDL R79, [R1+0x1394] ;  /* 0x00139400014f7983 */ /* 0x000f280000100800 */
[----:B------:R3:W4:Y:S01]  /*230e0*/  @P2 LDG.E.U16 R65, desc[UR16][R12.64] ;  /* 0x000000100c412981 */ /* 0x000722000c1e1500 */
[----:B------:R-:W-:-:S02]  /*230f0*/  PRMT R60, RZ, 0x7610, R60 ;  /* 0x00007610ff3c7816 */ /* 0x000fc4000000003c */
[----:B------:R-:W-:Y:S01]  /*23100*/  PRMT R58, RZ, 0x7610, R58 ;  /* 0x00007610ff3a7816 */ /* 0x000fe2000000003a */
[----:B------:R-:W4:Y:S01]  /*23110*/  LDL R80, [R1+0x1398] ;  /* 0x0013980001507983 */ /* 0x000f220000100800 */
[----:B---3--:R-:W-:Y:S02]  /*23120*/  @P2 IMAD.MOV.U32 R12, RZ, RZ, R84 ;  /* 0x000000ffff0c2224 */ /* 0x008fe400078e0054 */
[----:B------:R-:W-:Y:S01]  /*23130*/  @P2 IMAD.MOV.U32 R13, RZ, RZ, R82 ;  /* 0x000000ffff0d2224 */ /* 0x000fe200078e0052 */
[----:B------:R-:W-:Y:S01]  /*23140*/  PRMT R38, RZ, 0x7610, R38 ;  /* 0x00007610ff267816 */ /* 0x000fe20000000026 */
[----:B------:R-:W3:Y:S04]  /*23150*/  LDL R82, [R1+0x13a4] ;  /* 0x0013a40001527983 */ /* 0x000ee80000100800 */
[----:B------:R0:W3:Y:S04]  /*23160*/  @P2 LDG.E.U16 R63, desc[UR16][R12.64] ;  /* 0x000000100c3f2981 */ /* 0x0000e8000c1e1500 */
[----:B------:R-:W3:Y:S01]  /*23170*/  LDL R84, [R1+0x13a8] ;  /* 0x0013a80001547983 */ /* 0x000ee20000100800 */
[----:B0-----:R-:W-:-:S02]  /*23180*/  @P2 IMAD.MOV.U32 R12, RZ, RZ, R88 ;  /* 0x000000ffff0c2224 */ /* 0x001fc400078e0058 */
[----:B------:R-:W-:Y:S01]  /*23190*/  @P2 IMAD.MOV.U32 R13, RZ, RZ, R86 ;  /* 0x000000ffff0d2224 */ /* 0x000fe200078e0056 */
[----:B------:R-:W3:Y:S04]  /*231a0*/  LDL R88, [R1+0x13b8] ;  /* 0x0013b80001587983 */ /* 0x000ee80000100800 */
[----:B------:R2:W3:Y:S04]  /*231b0*/  @P2 LDG.E.U16 R61, desc[UR16][R12.64] ;  /* 0x000000100c3d2981 */ /* 0x0004e8000c1e1500 */
[----:B------:R-:W3:Y:S01]  /*231c0*/  LDL R86, [R1+0x13b4] ;  /* 0x0013b40001567983 */ /* 0x000ee20000100800 */
[----:B--2---:R-:W-:-:S02]  /*231d0*/  @P2 IMAD.MOV.U32 R12, RZ, RZ, R92 ;  /* 0x000000ffff0c2224 */ /* 0x004fc400078e005c */
[----:B----4-:R-:W-:Y:S02]  /*231e0*/  @P2 IMAD.MOV.U32 R13, RZ, RZ, R90 ;  /* 0x000000ffff0d2224 */ /* 0x010fe400078e005a */
[----:B------:R-:W2:Y:S04]  /*231f0*/  LDL R90, [R1+0x13c4] ;  /* 0x0013c400015a7983 */ /* 0x000ea80000100800 */
[----:B------:R0:W4:Y:S02]  /*23200*/  @P2 LDG.E.U16 R60, desc[UR16][R12.64] ;  /* 0x000000100c3c2981 */ /* 0x000124000c1e1500 */
[----:B0-----:R-:W-:Y:S02]  /*23210*/  @P2 IMAD.MOV.U32 R12, RZ, RZ, R75 ;  /* 0x000000ffff0c2224 */ /* 0x001fe400078e004b */
[----:B------:R-:W-:-:S05]  /*23220*/  @P2 IMAD.MOV.U32 R13, RZ, RZ, R73 ;  /* 0x000000ffff0d2224 */ /* 0x000fca00078e0049 */
[----:B------:R0:W2:Y:S02]  /*23230*/  @P2 LDG.E.U16 R58, desc[UR16][R12.64] ;  /* 0x000000100c3a2981 */ /* 0x0000a4000c1e1500 */
[----:B0-----:R-:W-:Y:S02]  /*23240*/  @P2 IMAD.MOV.U32 R12, RZ, RZ, R77 ;  /* 0x000000ffff0c2224 */ /* 0x001fe400078e004d */
[----:B------:R-:W-:-:S05]  /*23250*/  @P2 IMAD.MOV.U32 R13, RZ, RZ, R71 ;  /* 0x000000ffff0d2224 */ /* 0x000fca00078e0047 */
[----:B------:R0:W2:Y:S04]  /*23260*/  @P2 LDG.E.U16 R38, desc[UR16][R12.64] ;  /* 0x000000100c262981 */ /* 0x0000a8000c1e1500 */
[----:B------:R-:W-:Y:S04]  /*23270*/  STL [R1+0x30c], R69 ;  /* 0x00030c4501007387 */ /* 0x000fe80000100800 */
[----:B------:R-:W3:Y:S04]  /*23280*/  LDL R92, [R1+0x13c8] ;  /* 0x0013c800015c7983 */ /* 0x000ee80000100800 */
[----:B------:R-:W3:Y:S04]  /*23290*/  LDL R73, [R1+0x13d4] ;  /* 0x0013d40001497983 */ /* 0x000ee80000100800 */
[----:B------:R-:W-:Y:S04]  /*232a0*/  STL [R1+0x304], R67 ;  /* 0x0003044301007387 */ /* 0x000fe80000100800 */
[----:B------:R-:W4:Y:S04]  /*232b0*/  LDL R75, [R1+0x13d8] ;  /* 0x0013d800014b7983 */ /* 0x000f280000100800 */
[----:B------:R-:W4:Y:S04]  /*232c0*/  LDL R77, [R1+0x13e4] ;  /* 0x0013e400014d7983 */ /* 0x000f280000100800 */
[----:B------:R-:W-:Y:S01]  /*232d0*/  STL [R1+0x2f8], R65 ;  /* 0x0002f84101007387 */ /* 0x000fe20000100800 */
[----:B0-----:R-:W-:-:S02]  /*232e0*/  @P2 IMAD.MOV.U32 R12, RZ, RZ, R80 ;  /* 0x000000ffff0c2224 */ /* 0x001fc400078e0050 */
[----:B------:R-:W-:Y:S01]  /*232f0*/  @P2 IMAD.MOV.U32 R13, RZ, RZ, R79 ;  /* 0x000000ffff0d2224 */ /* 0x000fe200078e004f */
[----:B--2---:R0:W-:Y:S04]  /*23300*/  STL [R1+0x2cc], R38 ;  /* 0x0002cc2601007387 */ /* 0x0041e80000100800 */
[----:B0-----:R-:W2:Y:S04]  /*23310*/  LDL R38, [R1+0x13e8] ;  /* 0x0013e80001267983 */ /* 0x001ea80000100800 */
[----:B---3--:R-:W-:Y:S04]  /*23320*/  STL [R1+0x2f4], R63 ;  /* 0x0002f43f01007387 */ /* 0x008fe80000100800 */
[----:B------:R-:W3:Y:S04]  /*23330*/  LDL R79, [R1+0x13f4] ;  /* 0x0013f400014f7983 */ /* 0x000ee80000100800 */
[----:B------:R-:W3:Y:S01]  /*23340*/  LDL R80, [R1+0x13f8] ;  /* 0x0013f80001507983 */ /* 0x000ee20000100800 */
[----:B------:R-:W-:-:S02]  /*23350*/  PRMT R57, RZ, 0x7610, R57 ;  /* 0x00007610ff397816 */ /* 0x000fc40000000039 */
[----:B------:R-:W-:-:S04]  /*23360*/  PRMT R55, RZ, 0x7610, R55 ;  /* 0x00007610ff377816 */ /* 0x000fc80000000037 */
[----:B------:R0:W3:Y:S01]  /*23370*/  @P2 LDG.E.U16 R57, desc[UR16][R12.64] ;  /* 0x000000100c392981 */ /* 0x0000e2000c1e1500 */
[----:B------:R-:W-:Y:S01]  /*23380*/  PRMT R53, RZ, 0x7610, R53 ;  /* 0x00007610ff357816 */ /* 0x000fe20000000035 */
[----:B0-----:R-:W-:Y:S02]  /*23390*/  @P2 IMAD.MOV.U32 R12, RZ, RZ, R84 ;  /* 0x000000ffff0c2224 */ /* 0x001fe400078e0054 */
[----:B------:R-:W-:-:S05]  /*233a0*/  @P2 IMAD.MOV.U32 R13, RZ, RZ, R82 ;  /* 0x000000ffff0d2224 */ /* 0x000fca00078e0052 */
        /* <DEDUP_REMOVED lines=10> */
[----:B----4-:R-:W-:Y:S02]  /*23450*/  @P2 IMAD.MOV.U32 R12, RZ, RZ, R75 ;  /* 0x000000ffff0c2224 */ /* 0x010fe400078e004b */
[----:B------:R-:W-:-:S05]  /*23460*/  @P2 IMAD.MOV.U32 R13, RZ, RZ, R73 ;  /* 0x000000ffff0d2224 */ /* 0x000fca00078e0049 */
[----:B------:R0:W4:Y:S02]  /*23470*/  @P2 LDG.E.U16 R49, desc[UR16][R12.64] ;  /* 0x000000100c312981 */ /* 0x000124000c1e1500 */
[----:B0-----:R-:W-:Y:S01]  /*23480*/  @P2 IMAD.MOV.U32 R13, RZ, RZ, R77 ;  /* 0x000000ffff0d2224 */ /* 0x001fe200078e004d */
[----:B------:R-:W-:Y:S01]  /*23490*/  PRMT R44, RZ, 0x7610, R44 ;  /* 0x00007610ff2c7816 */ /* 0x000fe2000000002c */
[----:B--2---:R-:W-:-:S05]  /*234a0*/  @P2 IMAD.MOV.U32 R12, RZ, RZ, R38 ;  /* 0x000000ffff0c2224 */ /* 0x004fca00078e0026 */
[----:B------:R3:W2:Y:S02]  /*234b0*/  @P2 LDG.E.U16 R36, desc[UR16][R12.64] ;  /* 0x000000100c242981 */ /* 0x0006a4000c1e1500 */
[----:B---3--:R-:W-:Y:S02]  /*234c0*/  @P2 IMAD.MOV.U32 R12, RZ, RZ, R80 ;  /* 0x000000ffff0c2224 */ /* 0x008fe400078e0050 */
[----:B------:R-:W-:-:S05]  /*234d0*/  @P2 IMAD.MOV.U32 R13, RZ, RZ, R79 ;  /* 0x000000ffff0d2224 */ /* 0x000fca00078e004f */
[----:B------:R-:W3:Y:S04]  /*234e0*/  @P2 LDG.E.U16 R44, desc[UR16][R12.64] ;  /* 0x000000100c2c2981 */ /* 0x000ee8000c1e1500 */
[----:B------:R-:W-:Y:S04]  /*234f0*/  STL [R1+0x2e8], R61 ;  /* 0x0002e83d01007387 */ /* 0x000fe80000100800 */
[----:B------:R-:W4:Y:S04]  /*23500*/  LDL R82, [R1+0x1404] ;  /* 0x0014040001527983 */ /* 0x000f280000100800 */
[----:B------:R-:W4:Y:S04]  /*23510*/  LDL R84, [R1+0x1408] ;  /* 0x0014080001547983 */ /* 0x000f280000100800 */
[----:B------:R-:W-:Y:S04]  /*23520*/  STL [R1+0x2dc], R60 ;  /* 0x0002dc3c01007387 */ /* 0x000fe80000100800 */
[----:B------:R-:W4:Y:S04]  /*23530*/  LDL R86, [R1+0x1414] ;  /* 0x0014140001567983 */ /* 0x000f280000100800 */
[----:B------:R-:W4:Y:S04]  /*23540*/  LDL R88, [R1+0x1418] ;  /* 0x0014180001587983 */ /* 0x000f280000100800 */
[----:B------:R-:W-:Y:S04]  /*23550*/  STL [R1+0x2d4], R58 ;  /* 0x0002d43a01007387 */ /* 0x000fe80000100800 */
[----:B------:R-:W4:Y:S04]  /*23560*/  LDL R90, [R1+0x1424] ;  /* 0x00142400015a7983 */ /* 0x000f280000100800 */
[----:B------:R-:W4:Y:S04]  /*23570*/  LDL R92, [R1+0x1428] ;  /* 0x00142800015c7983 */ /* 0x000f280000100800 */
[----:B--2---:R0:W-:Y:S04]  /*23580*/  STL [R1+0x290], R36 ;  /* 0x0002902401007387 */ /* 0x0041e80000100800 */
[----:B------:R-:W2:Y:S04]  /*23590*/  LDL R38, [R1+0x1438] ;  /* 0x0014380001267983 */ /* 0x000ea80000100800 */
[----:B0-----:R-:W2:Y:S04]  /*235a0*/  LDL R36, [R1+0x1434] ;  /* 0x0014340001247983 */ /* 0x001ea80000100800 */
[----:B------:R-:W-:Y:S04]  /*235b0*/  STL [R1+0x2c8], R57 ;  /* 0x0002c83901007387 */ /* 0x000fe80000100800 */
[----:B------:R-:W2:Y:S04]  /*235c0*/  LDL R71, [R1+0x1444] ;  /* 0x0014440001477983 */ /* 0x000ea80000100800 */
[----:B---3--:R0:W-:Y:S04]  /*235d0*/  STL [R1+0x288], R44 ;  /* 0x0002882c01007387 */ /* 0x0081e80000100800 */
[----:B------:R-:W-:Y:S01]  /*235e0*/  STL [R1+0x2bc], R55 ;  /* 0x0002bc3701007387 */ /* 0x000fe20000100800 */
[----:B------:R-:W-:Y:S01]  /*235f0*/  PRMT R47, RZ, 0x7610, R47 ;  /* 0x00007610ff2f7816 */ /* 0x000fe2000000002f */
[----:B----4-:R-:W-:-:S02]  /*23600*/  @P2 IMAD.MOV.U32 R13, RZ, RZ, R82 ;  /* 0x000000ffff0d2224 */ /* 0x010fc400078e0052 */
[----:B------:R-:W-:Y:S01]  /*23610*/  @P2 IMAD.MOV.U32 R12, RZ, RZ, R84 ;  /* 0x000000ffff0c2224 */ /* 0x000fe200078e0054 */
[----:B------:R-:W-:Y:S01]  /*23620*/  PRMT R45, RZ, 0x7610, R45 ;  /* 0x00007610ff2d7816 */ /* 0x000fe2000000002d */
[----:B0-----:R-:W3:Y:S04]  /*23630*/  LDL R44, [R1+0x1448] ;  /* 0x00144800012c7983 */ /* 0x001ee80000100800 */
[----:B------:R0:W4:Y:S01]  /*23640*/  @P2 LDG.E.U16 R47, desc[UR16][R12.64] ;  /* 0x000000100c2f2981 */ /* 0x000122000c1e1500 */
[----:B------:R-:W-:Y:S02]  /*23650*/  PRMT R43, RZ, 0x7610, R43 ;  /* 0x00007610ff2b7816 */ /* 0x000fe4000000002b */
[----:B------:R-:W-:Y:S01]  /*23660*/  PRMT R34, RZ, 0x7610, R34 ;  /* 0x00007610ff227816 */ /* 0x000fe20000000022 */
[----:B------:R-:W4:Y:S01]  /*23670*/  LDL R73, [R1+0x1454] ;  /* 0x0014540001497983 */ /* 0x000f220000100800 */
[----:B0-----:R-:W-:-:S02]  /*23680*/  @P2 IMAD.MOV.U32 R12, RZ, RZ, R88 ;  /* 0x000000ffff0c2224 */ /* 0x001fc400078e0058 */
[----:B------:R-:W-:-:S05]  /*23690*/  @P2 IMAD.MOV.U32 R13, RZ, RZ, R86 ;  /* 0x000000ffff0d2224 */ /* 0x000fca00078e0056 */
[----:B------:R0:W4:Y:S02]  /*236a0*/  @P2 LDG.E.U16 R45, desc[UR16][R12.64] ;  /* 0x000000100c2d2981 */ /* 0x000124000c1e1500 */
[----:B0-----:R-:W-:Y:S02]  /*236b0*/  @P2 IMAD.MOV.U32 R12, RZ, RZ, R92 ;  /* 0x000000ffff0c2224 */ /* 0x001fe400078e005c */
[----:B------:R-:W-:-:S05]  /*236c0*/  @P2 IMAD.MOV.U32 R13, RZ, RZ, R90 ;  /* 0x000000ffff0d2224 */ /* 0x000fca00078e005a */
[----:B------:R2:W4:Y:S01]  /*236d0*/  @P2 LDG.E.U16 R43, desc[UR16][R12.64] ;  /* 0x000000100c2b2981 */ /* 0x000522000c1e1500 */
[----:B------:R-:W-:Y:S01]  /*236e0*/  PRMT R40, RZ, 0x7610, R40 ;  /* 0x00007610ff287816 */ /* 0x000fe20000000028 */
[----:B--2---:R-:W-:Y:S02]  /*236f0*/  @P2 IMAD.MOV.U32 R12, RZ, RZ, R38 ;  /* 0x000000ffff0c2224 */ /* 0x004fe400078e0026 */
[----:B------:R-:W-:-:S05]  /*23700*/  @P2 IMAD.MOV.U32 R13, RZ, RZ, R36 ;  /* 0x000000ffff0d2224 */ /* 0x000fca00078e0024 */
[----:B------:R0:W2:Y:S02]  /*23710*/  @P2 LDG.E.U16 R34, desc[UR16][R12.64] ;  /* 0x000000100c222981 */ /* 0x0000a4000c1e1500 */
[----:B0-----:R-:W-:Y:S02]  /*23720*/  @P2 IMAD.MOV.U32 R13, RZ, RZ, R71 ;  /* 0x000000ffff0d2224 */ /* 0x001fe400078e0047 */
[----:B---3--:R-:W-:-:S05]  /*23730*/  @P2 IMAD.MOV.U32 R12, RZ, RZ, R44 ;  /* 0x000000ffff0c2224 */ /* 0x008fca00078e002c */
[----:B------:R-:W3:Y:S04]  /*23740*/  @P2 LDG.E.U16 R40, desc[UR16][R12.64] ;  /* 0x000000100c282981 */ /* 0x000ee8000c1e1500 */
[----:B------:R-:W-:Y:S04]  /*23750*/  STL [R1+0x2a8], R53 ;  /* 0x0002a83501007387 */ /* 0x000fe80000100800 */
[----:B------:R-:W3:Y:S04]  /*23760*/  LDL R75, [R1+0x1458] ;  /* 0x00145800014b7983 */ /* 0x000ee80000100800 */
[----:B------:R-:W3:Y:S04]  /*23770*/  LDL R77, [R1+0x1464] ;  /* 0x00146400014d7983 */ /* 0x000ee80000100800 */
[----:B------:R-:W-:Y:S04]  /*23780*/  STL [R1+0x29c], R51 ;  /* 0x00029c3301007387 */ /* 0x000fe80000100800 */
[----:B------:R-:W3:Y:S04]  /*23790*/  LDL R79, [R1+0x1468] ;  /* 0x00146800014f7983 */ /* 0x000ee80000100800 */
[----:B------:R-:W3:Y:S04]  /*237a0*/  LDL R80, [R1+0x1474] ;  /* 0x0014740001507983 */ /* 0x000ee80000100800 */
[----:B------:R-:W3:Y:S04]  /*237b0*/  LDL R82, [R1+0x1478] ;  /* 0x0014780001527983 */ /* 0x000ee80000100800 */
[----:B------:R-:W-:Y:S04]  /*237c0*/  STL [R1+0x298], R49 ;  /* 0x0002983101007387 */ /* 0x000fe80000100800 */
[----:B------:R-:W3:Y:S04]  /*237d0*/  LDL R84, [R1+0x1484] ;  /* 0x0014840001547983 */ /* 0x000ee80000100800 */
[----:B------:R-:W3:Y:S04]  /*237e0*/  LDL R86, [R1+0x1488] ;  /* 0x0014880001567983 */ /* 0x000ee80000100800 */
[----:B------:R-:W3:Y:S04]  /*237f0*/  LDL R88, [R1+0x1494] ;  /* 0x0014940001587983 */ /* 0x000ee80000100800 */
[----:B------:R-:W3:Y:S04]  /*23800*/  LDL R90, [R1+0x1498] ;  /* 0x00149800015a7983 */ /* 0x000ee80000100800 */
[----:B------:R-:W3:Y:S04]  /*23810*/  LDL R92, [R1+0x14a4] ;  /* 0x0014a400015c7983 */ /* 0x000ee80000100800 */
[----:B--2---:R0:W-:Y:S04]  /*23820*/  STL [R1+0x258], R34 ;  /* 0x0002582201007387 */ /* 0x0041e80000100800 */
[----:B------:R-:W2:Y:S04]  /*23830*/  LDL R36, [R1+0x14b4] ;  /* 0x0014b40001247983 */ /* 0x000ea80000100800 */
[----:B------:R-:W2:Y:S04]  /*23840*/  LDL R38, [R1+0x14b8] ;  /* 0x0014b80001267983 */ /* 0x000ea80000100800 */
[----:B0-----:R-:W2:Y:S04]  /*23850*/  LDL R34, [R1+0x14a8] ;  /* 0x0014a80001227983 */ /* 0x001ea80000100800 */
[----:B----4-:R-:W-:Y:S04]  /*23860*/  STL [R1+0x278], R47 ;  /* 0x0002782f01007387 */ /* 0x010fe80000100800 */
[----:B---3--:R0:W-:Y:S04]  /*23870*/  STL [R1+0x254], R40 ;  /* 0x0002542801007387 */ /* 0x0081e80000100800 */
[----:B------:R-:W3:Y:S04]  /*23880*/  LDL R44, [R1+0x14c8] ;  /* 0x0014c800012c7983 */ /* 0x000ee80000100800 */
[----:B0-----:R-:W4:Y:S01]  /*23890*/  LDL R40, [R1+0x14c4] ;  /* 0x0014c40001287983 */ /* 0x001f220000100800 */
[----:B------:R-:W-:Y:S01]  /*238a0*/  PRMT R41, RZ, 0x7610, R41 ;  /* 0x00007610ff297816 */ /* 0x000fe20000000029 */
[----:B------:R-:W-:-:S02]  /*238b0*/  @P2 IMAD.MOV.U32 R12, RZ, RZ, R75 ;  /* 0x000000ffff0c2224 */ /* 0x000fc400078e004b */
[----:B------:R-:W-:Y:S01]  /*238c0*/  @P2 IMAD.MOV.U32 R13, RZ, RZ, R73 ;  /* 0x000000ffff0d2224 */ /* 0x000fe200078e0049 */
[----:B------:R-:W-:-:S04]  /*238d0*/  PRMT R39, RZ, 0x7610, R39 ;  /* 0x00007610ff277816 */ /* 0x000fc80000000027 */
[----:B------:R0:W3:Y:S01]  /*238e0*/  @P2 LDG.E.U16 R41, desc[UR16][R12.64] ;  /* 0x000000100c292981 */ /* 0x0000e2000c1e1500 */
[----:B------:R-:W-:Y:S01]  /*238f0*/  PRMT R37, RZ, 0x7610, R37 ;  /* 0x00007610ff257816 */ /* 0x000fe20000000025 */
[----:B0-----:R-:W-:Y:S02]  /*23900*/  @P2 IMAD.MOV.U32 R12, RZ, RZ, R79 ;  /* 0x000000ffff0c2224 */ /* 0x001fe400078e004f */
[----:B------:R-:W-:-:S05]  /*23910*/  @P2 IMAD.MOV.U32 R13, RZ, RZ, R77 ;  /* 0x000000ffff0d2224 */ /* 0x000fca00078e004d */
[----:B------:R0:W4:Y:S01]  /*23920*/  @P2 LDG.E.U16 R39, desc[UR16][R12.64] ;  /* 0x000000100c272981 */ /* 0x000122000c1e1500 */
        /* <DEDUP_REMOVED lines=13> */
[----:B0-----:R-:W-:Y:S01]  /*23a00*/  @P2 IMAD.MOV.U32 R13, RZ, RZ, R92 ;  /* 0x000000ffff0d2224 */ /* 0x001fe200078e005c */
[----:B------:R-:W-:Y:S02]  /*23a10*/  PRMT R30, RZ, 0x7610, R30 ;  /* 0x00007610ff1e7816 */ /* 0x000fe4000000001e */
[----:B------:R-:W-:Y:S02]  /*23a20*/  PRMT R29, RZ, 0x7610, R29 ;  /* 0x00007610ff1d7816 */ /* 0x000fe4000000001d */
[----:B------:R-:W-:Y:S02]  /*23a30*/  PRMT R28, RZ, 0x7610, R28 ;  /* 0x00007610ff1c7816 */ /* 0x000fe4000000001c */
[----:B------:R-:W-:Y:S02]  /*23a40*/  PRMT R27, RZ, 0x7610, R27 ;  /* 0x00007610ff1b7816 */ /* 0x000fe4000000001b */
[----:B------:R-:W-:-:S02]  /*23a50*/  PRMT R26, RZ, 0x7610, R26 ;  /* 0x00007610ff1a7816 */ /* 0x000fc4000000001a */
[----:B------:R-:W-:Y:S02]  /*23a60*/  PRMT R22, RZ, 0x7610, R22 ;  /* 0x00007610ff167816 */ /* 0x000fe40000000016 */
[----:B------:R-:W-:Y:S02]  /*23a70*/  PRMT R21, RZ, 0x7610, R21 ;  /* 0x00007610ff157816 */ /* 0x000fe40000000015 */
[----:B------:R-:W-:Y:S02]  /*23a80*/  PRMT R20, RZ, 0x7610, R20 ;  /* 0x00007610ff147816 */ /* 0x000fe40000000014 */
[----:B------:R-:W-:Y:S02]  /*23a90*/  PRMT R18, RZ, 0x7610, R18 ;  /* 0x00007610ff127816 */ /* 0x000fe40000000012 */
[----:B------:R-:W-:Y:S02]  /*23aa0*/  PRMT R17, RZ, 0x7610, R17 ;  /* 0x00007610ff117816 */ /* 0x000fe40000000011 */
[----:B------:R-:W-:Y:S01]  /*23ab0*/  PRMT R15, RZ, 0x7610, R15 ;  /* 0x00007610ff0f7816 */ /* 0x000fe2000000000f */
[----:B--2---:R-:W-:-:S05]  /*23ac0*/  @P2 IMAD.MOV.U32 R12, RZ, RZ, R34 ;  /* 0x000000ffff0c2224 */ /* 0x004fca00078e0022 */
[----:B------:R0:W2:Y:S02]  /*23ad0*/  @P2 LDG.E.U16 R32, desc[UR16][R12.64] ;  /* 0x000000100c202981 */ /* 0x0000a4000c1e1500 */
[----:B0-----:R-:W-:Y:S02]  /*23ae0*/  @P2 IMAD.MOV.U32 R12, RZ, RZ, R38 ;  /* 0x000000ffff0c2224 */ /* 0x001fe400078e0026 */
[----:B------:R-:W-:-:S05]  /*23af0*/  @P2 IMAD.MOV.U32 R13, RZ, RZ, R36 ;  /* 0x000000ffff0d2224 */ /* 0x000fca00078e0024 */
[----:B------:R3:W2:Y:S02]  /*23b00*/  @P2 LDG.E.U16 R31, desc[UR16][R12.64] ;  /* 0x000000100c1f2981 */ /* 0x0006a4000c1e1500 */
[----:B---3--:R-:W-:Y:S02]  /*23b10*/  @P2 IMAD.MOV.U32 R12, RZ, RZ, R44 ;  /* 0x000000ffff0c2224 */ /* 0x008fe400078e002c */
[----:B----4-:R-:W-:-:S05]  /*23b20*/  @P2 IMAD.MOV.U32 R13, RZ, RZ, R40 ;  /* 0x000000ffff0d2224 */ /* 0x010fca00078e0028 */
[----:B------:R0:W3:Y:S02]  /*23b30*/  @P2 LDG.E.U16 R30, desc[UR16][R12.64] ;  /* 0x000000100c1e2981 */ /* 0x0000e4000c1e1500 */
[----:B0-----:R-:W-:Y:S02]  /*23b40*/  @P2 IMAD.MOV.U32 R12, RZ, RZ, R11 ;  /* 0x000000ffff0c2224 */ /* 0x001fe400078e000b */
[----:B------:R-:W-:-:S05]  /*23b50*/  @P2 IMAD.MOV.U32 R13, RZ, RZ, R42 ;  /* 0x000000ffff0d2224 */ /* 0x000fca00078e002a */
[----:B------:R0:W4:Y:S02]  /*23b60*/  @P2 LDG.E.U16 R29, desc[UR16][R12.64] ;  /* 0x000000100c1d2981 */ /* 0x000124000c1e1500 */
        /* <DEDUP_REMOVED lines=26> */
[----:B------:R0:W4:Y:S01]  /*23d10*/  @P2 LDG.E.U16 R15, desc[UR16][R12.64] ;  /* 0x000000100c0f2981 */ /* 0x000122000c1e1500 */
[----:B------:R-:W-:Y:S02]  /*23d20*/  PRMT R10, RZ, 0x7610, R10 ;  /* 0x00007610ff0a7816 */ /* 0x000fe4000000000a */
        /* <DEDUP_REMOVED lines=12> */
[----:B------:R-:W-:-:S03]  /*23df0*/  PRMT R4, RZ, 0x7610, R4 ;  /* 0x00007610ff047816 */ /* 0x000fc60000000004 */
[----:B------:R-:W-:Y:S01]  /*23e00*/  STL [R1+0x270], R45 ;  /* 0x0002702d01007387 */ /* 0x000fe20000100800 */
[----:B0-----:R-:W-:Y:S02]  /*23e10*/  @P2 IMAD.MOV.U32 R12, RZ, RZ, R7 ;  /* 0x000000ffff0c2224 */ /* 0x001fe400078e0007 */
[----:B------:R-:W-:Y:S01]  /*23e20*/  @P2 IMAD.MOV.U32 R13, RZ, RZ, R8 ;  /* 0x000000ffff0d2224 */ /* 0x000fe200078e0008 */
[----:B------:R-:W-:Y:S04]  /*23e30*/  STL [R1+0x264], R43 ;  /* 0x0002642b01007387 */ /* 0x000fe80000100800 */
[----:B------:R0:W4:Y:S01]  /*23e40*/  @P2 LDG.E.U16 R5, desc[UR16][R12.64] ;  /* 0x000000100c052981 */ /* 0x000122000c1e1500 */
[----:B------:R-:W-:-:S03]  /*23e50*/  PRMT R3, RZ, 0x7610, R3 ;  /* 0x00007610ff037816 */ /* 0x000fc60000000003 */
[----:B------:R-:W-:Y:S04]  /*23e60*/  STL [R1+0x248], R41 ;  /* 0x0002482901007387 */ /* 0x000fe80000100800 */
[----:B------:R-:W4:Y:S01]  /*23e70*/  LDL.LU R11, [R1+0x1ddc] ;  /* 0x001ddc00010b7983 */ /* 0x000f220000300800 */
[----:B0-----:R-:W-:Y:S02]  /*23e80*/  @P2 IMAD.MOV.U32 R12, RZ, RZ, R0 ;  /* 0x000000ffff0c2224 */ /* 0x001fe400078e0000 */
[----:B------:R-:W-:Y:S01]  /*23e90*/  @P2 IMAD.MOV.U32 R13, RZ, RZ, R19 ;  /* 0x000000ffff0d2224 */ /* 0x000fe200078e0013 */
[----:B------:R-:W-:Y:S04]  /*23ea0*/  STL [R1+0x23c], R39 ;  /* 0x00023c2701007387 */ /* 0x000fe80000100800 */
[----:B------:R-:W-:Y:S04]  /*23eb0*/  STL [R1+0x230], R37 ;  /* 0x0002302501007387 */ /* 0x000fe80000100800 */
[----:B------:R0:W4:Y:S04]  /*23ec0*/  @P2 LDG.E.U16 R4, desc[UR16][R12.64] ;  /* 0x000000100c042981 */ /* 0x000128000c1e1500 */
[----:B------:R-:W-:Y:S04]  /*23ed0*/  STL [R1+0x228], R35 ;  /* 0x0002282301007387 */ /* 0x000fe80000100800 */
[----:B------:R-:W-:Y:S01]  /*23ee0*/  STL [R1+0x220], R33 ;  /* 0x0002202101007387 */ /* 0x000fe20000100800 */
[----:B0-----:R-:W-:-:S02]  /*23ef0*/  @P2 IMAD.MOV.U32 R12, RZ, RZ, R70 ;  /* 0x000000ffff0c2224 */ /* 0x001fc400078e0046 */
[----:B------:R-:W-:Y:S01]  /*23f00*/  @P2 IMAD.MOV.U32 R13, RZ, RZ, R16 ;  /* 0x000000ffff0d2224 */ /* 0x000fe200078e0010 */
[----:B--2---:R-:W-:Y:S01]  /*23f10*/  STL [R1+0x214], R32 ;  /* 0x0002142001007387 */ /* 0x004fe20000100800 */
[----:B------:R-:W-:-:S03]  /*23f20*/  PRMT R2, RZ, 0x7610, R2 ;  /* 0x00007610ff027816 */ /* 0x000fc60000000002 */
[----:B------:R0:W2:Y:S04]  /*23f30*/  @P2 LDG.E.U16 R3, desc[UR16][R12.64] ;  /* 0x000000100c032981 */ /* 0x0000a8000c1e1500 */
[----:B------:R-:W-:Y:S01]  /*23f40*/  STL [R1+0x20c], R31 ;  /* 0x00020c1f01007387 */ /* 0x000fe20000100800 */
[----:B0-----:R-:W-:Y:S02]  /*23f50*/  @P2 IMAD.MOV.U32 R12, RZ, RZ, R72 ;  /* 0x000000ffff0c2224 */ /* 0x001fe400078e0048 */
[----:B------:R-:W-:-:S05]  /*23f60*/  @P2 IMAD.MOV.U32 R13, RZ, RZ, R14 ;  /* 0x000000ffff0d2224 */ /* 0x000fca00078e000e */
[----:B------:R-:W2:Y:S04]  /*23f70*/  @P2 LDG.E.U16 R2, desc[UR16][R12.64] ;  /* 0x000000100c022981 */ /* 0x000ea8000c1e1500 */
[----:B---3--:R-:W-:Y:S04]  /*23f80*/  STL [R1+0x204], R30 ;  /* 0x0002041e01007387 */ /* 0x008fe80000100800 */
[----:B----4-:R-:W-:Y:S04]  /*23f90*/  STL [R1+0x1f8], R29 ;  /* 0x0001f81d01007387 */ /* 0x010fe80000100800 */
[----:B------:R-:W-:Y:S04]  /*23fa0*/  STL [R1+0x1f0], R28 ;  /* 0x0001f01c01007387 */ /* 0x000fe80000100800 */
[----:B------:R-:W-:Y:S04]  /*23fb0*/  STL [R1+0x1e4], R27 ;  /* 0x0001e41b01007387 */ /* 0x000fe80000100800 */
[----:B------:R-:W-:Y:S04]  /*23fc0*/  STL [R1+0x1dc], R26 ;  /* 0x0001dc1a01007387 */ /* 0x000fe80000100800 */
[----:B------:R-:W-:Y:S04]  /*23fd0*/  STL [R1+0x1d4], R22 ;  /* 0x0001d41601007387 */ /* 0x000fe80000100800 */
[----:B------:R-:W3:Y:S04]  /*23fe0*/  LDL.LU R74, [R1+0x234] ;  /* 0x00023400014a7983 */ /* 0x000ee80000300800 */
[----:B------:R-:W4:Y:S04]  /*23ff0*/  LDL.LU R76, [R1+0x238] ;  /* 0x00023800014c7983 */ /* 0x000f280000300800 */
[----:B------:R-:W4:Y:S04]  /*24000*/  LDL.LU R78, [R1+0x240] ;  /* 0x00024000014e7983 */ /* 0x000f280000300800 */
[----:B------:R-:W-:Y:S04]  /*24010*/  STL [R1+0x1cc], R21 ;  /* 0x0001cc1501007387 */ /* 0x000fe80000100800 */
[----:B------:R-:W4:Y:S04]  /*24020*/  LDL.LU R81, [R1+0x244] ;  /* 0x0002440001517983 */ /* 0x000f280000300800 */
[----:B------:R-:W4:Y:S04]  /*24030*/  LDL.LU R83, [R1+0x24c] ;  /* 0x00024c0001537983 */ /* 0x000f280000300800 */
        /* <DEDUP_REMOVED lines=9> */
[----:B------:R-:W-:Y:S04]  /*240d0*/  STL [R1+0x1a8], R17 ;  /* 0x0001a81101007387 */ /* 0x000fe80000100800 */
[----:B------:R-:W4:Y:S04]  /*240e0*/  LDL.LU R23, [R1+0x280] ;  /* 0x0002800001177983 */ /* 0x000f280000300800 */
[----:B------:R-:W4:Y:S04]  /*240f0*/  LDL.LU R8, [R1+0x284] ;  /* 0x0002840001087983 */ /* 0x000f280000300800 */
[----:B------:R-:W4:Y:S04]  /*24100*/  LDL.LU R7, [R1+0x28c] ;  /* 0x00028c0001077983 */ /* 0x000f280000300800 */
[----:B------:R-:W-:Y:S04]  /*24110*/  STL [R1+0x194], R15 ;  /* 0x0001940f01007387 */ /* 0x000fe80000100800 */
[----:B------:R-:W4:Y:S04]  /*24120*/  LDL.LU R0, [R1+0x294] ;  /* 0x0002940001007983 */ /* 0x000f280000300800 */
[----:B------:R-:W-:Y:S04]  /*24130*/  STL [R1+0x190], R10 ;  /* 0x0001900a01007387 */ /* 0x000fe80000100800 */
[----:B------:R-:W-:Y:S04]  /*24140*/  STL [R1+0x184], R9 ;  /* 0x0001840901007387 */ /* 0x000fe80000100800 */
[----:B------:R-:W-:Y:S04]  /*24150*/  STL [R1+0x114], R6 ;  /* 0x0001140601007387 */ /* 0x000fe80000100800 */
[----:B--2---:R3:W-:Y:S04]  /*24160*/  STL [R1+0x100], R3 ;  /* 0x0001000301007387 */ /* 0x0047e80000100800 */
[----:B------:R4:W-:Y:S04]  /*24170*/  STL [R1+0xf4], R2 ;  /* 0x0000f40201007387 */ /* 0x0009e80000100800 */
[----:B------:R0:W-:Y:S01]  /*24180*/  STL [R1+0x104], R4 ;  /* 0x0001040401007387 */ /* 0x0001e20000100800 */
[----:B---3--:R-:W-:-:S02]  /*24190*/  SEL R3, R11, R74, !P3 ;  /* 0x0000004a0b037207 */ /* 0x008fc40005800000 */
[----:B----4-:R-:W-:-:S03]  /*241a0*/  SEL R2, R11, R76, !P3 ;  /* 0x0000004c0b027207 */ /* 0x010fc60005800000 */
[----:B------:R1:W-:Y:S01]  /*241b0*/  STL [R1+0x40], R3 ;  /* 0x0000400301007387 */ /* 0x0003e20000100800 */
[----:B0-----:R-:W-:-:S03]  /*241c0*/  SEL R4, R11, R78, !P3 ;  /* 0x0000004e0b047207 */ /* 0x001fc60005800000 */
[----:B------:R0:W-:Y:S04]  /*241d0*/  STL [R1+0x3c], R2 ;  /* 0x00003c0201007387 */ /* 0x0001e80000100800 */
[----:B------:R2:W-:Y:S01]  /*241e0*/  STL [R1+0x38], R4 ;  /* 0x0000380401007387 */ /* 0x0005e20000100800 */
[C---:B-1----:R-:W-:Y:S02]  /*241f0*/  SEL R3, R11.reuse, R81, !P3 ;  /* 0x000000510b037207 */ /* 0x042fe40005800000 */
[----:B0-----:R-:W-:-:S03]  /*24200*/  SEL R2, R11, R83, !P3 ;  /* 0x000000530b027207 */ /* 0x001fc60005800000 */
[----:B------:R0:W-:Y:S01]  /*24210*/  STL [R1+0x34], R3 ;  /* 0x0000340301007387 */ /* 0x0001e20000100800 */
[----:B--2---:R-:W-:-:S03]  /*24220*/  SEL R4, R11, R85, !P3 ;  /* 0x000000550b047207 */ /* 0x004fc60005800000 */
[----:B------:R1:W-:Y:S04]  /*24230*/  STL [R1+0x30], R2 ;  /* 0x0000300201007387 */ /* 0x0003e80000100800 */
[----:B------:R2:W-:Y:S01]  /*24240*/  STL [R1+0x110], R5 ;  /* 0x0001100501007387 */ /* 0x0005e20000100800 */
[----:B0-----:R-:W-:-:S03]  /*24250*/  SEL R3, R11, R87, !P3 ;  /* 0x000000570b037207 */ /* 0x001fc60005800000 */
[----:B------:R-:W-:Y:S01]  /*24260*/  STL [R1+0x2c], R4 ;  /* 0x00002c0401007387 */ /* 0x000fe20000100800 */
[C---:B-1----:R-:W-:Y:S02]  /*24270*/  SEL R2, R11.reuse, R89, !P3 ;  /* 0x000000590b027207 */ /* 0x042fe40005800000 */
[C---:B------:R-:W-:Y:S01]  /*24280*/  SEL R60, R11.reuse, R91, !P3 ;  /* 0x0000005b0b3c7207 */ /* 0x040fe20005800000 */
[----:B------:R0:W-:Y:S01]  /*24290*/  STL [R1+0x28], R3 ;  /* 0x0000280301007387 */ /* 0x0001e20000100800 */
[----:B--2---:R-:W-:-:S03]  /*242a0*/  SEL R5, R11, R93, !P3 ;  /* 0x0000005d0b057207 */ /* 0x004fc60005800000 */
[----:B------:R-:W-:Y:S01]  /*242b0*/  STL [R1+0x1dbc], R60 ;  /* 0x001dbc3c01007387 */ /* 0x000fe20000100800 */
[----:B------:R-:W-:-:S03]  /*242c0*/  SEL R58, R11, R25, !P3 ;  /* 0x000000190b3a7207 */ /* 0x000fc60005800000 */
[----:B------:R1:W-:Y:S04]  /*242d0*/  STL [R1+0x24], R2 ;  /* 0x0000240201007387 */ /* 0x0003e80000100800 */
[----:B------:R-:W-:Y:S01]  /*242e0*/  STL [R1+0x1dc0], R5 ;  /* 0x001dc00501007387 */ /* 0x000fe20000100800 */
[----:B------:R-:W-:-:S03]  /*242f0*/  SEL R6, R11, R24, !P3 ;  /* 0x000000180b067207 */ /* 0x000fc60005800000 */
[----:B------:R-:W-:Y:S04]  /*24300*/  STL [R1+0x1dc4], R58 ;  /* 0x001dc43a01007387 */ /* 0x000fe80000100800 */
[----:B------:R-:W-:Y:S01]  /*24310*/  STL [R1+0x1dc8], R6 ;  /* 0x001dc80601007387 */ /* 0x000fe20000100800 */
[C---:B0-----:R-:W-:Y:S02]  /*24320*/  SEL R3, R11.reuse, R23, !P3 ;  /* 0x000000170b037207 */ /* 0x041fe40005800000 */
[----:B------:R-:W-:-:S03]  /*24330*/  SEL R8, R11, R8, !P3 ;  /* 0x000000080b087207 */ /* 0x000fc60005800000 */
[----:B------:R-:W-:Y:S01]  /*24340*/  STL [R1+0x1dcc], R3 ;  /* 0x001dcc0301007387 */ /* 0x000fe20000100800 */
[----:B------:R-:W-:-:S03]  /*24350*/  SEL R7, R11, R7, !P3 ;  /* 0x000000070b077207 */ /* 0x000fc60005800000 */
[----:B------:R-:W-:Y:S04]  /*24360*/  STL [R1+0x1dd0], R8 ;  /* 0x001dd00801007387 */ /* 0x000fe80000100800 */
[----:B------:R-:W-:Y:S01]  /*24370*/  STL [R1+0x1dd4], R7 ;  /* 0x001dd40701007387 */ /* 0x000fe20000100800 */
[----:B-1----:R-:W-:-:S03]  /*24380*/  SEL R2, R11, R0, !P3 ;  /* 0x000000000b027207 */ /* 0x002fc60005800000 */
[----:B------:R-:W2:Y:S04]  /*24390*/  LDL.LU R0, [R1+0x2a0] ;  /* 0x0002a00001007983 */ /* 0x000ea80000300800 */
[----:B------:R-:W3:Y:S04]  /*243a0*/  LDL.LU R93, [R1+0x2a4] ;  /* 0x0002a400015d7983 */ /* 0x000ee80000300800 */
[----:B------:R-:W4:Y:S04]  /*243b0*/  LDL.LU R40, [R1+0x2ac] ;  /* 0x0002ac0001287983 */ /* 0x000f280000300800 */
[----:B------:R-:W2:Y:S04]  /*243c0*/  LDL.LU R91, [R1+0x2b0] ;  /* 0x0002b000015b7983 */ /* 0x000ea80000300800 */
[----:B------:R-:W2:Y:S04]  /*243d0*/  LDL.LU R42, [R1+0x2b4] ;  /* 0x0002b400012a7983 */ /* 0x000ea80000300800 */
[----:B------:R-:W3:Y:S04]  /*243e0*/  LDL.LU R89, [R1+0x2b8] ;  /* 0x0002b80001597983 */ /* 0x000ee80000300800 */
        /* <DEDUP_REMOVED lines=24> */
[----:B------:R0:W-:Y:S01]  /*24570*/  STL [R1+0x1dd8], R2 ;  /* 0x001dd80201007387 */ /* 0x0001e20000100800 */
[----:B----4-:R-:W-:-:S02]  /*24580*/  SEL R92, R11, R40, !P3 ;  /* 0x000000280b5c7207 */ /* 0x010fc40005800000 */
[C---:B--2---:R-:W-:Y:S02]  /*24590*/  SEL R90, R11.reuse, R42, !P3 ;  /* 0x0000002a0b5a7207 */ /* 0x044fe40005800000 */
[C---:B---3--:R-:W-:Y:S02]  /*245a0*/  SEL R88, R11.reuse, R44, !P3 ;  /* 0x0000002c0b587207 */ /* 0x048fe40005800000 */
        /* <DEDUP_REMOVED lines=9> */
[----:B------:R-:W2:Y:S04]  /*24640*/  LDL.LU R64, [R1+0x7f4] ;  /* 0x0007f40001407983 */ /* 0x000ea80000300800 */
[----:B------:R-:W3:Y:S04]  /*24650*/  LDL.LU R63, [R1+0x7f8] ;  /* 0x0007f800013f7983 */ /* 0x000ee80000300800 */
[----:B------:R-:W4:Y:S04]  /*24660*/  LDL.LU R62, [R1+0x814] ;  /* 0x00081400013e7983 */ /* 0x000f280000300800 */
[----:B------:R-:W2:Y:S04]  /*24670*/  LDL.LU R61, [R1+0x824] ;  /* 0x00082400013d7983 */ /* 0x000ea80000300800 */
[----:B------:R-:W2:Y:S04]  /*24680*/  LDL.LU R59, [R1+0x828] ;  /* 0x00082800013b7983 */ /* 0x000ea80000300800 */
[----:B------:R-:W2:Y:S04]  /*24690*/  LDL.LU R57, [R1+0x82c] ;  /* 0x00082c0001397983 */ /* 0x000ea80000300800 */
[----:B------:R-:W2:Y:S04]  /*246a0*/  LDL.LU R56, [R1+0x834] ;  /* 0x0008340001387983 */ /* 0x000ea80000300800 */
[----:B------:R-:W2:Y:S04]  /*246b0*/  LDL.LU R55, [R1+0x81c] ;  /* 0x00081c0001377983 */ /* 0x000ea80000300800 */
[----:B------:R-:W2:Y:S04]  /*246c0*/  LDL.LU R54, [R1+0x818] ;  /* 0x0008180001367983 */ /* 0x000ea80000300800 */
[----:B------:R-:W2:Y:S04]  /*246d0*/  LDL.LU R4, [R1+0x804] ;  /* 0x0008040001047983 */ /* 0x000ea80000300800 */
[----:B------:R-:W3:Y:S04]  /*246e0*/  LDL.LU R52, [R1+0x808] ;  /* 0x0008080001347983 */ /* 0x000ee80000300800 */
[----:B------:R-:W3:Y:S04]  /*246f0*/  LDL.LU R16, [R1+0x80c] ;  /* 0x00080c0001107983 */ /* 0x000ee80000300800 */
        /* <DEDUP_REMOVED lines=24> */
[----:B--2---:R-:W-:-:S02]  /*24880*/  SEL R53, R11, R4, !P3 ;  /* 0x000000040b357207 */ /* 0x004fc40005800000 */
[C---:B---3--:R-:W-:Y:S02]  /*24890*/  SEL R51, R11.reuse, R16, !P3 ;  /* 0x000000100b337207 */ /* 0x048fe40005800000 */
[C---:B----4-:R-:W-:Y:S02]  /*248a0*/  SEL R49, R11.reuse, R14, !P3 ;  /* 0x0000000e0b317207 */ /* 0x050fe40005800000 */
[C---:B------:R-:W-:Y:S02]  /*248b0*/  SEL R47, R11.reuse, R19, !P3 ;  /* 0x000000130b2f7207 */ /* 0x040fe40005800000 */
[C---:B------:R-:W-:Y:S02]  /*248c0*/  SEL R45, R11.reuse, R21, !P3 ;  /* 0x000000150b2d7207 */ /* 0x040fe40005800000 */
[C---:B------:R-:W-:Y:S02]  /*248d0*/  SEL R43, R11.reuse, R26, !P3 ;  /* 0x0000001a0b2b7207 */ /* 0x040fe40005800000 */
[----:B------:R-:W-:-:S02]  /*248e0*/  SEL R41, R11, R28, !P3 ;  /* 0x0000001c0b297207 */ /* 0x000fc40005800000 */
[C---:B------:R-:W-:Y:S02]  /*248f0*/  SEL R39, R11.reuse, R30, !P3 ;  /* 0x0000001e0b277207 */ /* 0x040fe40005800000 */
[----:B------:R-:W2:Y:S04]  /*24900*/  LDL.LU R30, [R1+0x790] ;  /* 0x00079000011e7983 */ /* 0x000ea80000300800 */
[----:B------:R-:W3:Y:S04]  /*24910*/  LDL.LU R29, [R1+0x78c] ;  /* 0x00078c00011d7983 */ /* 0x000ee80000300800 */
[----:B------:R-:W4:Y:S01]  /*24920*/  LDL.LU R28, [R1+0x780] ;  /* 0x00078000011c7983 */ /* 0x000f220000300800 */
        /* <DEDUP_REMOVED lines=24> */
[----:B0-----:R-:W2:Y:S04]  /*24ab0*/  LDL.LU R2, [R1+0x40] ;  /* 0x0000400001027983 */ /* 0x001ea80000300800 */
[----:B------:R-:W3:Y:S04]  /*24ac0*/  LDL.LU R7, [R1+0x3c] ;  /* 0x00003c0001077983 */ /* 0x000ee80000300800 */
[----:B------:R-:W4:Y:S04]  /*24ad0*/  LDL.LU R8, [R1+0x38] ;  /* 0x0000380001087983 */ /* 0x000f280000300800 */
[----:B------:R-:W4:Y:S04]  /*24ae0*/  LDL.LU R3, [R1+0x34] ;  /* 0x0000340001037983 */ /* 0x000f280000300800 */
[----:B------:R-:W4:Y:S04]  /*24af0*/  LDL.LU R6, [R1+0x30] ;  /* 0x0000300001067983 */ /* 0x000f280000300800 */
[----:B------:R-:W4:Y:S04]  /*24b00*/  LDL.LU R58, [R1+0x2c] ;  /* 0x00002c00013a7983 */ /* 0x000f280000300800 */
[----:B------:R-:W4:Y:S04]  /*24b10*/  LDL.LU R5, [R1+0x28] ;  /* 0x0000280001057983 */ /* 0x000f280000300800 */
[----:B------:R-:W4:Y:S01]  /*24b20*/  LDL.LU R60, [R1+0x24] ;  /* 0x00002400013c7983 */ /* 0x000f220000300800 */
[----:B--2---:R-:W-:-:S02]  /*24b30*/  IMAD R2, R2, UR65, RZ ;  /* 0x0000004102027c24 */ /* 0x004fc4000f8e02ff */
[----:B---3--:R-:W-:-:S03]  /*24b40*/  IMAD R7, R7, UR65, RZ ;  /* 0x0000004107077c24 */ /* 0x008fc6000f8e02ff */
[----:B------:R0:W-:Y:S01]  /*24b50*/  STL [R1+0x40], R2 ;  /* 0x0000400201007387 */ /* 0x0001e20000100800 */
[----:B----4-:R-:W-:Y:S02]  /*24b60*/  IMAD R8, R8, UR65, RZ ;  /* 0x0000004108087c24 */ /* 0x010fe4000f8e02ff */
[----:B------:R-:W-:Y:S01]  /*24b70*/  IMAD R3, R3, UR65, RZ ;  /* 0x0000004103037c24 */ /* 0x000fe2000f8e02ff */
[----:B0-----:R-:W2:Y:S01]  /*24b80*/  LDL.LU R2, [R1+0x1dd8] ;  /* 0x001dd80001027983 */ /* 0x001ea20000300800 */
[----:B------:R-:W-:-:S03]  /*24b90*/  IMAD R6, R6, UR65, RZ ;  /* 0x0000004106067c24 */ /* 0x000fc6000f8e02ff */
[----:B------:R0:W-:Y:S01]  /*24ba0*/  STL [R1+0x3c], R7 ;  /* 0x00003c0701007387 */ /* 0x0001e20000100800 */
[----:B------:R-:W-:Y:S02]  /*24bb0*/  IMAD R58, R58, UR65, RZ ;  /* 0x000000413a3a7c24 */ /* 0x000fe4000f8e02ff */
[----:B------:R-:W-:Y:S01]  /*24bc0*/  IMAD R5, R5, UR65, RZ ;  /* 0x0000004105057c24 */ /* 0x000fe2000f8e02ff */
[----:B0-----:R-:W3:Y:S04]  /*24bd0*/  LDL.LU R7, [R1+0x1dd4] ;  /* 0x001dd40001077983 */ /* 0x001ee80000300800 */
[----:B------:R0:W-:Y:S01]  /*24be0*/  STL [R1+0x38], R8 ;  /* 0x0000380801007387 */ /* 0x0001e20000100800 */
[----:B------:R-:W-:-:S03]  /*24bf0*/  IMAD R60, R60, UR65, RZ ;  /* 0x000000413c3c7c24 */ /* 0x000fc6000f8e02ff */
[----:B0-----:R-:W4:Y:S04]  /*24c00*/  LDL.LU R8, [R1+0x1dd0] ;  /* 0x001dd00001087983 */ /* 0x001f280000300800 */
[----:B------:R0:W-:Y:S04]  /*24c10*/  STL [R1+0x34], R3 ;  /* 0x0000340301007387 */ /* 0x0001e80000100800 */
        /* <DEDUP_REMOVED lines=8> */
[----:B0-----:R-:W4:Y:S01]  /*24ca0*/  LDL.LU R60, [R1+0x1dbc] ;  /* 0x001dbc00013c7983 */ /* 0x001f220000300800 */
[----:B------:R-:W-:-:S02]  /*24cb0*/  SEL R0, R11, R0, !P3 ;  /* 0x000000000b007207 */ /* 0x000fc40005800000 */
[----:B------:R-:W-:-:S03]  /*24cc0*/  SEL R91, R11, R91, !P3 ;  /* 0x0000005b0b5b7207 */ /* 0x000fc60005800000 */
[----:B------:R-:W-:Y:S01]  /*24cd0*/  IMAD R0, R0, UR65, RZ ;  /* 0x0000004100007c24 */ /* 0x000fe2000f8e02ff */
        /* <DEDUP_REMOVED lines=32> */
[----:B------:R-:W-:Y:S01]  /*24ee0*/  SEL R25, R11, R25, !P3 ;  /* 0x000000190b197207 */ /* 0x000fe20005800000 */
[----:B--2---:R-:W-:Y:S02]  /*24ef0*/  IMAD R2, R2, UR65, RZ ;  /* 0x0000004102027c24 */ /* 0x004fe4000f8e02ff */
[----:B---3--:R-:W-:Y:S02]  /*24f00*/  IMAD R7, R7, UR65, RZ ;  /* 0x0000004107077c24 */ /* 0x008fe4000f8e02ff */
[----:B----4-:R-:W-:Y:S02]  /*24f10*/  IMAD R8, R8, UR65, RZ ;  /* 0x0000004108087c24 */ /* 0x010fe4000f8e02ff */
[----:B------:R-:W-:-:S02]  /*24f20*/  IMAD R3, R3, UR65, RZ ;  /* 0x0000004103037c24 */ /* 0x000fc4000f8e02ff */
[----:B------:R-:W-:Y:S02]  /*24f30*/  IMAD R6, R6, UR65, RZ ;  /* 0x0000004106067c24 */ /* 0x000fe4000f8e02ff */
[----:B------:R-:W-:Y:S02]  /*24f40*/  IMAD R58, R58, UR65, RZ ;  /* 0x000000413a3a7c24 */ /* 0x000fe4000f8e02ff */
[----:B------:R-:W-:Y:S02]  /*24f50*/  IMAD R5, R5, UR65, RZ ;  /* 0x0000004105057c24 */ /* 0x000fe4000f8e02ff */
[----:B------:R-:W-:-:S05]  /*24f60*/  IMAD R60, R60, UR65, RZ ;  /* 0x000000413c3c7c24 */ /* 0x000fca000f8e02ff */
[----:B------:R0:W-:Y:S04]  /*24f70*/  STL [R1+0x20], R60 ;  /* 0x0000203c01007387 */ /* 0x0001e80000100800 */
[----:B0-----:R-:W2:Y:S04]  /*24f80*/  LDL.LU R60, [R1+0x1db8] ;  /* 0x001db800013c7983 */ /* 0x001ea80000300800 */
[----:B------:R0:W-:Y:S04]  /*24f90*/  STL [R1+0x1c], R5 ;  /* 0x00001c0501007387 */ /* 0x0001e80000100800 */
[----:B0-----:R-:W3:Y:S04]  /*24fa0*/  LDL.LU R5, [R1+0x1db4] ;  /* 0x001db40001057983 */ /* 0x001ee80000300800 */
[----:B------:R0:W-:Y:S04]  /*24fb0*/  STL [R1+0x18], R58 ;  /* 0x0000183a01007387 */ /* 0x0001e80000100800 */
[----:B0-----:R-:W4:Y:S04]  /*24fc0*/  LDL.LU R58, [R1+0x1db0] ;  /* 0x001db000013a7983 */ /* 0x001f280000300800 */
[----:B------:R0:W-:Y:S04]  /*24fd0*/  STL [R1+0x14], R6 ;  /* 0x0000140601007387 */ /* 0x0001e80000100800 */
[----:B0-----:R-:W2:Y:S04]  /*24fe0*/  LDL.LU R6, [R1+0x1dac] ;  /* 0x001dac0001067983 */ /* 0x001ea80000300800 */
[----:B------:R0:W-:Y:S04]  /*24ff0*/  STL [R1+0x10], R3 ;  /* 0x0000100301007387 */ /* 0x0001e80000100800 */
[----:B0-----:R-:W2:Y:S04]  /*25000*/  LDL.LU R3, [R1+0x1da8] ;  /* 0x001da80001037983 */ /* 0x001ea80000300800 */
[----:B------:R-:W-:Y:S04]  /*25010*/  STL [R1+0xc], R8 ;  /* 0x00000c0801007387 */ /* 0x000fe80000100800 */
[----:B------:R-:W-:Y:S04]  /*25020*/  STL [R1+0x48], R7 ;  /* 0x0000480701007387 */ /* 0x000fe80000100800 */
[----:B------:R0:W-:Y:S04]  /*25030*/  STL [R1+0x4], R2 ;  /* 0x0000040201007387 */ /* 0x0001e80000100800 */
[----:B------:R1:W-:Y:S01]  /*25040*/  STL [R1+0x4c], R0 ;  /* 0x00004c0001007387 */ /* 0x0003e20000100800 */
[----:B0-----:R-:W-:-:S02]  /*25050*/  IMAD R2, R92, UR65, RZ ;  /* 0x000000415c027c24 */ /* 0x001fc4000f8e02ff */
[----:B-1----:R-:W-:-:S03]  /*25060*/  IMAD R0, R91, UR65, RZ ;  /* 0x000000415b007c24 */ /* 0x002fc6000f8e02ff */
[----:B------:R0:W-:Y:S04]  /*25070*/  STL [R1+0x50], R2 ;  /* 0x0000500201007387 */ /* 0x0001e80000100800 */
[----:B------:R1:W-:Y:S01]  /*25080*/  STL [R1+0x54], R0 ;  /* 0x0000540001007387 */ /* 0x0003e20000100800 */
[----:B0-----:R-:W-:Y:S02]  /*25090*/  IMAD R2, R89, UR65, RZ ;  /* 0x0000004159027c24 */ /* 0x001fe4000f8e02ff */
        /* <DEDUP_REMOVED lines=25> */
[----:B------:R0:W-:Y:S01]  /*25230*/  STL [R1+0x88], R2 ;  /* 0x0000880201007387 */ /* 0x0001e20000100800 */
[----:B------:R-:W-:-:S03]  /*25240*/  IMAD R7, R66, UR65, RZ ;  /* 0x0000004142077c24 */ /* 0x000fc6000f8e02ff */
[----:B------:R1:W-:Y:S01]  /*25250*/  STL [R1+0x8c], R0 ;  /* 0x00008c0001007387 */ /* 0x0003e20000100800 */
[----:B0-----:R-:W-:Y:S02]  /*25260*/  IMAD R2, R67, UR65, RZ ;  /* 0x0000004143027c24 */ /* 0x001fe4000f8e02ff */
[----:B-1----:R-:W-:-:S03]  /*25270*/  IMAD R0, R65, UR65, RZ ;  /* 0x0000004141007c24 */ /* 0x002fc6000f8e02ff */
[----:B------:R0:W-:Y:S04]  /*25280*/  STL [R1+0x90], R2 ;  /* 0x0000900201007387 */ /* 0x0001e80000100800 */
[----:B------:R1:W-:Y:S04]  /*25290*/  STL [R1+0x94], R7 ;  /* 0x0000940701007387 */ /* 0x0003e80000100800 */
[----:B------:R1:W-:Y:S01]  /*252a0*/  STL [R1+0x98], R0 ;  /* 0x0000980001007387 */ /* 0x0003e20000100800 */
[----:B0-----:R-:W-:Y:S02]  /*252b0*/  IMAD R2, R64, UR65, RZ ;  /* 0x0000004140027c24 */ /* 0x001fe4000f8e02ff */
[----:B-1----:R-:W-:-:S03]  /*252c0*/  IMAD R7, R63, UR65, RZ ;  /* 0x000000413f077c24 */ /* 0x002fc6000f8e02ff */
[----:B------:R0:W-:Y:S01]  /*252d0*/  STL [R1+0x9c], R2 ;  /* 0x00009c0201007387 */ /* 0x0001e20000100800 */
[----:B------:R-:W-:-:S03]  /*252e0*/  IMAD R0, R62, UR65, RZ ;  /* 0x000000413e007c24 */ /* 0x000fc6000f8e02ff */
        /* <DEDUP_REMOVED lines=35> */
[----:B---3--:R-:W-:-:S03]  /*25520*/  IMAD R0, R42, UR65, RZ ;  /* 0x000000412a007c24 */ /* 0x008fc6000f8e02ff */
        /* <DEDUP_REMOVED lines=24> */
[----:B------:R1:W-:Y:S01]  /*256b0*/  STL [R1+0x130], R7 ;  /* 0x0001300701007387 */ /* 0x0003e20000100800 */
[----:B------:R-:W-:-:S03]  /*256c0*/  SEL R24, R11, R24, !P3 ;  /* 0x000000180b187207 */ /* 0x000fc60005800000 */
[----:B------:R3:W-:Y:S01]  /*256d0*/  STL [R1+0x134], R0 ;  /* 0x0001340001007387 */ /* 0x0007e20000100800 */
[----:B0-----:R-:W-:Y:S02]  /*256e0*/  IMAD R2, R29, UR65, RZ ;  /* 0x000000411d027c24 */ /* 0x001fe4000f8e02ff */
[----:B-1----:R-:W-:-:S03]  /*256f0*/  IMAD R7, R28, UR65, RZ ;  /* 0x000000411c077c24 */ /* 0x002fc6000f8e02ff */
[----:B------:R0:W-:Y:S01]  /*25700*/  STL [R1+0x138], R2 ;  /* 0x0001380201007387 */ /* 0x0001e20000100800 */
[----:B---3--:R-:W-:-:S03]  /*25710*/  IMAD R0, R27, UR65, RZ ;  /* 0x000000411b007c24 */ /* 0x008fc6000f8e02ff */
[----:B------:R1:W-:Y:S01]  /*25720*/  STL [R1+0x13c], R7 ;  /* 0x00013c0701007387 */ /* 0x0003e20000100800 */
[----:B------:R-:W-:-:S03]  /*25730*/  SEL R23, R11, R23, !P3 ;  /* 0x000000170b177207 */ /* 0x000fc60005800000 */
[----:B------:R-:W3:Y:S01]  /*25740*/  LDL.LU R8, [R1+0x750] ;  /* 0x0007500001087983 */ /* 0x000ee20000300800 */
[----:B0-----:R-:W-:-:S03]  /*25750*/  IMAD R2, R26, UR65, RZ ;  /* 0x000000411a027c24 */ /* 0x001fc6000f8e02ff */
[----:B------:R0:W-:Y:S01]  /*25760*/  STL [R1+0x140], R0 ;  /* 0x0001400001007387 */ /* 0x0001e20000100800 */
[C---:B------:R-:W-:Y:S01]  /*25770*/  SEL R22, R11.reuse, R22, !P3 ;  /* 0x000000160b167207 */ /* 0x040fe20005800000 */
[----:B-1----:R-:W-:Y:S01]  /*25780*/  IMAD R7, R24, UR65, RZ ;  /* 0x0000004118077c24 */ /* 0x002fe2000f8e02ff */
[C---:B------:R-:W-:Y:S01]  /*25790*/  SEL R21, R11.reuse, R21, !P3 ;  /* 0x000000150b157207 */ /* 0x040fe20005800000 */
[----:B------:R1:W-:Y:S01]  /*257a0*/  STL [R1+0x144], R2 ;  /* 0x0001440201007387 */ /* 0x0003e20000100800 */
[----:B------:R-:W-:Y:S01]  /*257b0*/  SEL R20, R11, R20, !P3 ;  /* 0x000000140b147207 */ /* 0x000fe20005800000 */
[----:B0-----:R-:W-:Y:S02]  /*257c0*/  IMAD R0, R25, UR65, RZ ;  /* 0x0000004119007c24 */ /* 0x001fe4000f8e02ff */
[----:B-1----:R-:W-:-:S03]  /*257d0*/  IMAD R2, R23, UR65, RZ ;  /* 0x0000004117027c24 */ /* 0x002fc6000f8e02ff */
[----:B------:R0:W-:Y:S01]  /*257e0*/  STL [R1+0x148], R0 ;  /* 0x0001480001007387 */ /* 0x0001e20000100800 */
[----:B------:R-:W-:-:S03]  /*257f0*/  SEL R18, R11, R18, !P3 ;  /* 0x000000120b127207 */ /* 0x000fc60005800000 */
[----:B------:R1:W-:Y:S01]  /*25800*/  STL [R1+0x14c], R7 ;  /* 0x00014c0701007387 */ /* 0x0003e20000100800 */
[----:B------:R-:W-:-:S03]  /*25810*/  SEL R17, R11, R17, !P3 ;  /* 0x000000110b117207 */ /* 0x000fc60005800000 */
[----:B------:R2:W-:Y:S01]  /*25820*/  STL [R1+0x150], R2 ;  /* 0x0001500201007387 */ /* 0x0005e20000100800 */
[----:B0-----:R-:W-:Y:S02]  /*25830*/  IMAD R0, R22, UR65, RZ ;  /* 0x0000004116007c24 */ /* 0x001fe4000f8e02ff */
[----:B-1----:R-:W-:-:S03]  /*25840*/  IMAD R7, R21, UR65, RZ ;  /* 0x0000004115077c24 */ /* 0x002fc6000f8e02ff */
[----:B------:R-:W-:Y:S01]  /*25850*/  STL [R1+0x154], R0 ;  /* 0x0001540001007387 */ /* 0x000fe20000100800 */
[----:B--2---:R-:W-:-:S03]  /*25860*/  IMAD R2, R20, UR65, RZ ;  /* 0x0000004114027c24 */ /* 0x004fc6000f8e02ff */
[----:B------:R0:W-:Y:S01]  /*25870*/  STL [R1+0x158], R7 ;  /* 0x0001580701007387 */ /* 0x0001e20000100800 */
[----:B------:R-:W-:-:S03]  /*25880*/  SEL R16, R11, R16, !P3 ;  /* 0x000000100b107207 */ /* 0x000fc60005800000 */
[----:B------:R1:W-:Y:S01]  /*25890*/  STL [R1+0x15c], R2 ;  /* 0x00015c0201007387 */ /* 0x0003e20000100800 */
[----:B0-----:R-:W-:Y:S02]  /*258a0*/  IMAD R7, R18, UR65, RZ ;  /* 0x0000004112077c24 */ /* 0x001fe4000f8e02ff */
[----:B-1----:R-:W-:-:S03]  /*258b0*/  IMAD R2, R17, UR65, RZ ;  /* 0x0000004111027c24 */ /* 0x002fc6000f8e02ff */
[----:B------:R0:W-:Y:S01]  /*258c0*/  STL [R1+0x164], R7 ;  /* 0x0001640701007387 */ /* 0x0001e20000100800 */
[----:B------:R-:W-:-:S03]  /*258d0*/  SEL R15, R11, R15, !P3 ;  /* 0x0000000f0b0f7207 */ /* 0x000fc60005800000 */
[----:B0-----:R-:W2:Y:S04]  /*258e0*/  LDL.LU R7, [R1+0x738] ;  /* 0x0007380001077983 */ /* 0x001ea80000300800 */
[----:B------:R0:W-:Y:S01]  /*258f0*/  STL [R1+0x16c], R2 ;  /* 0x00016c0201007387 */ /* 0x0001e20000100800 */
[----:B------:R-:W-:Y:S01]  /*25900*/  SEL R14, R11, R14, !P3 ;  /* 0x0000000e0b0e7207 */ /* 0x000fe20005800000 */
[----:B0-----:R-:W-:-:S05]  /*25910*/  IMAD R2, R16, UR65, RZ ;  /* 0x0000004110027c24 */ /* 0x001fca000f8e02ff */
[----:B------:R0:W-:Y:S01]  /*25920*/  STL [R1+0x170], R2 ;  /* 0x0001700201007387 */ /* 0x0001e20000100800 */
[----:B------:R-:W-:Y:S01]  /*25930*/  SEL R13, R11, R13, !P3 ;  /* 0x0000000d0b0d7207 */ /* 0x000fe20005800000 */
[----:B0-----:R-:W-:-:S05]  /*25940*/  IMAD R2, R15, UR65, RZ ;  /* 0x000000410f027c24 */ /* 0x001fca000f8e02ff */
[----:B------:R0:W-:Y:S01]  /*25950*/  STL [R1+0x174], R2 ;  /* 0x0001740201007387 */ /* 0x0001e20000100800 */
[----:B------:R-:W-:Y:S01]  /*25960*/  SEL R12, R11, R12, !P3 ;  /* 0x0000000c0b0c7207 */ /* 0x000fe20005800000 */
[----:B0-----:R-:W-:Y:S02]  /*25970*/  IMAD R2, R14, UR65, RZ ;  /* 0x000000410e027c24 */ /* 0x001fe4000f8e02ff */
[----:B------:R-:W2:Y:S04]  /*25980*/  LDL.LU R14, [R1+0x75c] ;  /* 0x00075c00010e7983 */ /* 0x000ea80000300800 */
[----:B------:R0:W-:Y:S02]  /*25990*/  STL [R1+0x178], R2 ;  /* 0x0001780201007387 */ /* 0x0001e40000100800 */
[----:B0-----:R-:W-:-:S02]  /*259a0*/  IMAD R2, R13, UR65, RZ ;  /* 0x000000410d027c24 */ /* 0x001fc4000f8e02ff */
[----:B------:R-:W2:Y:S04]  /*259b0*/  LDL R13, [R1+0x11d4] ;  /* 0x0011d400010d7983 */ /* 0x000ea80000100800 */
[----:B------:R0:W-:Y:S02]  /*259c0*/  STL [R1+0x17c], R2 ;  /* 0x00017c0201007387 */ /* 0x0001e40000100800 */
[----:B0-----:R-:W-:Y:S02]  /*259d0*/  IMAD R2, R12, UR65, RZ ;  /* 0x000000410c027c24 */ /* 0x001fe4000f8e02ff */
[----:B------:R-:W2:Y:S01]  /*259e0*/  LDL R12, [R1+0x11d0] ;  /* 0x0011d000010c7983 */ /* 0x000ea20000100800 */
[----:B------:R-:W-:-:S03]  /*259f0*/  SEL R10, R11, R10, !P3 ;  /* 0x0000000a0b0a7207 */ /* 0x000fc60005800000 */
[----:B------:R0:W-:Y:S01]  /*25a00*/  STL [R1+0x180], R2 ;  /* 0x0001800201007387 */ /* 0x0001e20000100800 */
[C---:B------:R-:W-:Y:S02]  /*25a10*/  SEL R9, R11.reuse, R9, !P3 ;  /* 0x000000090b097207 */ /* 0x040fe40005800000 */
[C---:B------:R-:W-:Y:S01]  /*25a20*/  SEL R4, R11.reuse, R4, !P3 ;  /* 0x000000040b047207 */ /* 0x040fe20005800000 */
[----:B0-----:R-:W-:Y:S02]  /*25a30*/  IMAD R2, R10, UR65, RZ ;  /* 0x000000410a027c24 */ /* 0x001fe4000f8e02ff */
[----:B------:R-:W3:Y:S02]  /*25a40*/  LDL.LU R10, [R1+0x76c] ;  /* 0x00076c00010a7983 */ /* 0x000ee40000300800 */
[----:B------:R-:W-:Y:S01]  /*25a50*/  IMAD R4, R4, UR66, RZ ;  /* 0x0000004204047c24 */ /* 0x000fe2000f8e02ff */
[----:B------:R-:W-:Y:S02]  /*25a60*/  PRMT R92, RZ, 0x7610, R92 ;  /* 0x00007610ff5c7816 */ /* 0x000fe4000000005c */
[----:B------:R-:W-:Y:S01]  /*25a70*/  SEL R93, R11, R93, !P3 ;  /* 0x0000005d0b5d7207 */ /* 0x000fe20005800000 */
[----:B------:R0:W-:Y:S01]  /*25a80*/  STL [R1+0x188], R2 ;  /* 0x0001880201007387 */ /* 0x0001e20000100800 */
[----:B------:R-:W-:-:S02]  /*25a90*/  PRMT R91, RZ, 0x7610, R91 ;  /* 0x00007610ff5b7816 */ /* 0x000fc4000000005b */
[C---:B------:R-:W-:Y:S02]  /*25aa0*/  SEL R85, R11.reuse, R85, !P3 ;  /* 0x000000550b557207 */ /* 0x040fe40005800000 */
[C---:B------:R-:W-:Y:S02]  /*25ab0*/  SEL R74, R11.reuse, R74, !P3 ;  /* 0x0000004a0b4a7207 */ /* 0x040fe40005800000 */
[----:B------:R-:W-:Y:S01]  /*25ac0*/  SEL R68, R11, R68, !P3 ;  /* 0x000000440b447207 */ /* 0x000fe20005800000 */
[----:B------:R-:W-:Y:S01]  /*25ad0*/  IMAD R90, R90, UR65, RZ ;  /* 0x000000415a5a7c24 */ /* 0x000fe2000f8e02ff */
[----:B------:R-:W-:Y:S01]  /*25ae0*/  PRMT R89, RZ, 0x7610, R89 ;  /* 0x00007610ff597816 */ /* 0x000fe20000000059 */
[----:B0-----:R-:W-:Y:S01]  /*25af0*/  IMAD R2, R9, UR65, RZ ;  /* 0x0000004109027c24 */ /* 0x001fe2000f8e02ff */
[----:B------:R-:W-:Y:S01]  /*25b00*/  PRMT R9, RZ, 0x7610, R9 ;  /* 0x00007610ff097816 */ /* 0x000fe20000000009 */
[----:B------:R-:W-:Y:S01]  /*25b10*/  IMAD R88, R88, UR65, RZ ;  /* 0x0000004158587c24 */ /* 0x000fe2000f8e02ff */
[----:B------:R-:W-:Y:S01]  /*25b20*/  PRMT R87, RZ, 0x7610, R87 ;  /* 0x00007610ff577816 */ /* 0x000fe20000000057 */
[----:B------:R-:W-:Y:S01]  /*25b30*/  IMAD R82, R82, UR65, RZ ;  /* 0x0000004152527c24 */ /* 0x000fe2000f8e02ff */
[----:B------:R0:W-:Y:S01]  /*25b40*/  STL [R1+0x18c], R2 ;  /* 0x00018c0201007387 */ /* 0x0001e20000100800 */
[----:B------:R-:W-:Y:S01]  /*25b50*/  PRMT R86, RZ, 0x7610, R86 ;  /* 0x00007610ff567816 */ /* 0x000fe20000000056 */
[----:B------:R-:W-:Y:S01]  /*25b60*/  IMAD R79, R79, UR65, RZ ;  /* 0x000000414f4f7c24 */ /* 0x000fe2000f8e02ff */
[----:B------:R-:W-:Y:S01]  /*25b70*/  PRMT R84, RZ, 0x7610, R84 ;  /* 0x00007610ff547816 */ /* 0x000fe20000000054 */
[----:B------:R-:W-:Y:S01]  /*25b80*/  IMAD R77, R77, UR65, RZ ;  /* 0x000000414d4d7c24 */ /* 0x000fe2000f8e02ff */
[----:B------:R-:W-:Y:S01]  /*25b90*/  PRMT R83, RZ, 0x7610, R83 ;  /* 0x00007610ff537816 */ /* 0x000fe20000000053 */
[----:B------:R-:W-:Y:S01]  /*25ba0*/  IMAD R71, R71, UR65, RZ ;  /* 0x0000004147477c24 */ /* 0x000fe2000f8e02ff */
[----:B------:R-:W-:Y:S01]  /*25bb0*/  PRMT R81, RZ, 0x7610, R81 ;  /* 0x00007610ff517816 */ /* 0x000fe20000000051 */
[----:B------:R-:W1:Y:S01]  /*25bc0*/  LDCU UR66, c[0x0][0x3b0] ;  /* 0x00007600ff4277ac */ /* 0x000e620008000800 */
[----:B0-----:R-:W3:Y:S04]  /*25bd0*/  LDL.LU R2, [R1+0x1da4] ;  /* 0x001da40001027983 */ /* 0x001ee80000300800 */
[----:B------:R0:W-:Y:S04]  /*25be0*/  STL [R1+0x19c], R4 ;  /* 0x00019c0401007387 */ /* 0x0001e80000100800 */
[----:B0-----:R-:W3:Y:S01]  /*25bf0*/  LDL.LU R4, [R1+0x1da0] ;  /* 0x001da00001047983 */ /* 0x001ee20000300800 */
[----:B--2---:R-:W-:-:S04]  /*25c00*/  @P2 LOP3.LUT R13, R13, R12, RZ, 0x3c, !PT ;  /* 0x0000000c0d0d2212 */ /* 0x004fc800078e3cff */
[----:B------:R-:W-:-:S04]  /*25c10*/  @P2 LOP3.LUT R12, R13, R12, RZ, 0x3c, !PT ;  /* 0x0000000c0d0c2212 */ /* 0x000fc800078e3cff */
[----:B------:R-:W-:-:S05]  /*25c20*/  @P2 LOP3.LUT R13, R13, R12, RZ, 0x3c, !PT ;  /* 0x0000000c0d0d2212 */ /* 0x000fca00078e3cff */
[----:B------:R0:W2:Y:S04]  /*25c30*/  @P2 LDG.E.U16 R9, desc[UR16][R12.64] ;  /* 0x000000100c092981 */ /* 0x0000a8000c1e1500 */
[----:B------:R-:W0:Y:S04]  /*25c40*/  LDL R12, [R1+0x11e8] ;  /* 0x0011e800010c7983 */ /* 0x000e280000100800 */
[----:B------:R-:W0:Y:S01]  /*25c50*/  LDL R13, [R1+0x11ec] ;  /* 0x0011ec00010d7983 */ /* 0x000e220000100800 */
[----:B---3--:R-:W-:Y:S02]  /*25c60*/  PRMT R4, RZ, 0x7610, R4 ;  /* 0x00007610ff047816 */ /* 0x008fe40000000004 */
[----:B0-----:R-:W-:-:S04]  /*25c70*/  @P2 LOP3.LUT R13, R13, R12, RZ, 0x3c, !PT ;  /* 0x0000000c0d0d2212 */ /* 0x001fc800078e3cff */
[----:B------:R-:W-:-:S04]  /*25c80*/  @P2 LOP3.LUT R12, R13, R12, RZ, 0x3c, !PT ;  /* 0x0000000c0d0c2212 */ /* 0x000fc800078e3cff */
[----:B------:R-:W-:-:S05]  /*25c90*/  @P2 LOP3.LUT R13, R13, R12, RZ, 0x3c, !PT ;  /* 0x0000000c0d0d2212 */ /* 0x000fca00078e3cff */
[----:B------:R-:W3:Y:S01]  /*25ca0*/  @P2 LDG.E.U16 R4, desc[UR16][R12.64] ;  /* 0x000000100c042981 */ /* 0x000ee2000c1e1500 */
[----:B------:R-:W-:-:S03]  /*25cb0*/  SEL R10, R11, R10, !P3 ;  /* 0x0000000a0b0a7207 */ /* 0x000fc60005800000 */
[----:B--2---:R0:W-:Y:S02]  /*25cc0*/  STL [R1+0x8], R9 ;  /* 0x0000080901007387 */ /* 0x0041e40000100800 */
[----:B------:R-:W-:Y:S01]  /*25cd0*/  IMAD R10, R10, UR67, RZ ;  /* 0x000000430a0a7c24 */ /* 0x000fe2000f8e02ff */
[----:B------:R-:W-:Y:S02]  /*25ce0*/  PRMT R80, RZ, 0x7610, R80 ;  /* 0x00007610ff507816 */ /* 0x000fe40000000050 */
[----:B------:R-:W-:Y:S02]  /*25cf0*/  PRMT R78, RZ, 0x7610, R78 ;  /* 0x00007610ff4e7816 */ /* 0x000fe4000000004e */
[----:B------:R-:W-:Y:S02]  /*25d00*/  PRMT R76, RZ, 0x7610, R76 ;  /* 0x00007610ff4c7816 */ /* 0x000fe4000000004c */
[----:B0-----:R-:W-:Y:S01]  /*25d10*/  SEL R9, R11, R14, !P3 ;  /* 0x0000000e0b097207 */ /* 0x001fe20005800000 */
[----:B------:R0:W-:Y:S01]  /*25d20*/  STL [R1+0x44], R10 ;  /* 0x0000440a01007387 */ /* 0x0001e20000100800 */
[----:B------:R-:W-:-:S02]  /*25d30*/  PRMT R75, RZ, 0x7610, R75 ;  /* 0x00007610ff4b7816 */ /* 0x000fc4000000004b */
[----:B------:R-:W-:Y:S01]  /*25d40*/  PRMT R73, RZ, 0x7610, R73 ;  /* 0x00007610ff497816 */ /* 0x000fe20000000049 */
[----:B------:R-:W2:Y:S01]  /*25d50*/  LDL.LU R14, [R1+0x72c] ;  /* 0x00072c00010e7983 */ /* 0x000ea20000300800 */
        /* <DEDUP_REMOVED lines=17> */
[----:B------:R-:W-:Y:S01]  /*25e70*/  SEL R19, R11, R19, !P3 ;  /* 0x000000130b137207 */ /* 0x000fe20005800000 */
[----:B------:R-:W-:Y:S01]  /*25e80*/  IMAD R93, R93, UR65, RZ ;  /* 0x000000415d5d7c24 */ /* 0x000fe2000f8e02ff */
[----:B0-----:R-:W-:Y:S01]  /*25e90*/  SEL R10, R11, R8, !P3 ;  /* 0x000000080b0a7207 */ /* 0x001fe20005800000 */
[----:B------:R-:W-:Y:S01]  /*25ea0*/  IMAD R8, R9, UR68, RZ ;  /* 0x0000004409087c24 */ /* 0x000fe2000f8e02ff */
[----:B------:R-:W-:Y:S01]  /*25eb0*/  PRMT R51, RZ, 0x7610, R51 ;  /* 0x00007610ff337816 */ /* 0x000fe20000000033 */
[----:B------:R-:W2:Y:S01]  /*25ec0*/  LDL.LU R9, [R1+0x754] ;  /* 0x0007540001097983 */ /* 0x000ea20000300800 */
[----:B------:R-:W-:Y:S01]  /*25ed0*/  IMAD R85, R85, UR65, RZ ;  /* 0x0000004155557c24 */ /* 0x000fe2000f8e02ff */
[----:B------:R-:W0:Y:S01]  /*25ee0*/  LDCU UR67, c[0x0][0x3b0] ;  /* 0x00007600ff4377ac */ /* 0x000e220008000800 */
[----:B------:R-:W-:Y:S02]  /*25ef0*/  IMAD R10, R10, UR69, RZ ;  /* 0x000000450a0a7c24 */ /* 0x000fe4000f8e02ff */
[----:B------:R-:W-:Y:S01]  /*25f00*/  IMAD R74, R74, UR65, RZ ;  /* 0x000000414a4a7c24 */ /* 0x000fe2000f8e02ff */
[----:B------:R-:W-:Y:S01]  /*25f10*/  PRMT R50, RZ, 0x7610, R50 ;  /* 0x00007610ff327816 */ /* 0x000fe20000000032 */
[----:B------:R-:W-:Y:S01]  /*25f20*/  IMAD R68, R68, UR65, RZ ;  /* 0x0000004144447c24 */ /* 0x000fe2000f8e02ff */
[----:B------:R-:W-:Y:S01]  /*25f30*/  PRMT R49, RZ, 0x7610, R49 ;  /* 0x00007610ff317816 */ /* 0x000fe20000000031 */
[----:B------:R-:W-:Y:S01]  /*25f40*/  IMAD R0, R19, UR65, RZ ;  /* 0x0000004113007c24 */ /* 0x000fe2000f8e02ff */
[----:B------:R-:W0:Y:S01]  /*25f50*/  LDCU UR65, c[0x0][0x3b0] ;  /* 0x00007600ff4177ac */ /* 0x000e220008000800 */
[----:B------:R-:W0:Y:S01]  /*25f60*/  LDCU UR68, c[0x0][0x3b0] ;  /* 0x00007600ff4477ac */ /* 0x000e220008000800 */
[----:B------:R-:W0:Y:S01]  /*25f70*/  LDCU UR69, c[0x0][0x3b0] ;  /* 0x00007600ff4577ac */ /* 0x000e220008000800 */
[----:B---3--:R3:W-:Y:S04]  /*25f80*/  STL [R1], R4 ;  /* 0x0000000401007387 */ /* 0x0087e80000100800 */
[----:B---3--:R-:W3:Y:S04]  /*25f90*/  LDL.LU R4, [R1+0x1d9c] ;  /* 0x001d9c0001047983 */ /* 0x008ee80000300800 */
[----:B------:R-:W2:Y:S04]  /*25fa0*/  LDL R12, [R1+0x1200] ;  /* 0x00120000010c7983 */ /* 0x000ea80000100800 */
[----:B------:R-:W2:Y:S02]  /*25fb0*/  LDL R13, [R1+0x1204] ;  /* 0x00120400010d7983 */ /* 0x000ea40000100800 */
[----:B--2---:R-:W-:-:S04]  /*25fc0*/  @P2 LOP3.LUT R13, R13, R12, RZ, 0x3c, !PT ;  /* 0x0000000c0d0d2212 */ /* 0x004fc800078e3cff */
[----:B------:R-:W-:-:S04]  /*25fd0*/  @P2 LOP3.LUT R12, R13, R12, RZ, 0x3c, !PT ;  /* 0x0000000c0d0c2212 */ /* 0x000fc800078e3cff */
[----:B------:R-:W-:-:S05]  /*25fe0*/  @P2 LOP3.LUT R13, R13, R12, RZ, 0x3c, !PT ;  /* 0x0000000c0d0d2212 */ /* 0x000fca00078e3cff */
[----:B------:R-:W2:Y:S01]  /*25ff0*/  @P2 LDG.E.U16 R92, desc[UR16][R12.64] ;  /* 0x000000100c5c2981 */ /* 0x000ea2000c1e1500 */
[----:B------:R-:W-:-:S03]  /*26000*/  SEL R9, R11, R9, !P3 ;  /* 0x000000090b097207 */ /* 0x000fc60005800000 */
[----:B------:R0:W-:Y:S02]  /*26010*/  STL [R1+0x198], R10 ;  /* 0x0001980a01007387 */ /* 0x0001e40000100800 */
[----:B0-----:R-:W-:Y:S01]  /*26020*/  SEL R10, R11, R7, !P3 ;  /* 0x000000070b0a7207 */ /* 0x001fe20005800000 */
[----:B------:R-:W-:Y:S01]  /*26030*/  IMAD R7, R9, UR70, RZ ;  /* 0x0000004609077c24 */ /* 0x000fe2000f8e02ff */
[----:B------:R-:W0:Y:S01]  /*26040*/  LDCU UR70, c[0x0][0x3b0] ;  /* 0x00007600ff4677ac */ /* 0x000e220008000800 */
[----:B------:R-:W3:Y:S04]  /*26050*/  LDL.LU R9, [R1+0x740] ;  /* 0x0007400001097983 */ /* 0x000ee80000300800 */
[----:B------:R-:W4:Y:S04]  /*26060*/  LDL R12, [R1+0x1218] ;  /* 0x00121800010c7983 */ /* 0x000f280000100800 */
[----:B------:R-:W4:Y:S04]  /*26070*/  LDL R13, [R1+0x121c] ;  /* 0x00121c00010d7983 */ /* 0x000f280000100800 */
[----:B--2---:R2:W-:Y:S04]  /*26080*/  STL [R1+0x1c58], R92 ;  /* 0x001c585c01007387 */ /* 0x0045e80000100800 */
[----:B--2---:R-:W2:Y:S01]  /*26090*/  LDL.LU R92, [R1+0x744] ;  /* 0x00074400015c7983 */ /* 0x004ea20000300800 */
[----:B------:R-:W-:Y:S01]  /*260a0*/  IMAD R10, R10, UR71, RZ ;  /* 0x000000470a0a7c24 */ /* 0x000fe2000f8e02ff */
[----:B------:R-:W0:Y:S01]  /*260b0*/  LDCU UR71, c[0x0][0x3b0] ;  /* 0x00007600ff4777ac */ /* 0x000e220008000800 */
[----:B---3--:R-:W-:-:S03]  /*260c0*/  SEL R9, R11, R9, !P3 ;  /* 0x000000090b097207 */ /* 0x008fc60005800000 */
[----:B------:R2:W-:Y:S01]  /*260d0*/  STL [R1+0x1a0], R10 ;  /* 0x0001a00a01007387 */ /* 0x0005e20000100800 */
[----:B----4-:R-:W-:-:S04]  /*260e0*/  @P2 LOP3.LUT R13, R13, R12, RZ, 0x3c, !PT ;  /* 0x0000000c0d0d2212 */ /* 0x010fc800078e3cff */
[----:B------:R-:W-:-:S04]  /*260f0*/  @P2 LOP3.LUT R12, R13, R12, RZ, 0x3c, !PT ;  /* 0x0000000c0d0c2212 */ /* 0x000fc800078e3cff */
[----:B------:R-:W-:-:S05]  /*26100*/  @P2 LOP3.LUT R13, R13, R12, RZ, 0x3c, !PT ;  /* 0x0000000c0d0d2212 */ /* 0x000fca00078e3cff */
[----:B------:R-:W3:Y:S01]  /*26110*/  @P2 LDG.E.U16 R91, desc[UR16][R12.64] ;  /* 0x000000100c5b2981 */ /* 0x000ee2000c1e1500 */
[----:B--2---:R-:W-:Y:S01]  /*26120*/  SEL R10, R11, R92, !P3 ;  /* 0x0000005c0b0a7207 */ /* 0x004fe20005800000 */
[----:B------:R-:W-:Y:S01]  /*26130*/  IMAD R92, R9, UR72, RZ ;  /* 0x00000048095c7c24 */ /* 0x000fe2000f8e02ff */
[----:B------:R-:W-:Y:S01]  /*26140*/  PRMT R48, RZ, 0x7610, R48 ;  /* 0x00007610ff307816 */ /* 0x000fe20000000030 */
[----:B------:R-:W2:Y:S01]  /*26150*/  LDL.LU R9, [R1+0x728] ;  /* 0x0007280001097983 */ /* 0x000ea20000300800 */
[----:B------:R-:W4:Y:S03]  /*26160*/  LDCU UR72, c[0x0][0x3b0] ;  /* 0x00007600ff4877ac */ /* 0x000f260008000800 */
[----:B------:R0:W-:Y:S04]  /*26170*/  STL [R1+0x1bc], R92 ;  /* 0x0001bc5c01007387 */ /* 0x0001e80000100800 */
[----:B0-----:R-:W4:Y:S04]  /*26180*/  LDL.LU R92, [R1+0x718] ;  /* 0x00071800015c7983 */ /* 0x001f280000300800 */
[----:B------:R-:W4:Y:S04]  /*26190*/  LDL R12, [R1+0x122c] ;  /* 0x00122c00010c7983 */ /* 0x000f280000100800 */
[----:B------:R-:W4:Y:S04]  /*261a0*/  LDL R13, [R1+0x1230] ;  /* 0x00123000010d7983 */ /* 0x000f280000100800 */
[----:B---3--:R0:W-:Y:S02]  /*261b0*/  STL [R1+0x1c5c], R91 ;  /* 0x001c5c5b01007387 */ /* 0x0081e40000100800 */
[----:B0-----:R-:W-:Y:S01]  /*261c0*/  IMAD R91, R10, UR73, RZ ;  /* 0x000000490a5b7c24 */ /* 0x001fe2000f8e02ff */
[C---:B------:R-:W-:Y:S01]  /*261d0*/  SEL R10, R11.reuse, R14, !P3 ;  /* 0x0000000e0b0a7207 */ /* 0x040fe20005800000 */
[----:B------:R-:W0:Y:S01]  /*261e0*/  LDCU UR73, c[0x0][0x3b0] ;  /* 0x00007600ff4977ac */ /* 0x000e220008000800 */
[----:B--2---:R-:W-:-:S05]  /*261f0*/  SEL R9, R11, R9, !P3 ;  /* 0x000000090b097207 */ /* 0x004fca0005800000 */
[----:B------:R-:W-:Y:S01]  /*26200*/  IMAD R14, R9, UR74, RZ ;  /* 0x0000004a090e7c24 */ /* 0x000fe2000f8e02ff */
[----:B------:R-:W-:Y:S01]  /*26210*/  PRMT R47, RZ, 0x7610, R47 ;  /* 0x00007610ff2f7816 */ /* 0x000fe2000000002f */
[----:B------:R-:W2:Y:S01]  /*26220*/  LDL.LU R9, [R1+0x720] ;  /* 0x0007200001097983 */ /* 0x000ea20000300800 */
[-C--:B----4-:R-:W-:Y:S01]  /*26230*/  @P2 LOP3.LUT R13, R13, R12.reuse, RZ, 0x3c, !PT ;  /* 0x0000000c0d0d2212 */ /* 0x090fe200078e3cff */
[----:B------:R-:W-:Y:S02]  /*26240*/  IMAD R10, R10, UR75, RZ ;  /* 0x0000004b0a0a7c24 */ /* 0x000fe4000f8e02ff */
[----:B------:R3:W-:Y:S01]  /*26250*/  STL [R1+0x1c8], R14 ;  /* 0x0001c80e01007387 */ /* 0x0007e20000100800 */
[----:B------:R-:W-:Y:S01]  /*26260*/  PRMT R46, RZ, 0x7610, R46 ;  /* 0x00007610ff2e7816 */ /* 0x000fe2000000002e */
[----:B------:R-:W4:Y:S01]  /*26270*/  LDCU UR74, c[0x0][0x3b0] ;  /* 0x00007600ff4a77ac */ /* 0x000f220008000800 */
[C---:B------:R-:W-:Y:S01]  /*26280*/  @P2 LOP3.LUT R12, R13.reuse, R12, RZ, 0x3c, !PT ;  /* 0x0000000c0d0c2212 */ /* 0x040fe200078e3cff */
[----:B------:R-:W0:Y:S03]  /*26290*/  LDCU UR75, c[0x0][0x3b0] ;  /* 0x00007600ff4b77ac */ /* 0x000e260008000800 */
[----:B------:R-:W-:Y:S01]  /*262a0*/  @P2 LOP3.LUT R13, R13, R12, RZ, 0x3c, !PT ;  /* 0x0000000c0d0d2212 */ /* 0x000fe200078e3cff */
[----:B---3--:R-:W3:Y:S04]  /*262b0*/  LDL.LU R14, [R1+0x708] ;  /* 0x00070800010e7983 */ /* 0x008ee80000300800 */
[----:B------:R-:W3:Y:S04]  /*262c0*/  @P2 LDG.E.U16 R89, desc[UR16][R12.64] ;  /* 0x000000100c592981 */ /* 0x000ee8000c1e1500 */
[----:B------:R-:W4:Y:S04]  /*262d0*/  LDL R12, [R1+0x123c] ;  /* 0x00123c00010c7983 */ /* 0x000f280000100800 */
[----:B------:R-:W4:Y:S01]  /*262e0*/  LDL R13, [R1+0x1240] ;  /* 0x00124000010d7983 */ /* 0x000f220000100800 */
[----:B--2---:R-:W-:-:S05]  /*262f0*/  SEL R9, R11, R9, !P3 ;  /* 0x000000090b097207 */ /* 0x004fca0005800000 */
[----:B------:R-:W-:Y:S01]  /*26300*/  IMAD R9, R9, UR7, RZ ;  /* 0x0000000709097c24 */ /* 0x000fe2000f8e02ff */
[----:B------:R-:W2:Y:S01]  /*26310*/  LDCU UR7, c[0x0][0x3b0] ;  /* 0x00007600ff0777ac */ /* 0x000ea20008000800 */
[----:B---3--:R3:W-:Y:S04]  /*26320*/  STL [R1+0x1c60], R89 ;  /* 0x001c605901007387 */ /* 0x0087e80000100800 */
[----:B---3--:R-:W3:Y:S01]  /*26330*/  LDL.LU R89, [R1+0x71c] ;  /* 0x00071c0001597983 */ /* 0x008ee20000300800 */
[----:B----4-:R-:W-:-:S04]  /*26340*/  @P2 LOP3.LUT R13, R13, R12, RZ, 0x3c, !PT ;  /* 0x0000000c0d0d2212 */ /* 0x010fc800078e3cff */
[C---:B------:R-:W-:Y:S01]  /*26350*/  @P2 LOP3.LUT R12, R13.reuse, R12, RZ, 0x3c, !PT ;  /* 0x0000000c0d0c2212 */ /* 0x040fe200078e3cff */
[----:B------:R4:W-:Y:S03]  /*26360*/  STL [R1+0x1b8], R10 ;  /* 0x0001b80a01007387 */ /* 0x0009e60000100800 */
[----:B------:R-:W-:-:S05]  /*26370*/  @P2 LOP3.LUT R13, R13, R12, RZ, 0x3c, !PT ;  /* 0x0000000c0d0d2212 */ /* 0x000fca00078e3cff */
[----:B------:R0:W2:Y:S04]  /*26380*/  @P2 LDG.E.U16 R87, desc[UR16][R12.64] ;  /* 0x000000100c572981 */ /* 0x0000a8000c1e1500 */
[----:B----4-:R-:W4:Y:S04]  /*26390*/  LDL.LU R10, [R1+0x724] ;  /* 0x00072400010a7983 */ /* 0x010f280000300800 */
[----:B------:R3:W-:Y:S04]  /*263a0*/  STL [R1+0x1d8], R9 ;  /* 0x0001d80901007387 */ /* 0x0007e80000100800 */
[----:B------:R-:W0:Y:S04]  /*263b0*/  LDL R12, [R1+0x124c] ;  /* 0x00124c00010c7983 */ /* 0x000e280000100800 */
[----:B------:R-:W0:Y:S02]  /*263c0*/  LDL R13, [R1+0x1250] ;  /* 0x00125000010d7983 */ /* 0x000e240000100800 */
[----:B0-----:R-:W-:-:S04]  /*263d0*/  @P2 LOP3.LUT R13, R13, R12, RZ, 0x3c, !PT ;  /* 0x0000000c0d0d2212 */ /* 0x001fc800078e3cff */
[----:B------:R-:W-:-:S04]  /*263e0*/  @P2 LOP3.LUT R12, R13, R12, RZ, 0x3c, !PT ;  /* 0x0000000c0d0c2212 */ /* 0x000fc800078e3cff */
[----:B------:R-:W-:-:S05]  /*263f0*/  @P2 LOP3.LUT R13, R13, R12, RZ, 0x3c, !PT ;  /* 0x0000000c0d0d2212 */ /* 0x000fca00078e3cff */
[----:B------:R-:W2:Y:S01]  /*26400*/  @P2 LDG.E.U16 R86, desc[UR16][R12.64] ;  /* 0x000000100c562981 */ /* 0x000ea2000c1e1500 */
[C---:B----4-:R-:W-:Y:S02]  /*26410*/  SEL R10, R11.reuse, R10, !P3 ;  /* 0x0000000a0b0a7207 */ /* 0x050fe40005800000 */
[----:B---3--:R-:W-:Y:S01]  /*26420*/  SEL R9, R11, R89, !P3 ;  /* 0x000000590b097207 */ /* 0x008fe20005800000 */
[----:B--2---:R0:W-:Y:S02]  /*26430*/  STL [R1+0x1c64], R87 ;  /* 0x001c645701007387 */ /* 0x0041e40000100800 */
[----:B------:R-:W-:Y:S01]  /*26440*/  IMAD R10, R10, UR12, RZ ;  /* 0x0000000c0a0a7c24 */ /* 0x000fe2000f8e02ff */
[----:B------:R-:W2:Y:S01]  /*26450*/  LDCU UR12, c[0x0][0x3b0] ;  /* 0x00007600ff0c77ac */ /* 0x000ea20008000800 */
[----:B------:R-:W-:Y:S01]  /*26460*/  IMAD R9, R9, UR13, RZ ;  /* 0x0000000d09097c24 */ /* 0x000fe2000f8e02ff */
[----:B------:R-:W-:Y:S01]  /*26470*/  PRMT R45, RZ, 0x7610, R45 ;  /* 0x00007610ff2d7816 */ /* 0x000fe2000000002d */
[----:B------:R-:W3:Y:S01]  /*26480*/  LDCU UR13, c[0x0][0x3b0] ;  /* 0x00007600ff0d77ac */ /* 0x000ee20008000800 */
[----:B0-----:R-:W4:Y:S04]  /*26490*/  LDL.LU R87, [R1+0x6fc] ;  /* 0x0006fc0001577983 */ /* 0x001f280000300800 */
[----:B------:R-:W2:Y:S04]  /*264a0*/  LDL R89, [R1+0x1270] ;  /* 0x0012700001597983 */ /* 0x000ea80000100800 */
[----:B------:R0:W-:Y:S02]  /*264b0*/  STL [R1+0x1c4], R10 ;  /* 0x0001c40a01007387 */ /* 0x0001e40000100800 */
[----:B0-----:R-:W-:-:S02]  /*264c0*/  SEL R10, R11, R92, !P3 ;  /* 0x0000005c0b0a7207 */ /* 0x001fc40005800000 */
[----:B------:R-:W2:Y:S04]  /*264d0*/  LDL.LU R92, [R1+0x6f4] ;  /* 0x0006f400015c7983 */ /* 0x000ea80000300800 */
[----:B------:R-:W-:Y:S04]  /*264e0*/  STL [R1+0x1e8], R9 ;  /* 0x0001e80901007387 */ /* 0x000fe80000100800 */
[----:B------:R-:W2:Y:S04]  /*264f0*/  LDL R12, [R1+0x125c] ;  /* 0x00125c00010c7983 */ /* 0x000ea80000100800 */
[----:B------:R-:W2:Y:S04]  /*26500*/  LDL R13, [R1+0x1260] ;  /* 0x00126000010d7983 */ /* 0x000ea80000100800 */
[----:B------:R0:W-:Y:S04]  /*26510*/  STL [R1+0x1c68], R86 ;  /* 0x001c685601007387 */ /* 0x0001e80000100800 */
[----:B0-----:R-:W3:Y:S01]  /*26520*/  LDL.LU R86, [R1+0x6f8] ;  /* 0x0006f80001567983 */ /* 0x001ee20000300800 */
[----:B------:R-:W-:Y:S01]  /*26530*/  SEL R9, R11, R14, !P3 ;  /* 0x0000000e0b097207 */ /* 0x000fe20005800000 */
[----:B------:R-:W-:Y:S01]  /*26540*/  IMAD R10, R10, UR14, RZ ;  /* 0x0000000e0a0a7c24 */ /* 0x000fe2000f8e02ff */
[----:B------:R-:W0:Y:S01]  /*26550*/  LDCU UR14, c[0x0][0x3b0] ;  /* 0x00007600ff0e77ac */ /* 0x000e220008000800 */
[----:B------:R-:W4:Y:S02]  /*26560*/  LDL.LU R14, [R1+0x6ec] ;  /* 0x0006ec00010e7983 */ /* 0x000f240000300800 */
[----:B------:R-:W-:Y:S01]  /*26570*/  IMAD R9, R9, UR15, RZ ;  /* 0x0000000f09097c24 */ /* 0x000fe2000f8e02ff */
[----:B------:R-:W-:Y:S01]  /*26580*/  PRMT R44, RZ, 0x7610, R44 ;  /* 0x00007610ff2c7816 */ /* 0x000fe2000000002c */
[----:B------:R3:W-:Y:S01]  /*26590*/  STL [R1+0x1d0], R10 ;  /* 0x0001d00a01007387 */ /* 0x0007e20000100800 */
[----:B------:R-:W-:Y:S01]  /*265a0*/  PRMT R43, RZ, 0x7610, R43 ;  /* 0x00007610ff2b7816 */ /* 0x000fe2000000002b */
[----:B------:R-:W0:Y:S01]  /*265b0*/  LDCU UR15, c[0x0][0x3b0] ;  /* 0x00007600ff0f77ac */ /* 0x000e220008000800 */
[----:B--2---:R-:W-:-:S04]  /*265c0*/  @P2 LOP3.LUT R13, R13, R12, RZ, 0x3c, !PT ;  /* 0x0000000c0d0d2212 */ /* 0x004fc800078e3cff */
[----:B------:R-:W-:-:S04]  /*265d0*/  @P2 LOP3.LUT R12, R13, R12, RZ, 0x3c, !PT ;  /* 0x0000000c0d0c2212 */ /* 0x000fc800078e3cff */
[----:B------:R-:W-:-:S05]  /*265e0*/  @P2 LOP3.LUT R13, R13, R12, RZ, 0x3c, !PT ;  /* 0x0000000c0d0d2212 */ /* 0x000fca00078e3cff */
[----:B------:R-:W2:Y:S01]  /*265f0*/  @P2 LDG.E.U16 R84, desc[UR16][R12.64] ;  /* 0x000000100c542981 */ /* 0x000ea2000c1e1500 */
[----:B---3--:R-:W-:-:S03]  /*26600*/  SEL R10, R11, R86, !P3 ;  /* 0x000000560b0a7207 */ /* 0x008fc60005800000 */
[----:B------:R-:W3:Y:S04]  /*26610*/  LDL.LU R86, [R1+0x6dc] ;  /* 0x0006dc0001567983 */ /* 0x000ee80000300800 */
[----:B------:R4:W-:Y:S04]  /*26620*/  STL [R1+0x1f4], R9 ;  /* 0x0001f40901007387 */ /* 0x0009e80000100800 */
[----:B------:R-:W3:Y:S04]  /*26630*/  LDL.LU R12, [R1+0x704] ;  /* 0x00070400010c7983 */ /* 0x000ee80000300800 */
[----:B------:R-:W3:Y:S01]  /*26640*/  LDL R13, [R1+0x126c] ;  /* 0x00126c00010d7983 */ /* 0x000ee20000100800 */
[----:B------:R-:W-:Y:S01]  /*26650*/  IMAD R10, R10, UR18, RZ ;  /* 0x000000120a0a7c24 */ /* 0x000fe2000f8e02ff */
[----:B----4-:R-:W-:Y:S01]  /*26660*/  SEL R9, R11, R87, !P3 ;  /* 0x000000570b097207 */ /* 0x010fe20005800000 */
[----:B------:R-:W4:Y:S04]  /*26670*/  LDCU UR18, c[0x0][0x3b0] ;  /* 0x00007600ff1277ac */ /* 0x000f280008000800 */
[----:B------:R-:W-:Y:S01]  /*26680*/  IMAD R9, R9, UR19, RZ ;  /* 0x0000001309097c24 */ /* 0x000fe2000f8e02ff */
[----:B------:R-:W0:Y:S01]  /*26690*/  LDCU UR19, c[0x0][0x3b0] ;  /* 0x00007600ff1377ac */ /* 0x000e220008000800 */
[----:B--2---:R-:W-:Y:S04]  /*266a0*/  STL [R1+0x1c6c], R84 ;  /* 0x001c6c5401007387 */ /* 0x004fe80000100800 */
[----:B------:R-:W2:Y:S04]  /*266b0*/  LDL R87, [R1+0x1290] ;  /* 0x0012900001577983 */ /* 0x000ea80000100800 */
[----:B------:R3:W-:Y:S04]  /*266c0*/  STL [R1+0x1e0], R10 ;  /* 0x0001e00a01007387 */ /* 0x0007e80000100800 */
[----:B------:R0:W-:Y:S01]  /*266d0*/  STL [R1+0x200], R9 ;  /* 0x0002000901007387 */ /* 0x0001e20000100800 */
[----:B---3--:R-:W-:Y:S01]  /*266e0*/  SEL R10, R11, R12, !P3 ;  /* 0x0000000c0b0a7207 */ /* 0x008fe20005800000 */
[----:B------:R-:W-:-:S02]  /*266f0*/  @P2 IMAD.MOV.U32 R12, RZ, RZ, R89 ;  /* 0x000000ffff0c2224 */ /* 0x000fc400078e0059 */
[----:B------:R-:W3:Y:S04]  /*26700*/  LDL.LU R89, [R1+0x6c8] ;  /* 0x0006c80001597983 */ /* 0x000ee80000300800 */
[----:B------:R-:W2:Y:S04]  /*26710*/  @P2 LDG.E.U16 R83, desc[UR16][R12.64] ;  /* 0x000000100c532981 */ /* 0x000ea8000c1e1500 */
[----:B------:R-:W3:Y:S04]  /*26720*/  LDL R12, [R1+0x127c] ;  /* 0x00127c00010c7983 */ /* 0x000ee80000100800 */
[----:B------:R-:W3:Y:S01]  /*26730*/  LDL R13, [R1+0x1280] ;  /* 0x00128000010d7983 */ /* 0x000ee20000100800 */
[----:B0-----:R-:W-:Y:S01]  /*26740*/  SEL R9, R11, R92, !P3 ;  /* 0x0000005c0b097207 */ /* 0x001fe20005800000 */
[----:B------:R-:W-:Y:S01]  /*26750*/  IMAD R10, R10, UR20, RZ ;  /* 0x000000140a0a7c24 */ /* 0x000fe2000f8e02ff */
[----:B------:R-:W0:Y:S03]  /*26760*/  LDCU UR20, c[0x0][0x3b0] ;  /* 0x00007600ff1477ac */ /* 0x000e260008000800 */
[----:B------:R-:W-:Y:S01]  /*26770*/  IMAD R9, R9, UR21, RZ ;  /* 0x0000001509097c24 */ /* 0x000fe2000f8e02ff */
[----:B------:R-:W-:Y:S01]  /*26780*/  PRMT R42, RZ, 0x7610, R42 ;  /* 0x00007610ff2a7816 */ /* 0x000fe2000000002a */
[----:B------:R-:W0:Y:S01]  /*26790*/  LDCU UR21, c[0x0][0x3b0] ;  /* 0x00007600ff1577ac */ /* 0x000e220008000800 */
[----:B--2---:R2:W-:Y:S04]  /*267a0*/  STL [R1+0x1c70], R83 ;  /* 0x001c705301007387 */ /* 0x0045e80000100800 */
[----:B--2---:R-:W2:Y:S01]  /*267b0*/  LDL.LU R83, [R1+0x6c4] ;  /* 0x0006c40001537983 */ /* 0x004ea20000300800 */
[----:B---3--:R-:W-:-:S03]  /*267c0*/  @P2 LOP3.LUT R13, R13, R12, RZ, 0x3c, !PT ;  /* 0x0000000c0d0d2212 */ /* 0x008fc600078e3cff */
[----:B------:R-:W3:Y:S01]  /*267d0*/  LDL.LU R92, [R1+0x6d0] ;  /* 0x0006d000015c7983 */ /* 0x000ee20000300800 */
[----:B------:R-:W-:-:S03]  /*267e0*/  @P2 LOP3.LUT R12, R13, R12, RZ, 0x3c, !PT ;  /* 0x0000000c0d0c2212 */ /* 0x000fc600078e3cff */
[----:B------:R-:W2:Y:S01]  /*267f0*/  LDL R84, [R1+0x12a0] ;  /* 0x0012a00001547983 */ /* 0x000ea20000100800 */
[----:B------:R-:W-:-:S03]  /*26800*/  @P2 LOP3.LUT R13, R13, R12, RZ, 0x3c, !PT ;  /* 0x0000000c0d0d2212 */ /* 0x000fc600078e3cff */
[----:B------:R0:W-:Y:S04]  /*26810*/  STL [R1+0x1ec], R10 ;  /* 0x0001ec0a01007387 */ /* 0x0001e80000100800 */
[----:B------:R1:W2:Y:S01]  /*26820*/  @P2 LDG.E.U16 R81, desc[UR16][R12.64] ;  /* 0x000000100c512981 */ /* 0x0002a2000c1e1500 */
[----:B0-----:R-:W-:-:S03]  /*26830*/  SEL R10, R11, R14, !P3 ;  /* 0x0000000e0b0a7207 */ /* 0x001fc60005800000 */
[----:B------:R-:W3:Y:S04]  /*26840*/  LDL.LU R14, [R1+0x6d4] ;  /* 0x0006d400010e7983 */ /* 0x000ee80000300800 */
[----:B------:R0:W-:Y:S04]  /*26850*/  STL [R1+0x210], R9 ;  /* 0x0002100901007387 */ /* 0x0001e80000100800 */
[----:B------:R-:W3:Y:S01]  /*26860*/  LDL R13, [R1+0x128c] ;  /* 0x00128c00010d7983 */ /* 0x000ee20000100800 */
[----:B------:R-:W-:Y:S01]  /*26870*/  IMAD R10, R10, UR22, RZ ;  /* 0x000000160a0a7c24 */ /* 0x000fe2000f8e02ff */
[----:B------:R-:W2:Y:S01]  /*26880*/  LDCU UR22, c[0x0][0x3b0] ;  /* 0x00007600ff1677ac */ /* 0x000ea20008000800 */
[----:B0-----:R-:W-:Y:S01]  /*26890*/  SEL R9, R11, R86, !P3 ;  /* 0x000000560b097207 */ /* 0x001fe20005800000 */
[----:B-1----:R-:W-:-:S04]  /*268a0*/  @P2 IMAD.MOV.U32 R12, RZ, RZ, R87 ;  /* 0x000000ffff0c2224 */ /* 0x002fc800078e0057 */
[----:B------:R-:W-:Y:S01]  /*268b0*/  IMAD R9, R9, UR23, RZ ;  /* 0x0000001709097c24 */ /* 0x000fe2000f8e02ff */
[----:B------:R-:W-:Y:S01]  /*268c0*/  PRMT R41, RZ, 0x7610, R41 ;  /* 0x00007610ff297816 */ /* 0x000fe20000000029 */
[----:B------:R-:W0:Y:S01]  /*268d0*/  LDCU UR23, c[0x0][0x3b0] ;  /* 0x00007600ff1777ac */ /* 0x000e220008000800 */
[----:B--2---:R1:W-:Y:S04]  /*268e0*/  STL [R1+0x1c74], R81 ;  /* 0x001c745101007387 */ /* 0x0043e80000100800 */
[----:B------:R-:W2:Y:S04]  /*268f0*/  LDL.LU R86, [R1+0x6c0] ;  /* 0x0006c00001567983 */ /* 0x000ea80000300800 */
[----:B------:R0:W-:Y:S04]  /*26900*/  STL [R1+0x1fc], R10 ;  /* 0x0001fc0a01007387 */ /* 0x0001e80000100800 */
[----:B-1----:R-:W2:Y:S04]  /*26910*/  LDL R81, [R1+0x12ac] ;  /* 0x0012ac0001517983 */ /* 0x002ea80000100800 */
[----:B---3--:R1:W3:Y:S01]  /*26920*/  @P2 LDG.E.U16 R80, desc[UR16][R12.64] ;  /* 0x000000100c502981 */ /* 0x0082e2000c1e1500 */
[----:B0-----:R-:W-:-:S03]  /*26930*/  SEL R10, R11, R83, !P3 ;  /* 0x000000530b0a7207 */ /* 0x001fc60005800000 */
[----:B------:R-:W2:Y:S04]  /*26940*/  LDL R83, [R1+0x12b0] ;  /* 0x0012b00001537983 */ /* 0x000ea80000100800 */
[----:B------:R0:W-:Y:S04]  /*26950*/  STL [R1+0x21c], R9 ;  /* 0x00021c0901007387 */ /* 0x0001e80000100800 */
[----:B------:R-:W2:Y:S04]  /*26960*/  LDL.LU R87, [R1+0x6bc] ;  /* 0x0006bc0001577983 */ /* 0x000ea80000300800 */
[----:B------:R-:W2:Y:S01]  /*26970*/  LDL R13, [R1+0x129c] ;  /* 0x00129c00010d7983 */ /* 0x000ea20000100800 */
[----:B-1----:R-:W-:Y:S01]  /*26980*/  @P2 IMAD.MOV.U32 R12, RZ, RZ, R84 ;  /* 0x000000ffff0c2224 */ /* 0x002fe200078e0054 */
[----:B0-----:R-:W-:Y:S01]  /*26990*/  SEL R9, R11, R89, !P3 ;  /* 0x000000590b097207 */ /* 0x001fe20005800000 */
[----:B------:R-:W-:Y:S01]  /*269a0*/  IMAD R10, R10, UR24, RZ ;  /* 0x000000180a0a7c24 */ /* 0x000fe2000f8e02ff */
[----:B------:R-:W-:Y:S01]  /*269b0*/  PRMT R40, RZ, 0x7610, R40 ;  /* 0x00007610ff287816 */ /* 0x000fe20000000028 */
[----:B------:R-:W0:Y:S02]  /*269c0*/  LDCU UR24, c[0x0][0x3b0] ;  /* 0x00007600ff1877ac */ /* 0x000e240008000800 */
[----:B------:R-:W-:Y:S01]  /*269d0*/  IMAD R9, R9, UR25, RZ ;  /* 0x0000001909097c24 */ /* 0x000fe2000f8e02ff */
[----:B------:R-:W1:Y:S01]  /*269e0*/  LDCU UR25, c[0x0][0x3b0] ;  /* 0x00007600ff1977ac */ /* 0x000e620008000800 */
[----:B--2---:R2:W4:Y:S04]  /*269f0*/  @P2 LDG.E.U16 R78, desc[UR16][R12.64] ;  /* 0x000000100c4e2981 */ /* 0x004528000c1e1500 */
[----:B---3--:R-:W-:Y:S04]  /*26a00*/  STL [R1+0x1c78], R80 ;  /* 0x001c785001007387 */ /* 0x008fe80000100800 */
[----:B------:R-:W3:Y:S04]  /*26a10*/  LDL.LU R89, [R1+0x6b4] ;  /* 0x0006b40001597983 */ /* 0x000ee80000300800 */
[----:B------:R0:W-:Y:S01]  /*26a20*/  STL [R1+0x208], R10 ;  /* 0x0002080a01007387 */ /* 0x0001e20000100800 */
[----:B--2---:R-:W-:Y:S01]  /*26a30*/  @P2 IMAD.MOV.U32 R12, RZ, RZ, R83 ;  /* 0x000000ffff0c2224 */ /* 0x004fe200078e0053 */
[----:B0-----:R-:W-:-:S02]  /*26a40*/  SEL R10, R11, R92, !P3 ;  /* 0x0000005c0b0a7207 */ /* 0x001fc40005800000 */
[----:B------:R-:W2:Y:S04]  /*26a50*/  LDL R92, [R1+0x12c0] ;  /* 0x0012c000015c7983 */ /* 0x000ea80000100800 */
[----:B------:R0:W-:Y:S01]  /*26a60*/  STL [R1+0x22c], R9 ;  /* 0x00022c0901007387 */ /* 0x0001e20000100800 */
[----:B------:R-:W-:Y:S01]  /*26a70*/  IMAD R10, R10, UR26, RZ ;  /* 0x0000001a0a0a7c24 */ /* 0x000fe2000f8e02ff */
[----:B------:R-:W1:Y:S01]  /*26a80*/  LDCU UR26, c[0x0][0x3b0] ;  /* 0x00007600ff1a77ac */ /* 0x000e620008000800 */
[----:B------:R-:W-:Y:S01]  /*26a90*/  @P2 IMAD.MOV.U32 R13, RZ, RZ, R81 ;  /* 0x000000ffff0d2224 */ /* 0x000fe200078e0051 */
[----:B------:R-:W3:Y:S04]  /*26aa0*/  LDL.LU R84, [R1+0x6b8] ;  /* 0x0006b80001547983 */ /* 0x000ee80000300800 */
[----:B------:R2:W3:Y:S01]  /*26ab0*/  @P2 LDG.E.U16 R76, desc[UR16][R12.64] ;  /* 0x000000100c4c2981 */ /* 0x0004e2000c1e1500 */
[----:B0-----:R-:W-:-:S05]  /*26ac0*/  SEL R9, R11, R14, !P3 ;  /* 0x0000000e0b097207 */ /* 0x001fca0005800000 */
[----:B------:R-:W-:Y:S01]  /*26ad0*/  IMAD R9, R9, UR27, RZ ;  /* 0x0000001b09097c24 */ /* 0x000fe2000f8e02ff */
[----:B------:R-:W-:Y:S01]  /*26ae0*/  PRMT R39, RZ, 0x7610, R39 ;  /* 0x00007610ff277816 */ /* 0x000fe20000000027 */
[----:B------:R-:W0:Y:S01]  /*26af0*/  LDCU UR27, c[0x0][0x3b0] ;  /* 0x00007600ff1b77ac */ /* 0x000e220008000800 */
[----:B----4-:R4:W-:Y:S04]  /*26b00*/  STL [R1+0x1c7c], R78 ;  /* 0x001c7c4e01007387 */ /* 0x0109e80000100800 */
[----:B------:R-:W3:Y:S04]  /*26b10*/  LDL.LU R14, [R1+0x6a8] ;  /* 0x0006a800010e7983 */ /* 0x000ee80000300800 */
[----:B------:R0:W-:Y:S04]  /*26b20*/  STL [R1+0x218], R10 ;  /* 0x0002180a01007387 */ /* 0x0001e80000100800 */
[----:B----4-:R-:W4:Y:S04]  /*26b30*/  LDL R78, [R1+0x12cc] ;  /* 0x0012cc00014e7983 */ /* 0x010f280000100800 */
[----:B------:R-:W4:Y:S01]  /*26b40*/  LDL R80, [R1+0x12d0] ;  /* 0x0012d00001507983 */ /* 0x000f220000100800 */
[----:B0-----:R-:W-:-:S03]  /*26b50*/  SEL R10, R11, R86, !P3 ;  /* 0x000000560b0a7207 */ /* 0x001fc60005800000 */
[----:B------:R-:W4:Y:S04]  /*26b60*/  LDL.LU R86, [R1+0x6ac] ;  /* 0x0006ac0001567983 */ /* 0x000f280000300800 */
[----:B------:R0:W-:Y:S04]  /*26b70*/  STL [R1+0x238], R9 ;  /* 0x0002380901007387 */ /* 0x0001e80000100800 */
[----:B------:R-:W4:Y:S01]  /*26b80*/  LDL R13, [R1+0x12bc] ;  /* 0x0012bc00010d7983 */ /* 0x000f220000100800 */
[----:B--2---:R-:W-:Y:S01]  /*26b90*/  @P2 IMAD.MOV.U32 R12, RZ, RZ, R92 ;  /* 0x000000ffff0c2224 */ /* 0x004fe200078e005c */
[----:B0-----:R-:W-:-:S02]  /*26ba0*/  SEL R9, R11, R87, !P3 ;  /* 0x000000570b097207 */ /* 0x001fc40005800000 */
[----:B---3--:R-:W-:Y:S04]  /*26bb0*/  STL [R1+0x1c80], R76 ;  /* 0x001c804c01007387 */ /* 0x008fe80000100800 */
[----:B------:R-:W2:Y:S04]  /*26bc0*/  LDL.LU R81, [R1+0x6b0] ;  /* 0x0006b00001517983 */ /* 0x000ea80000300800 */
[----:B------:R-:W3:Y:S04]  /*26bd0*/  LDL R83, [R1+0x12dc] ;  /* 0x0012dc0001537983 */ /* 0x000ee80000100800 */
[----:B------:R-:W2:Y:S04]  /*26be0*/  LDL R87, [R1+0x12e0] ;  /* 0x0012e00001577983 */ /* 0x000ea80000100800 */
[----:B----4-:R0:W4:Y:S01]  /*26bf0*/  @P2 LDG.E.U16 R75, desc[UR16][R12.64] ;  /* 0x000000100c4b2981 */ /* 0x010122000c1e1500 */
[----:B------:R-:W-:Y:S01]  /*26c00*/  IMAD R10, R10, UR28, RZ ;  /* 0x0000001c0a0a7c24 */ /* 0x000fe2000f8e02ff */
[----:B------:R-:W1:Y:S01]  /*26c10*/  LDCU UR28, c[0x0][0x3b0] ;  /* 0x00007600ff1c77ac */ /* 0x000e620008000800 */
[----:B------:R-:W-:-:S03]  /*26c20*/  IMAD R9, R9, UR29, RZ ;  /* 0x0000001d09097c24 */ /* 0x000fc6000f8e02ff */
[----:B------:R3:W-:Y:S01]  /*26c30*/  STL [R1+0x224], R10 ;  /* 0x0002240a01007387 */ /* 0x0007e20000100800 */
[----:B------:R-:W-:Y:S01]  /*26c40*/  PRMT R38, RZ, 0x7610, R38 ;  /* 0x00007610ff267816 */ /* 0x000fe20000000026 */
[----:B------:R-:W1:Y:S01]  /*26c50*/  LDCU UR29, c[0x0][0x3b0] ;  /* 0x00007600ff1d77ac */ /* 0x000e620008000800 */
[----:B0-----:R-:W-:Y:S02]  /*26c60*/  @P2 IMAD.MOV.U32 R12, RZ, RZ, R80 ;  /* 0x000000ffff0c2224 */ /* 0x001fe400078e0050 */
[----:B------:R-:W-:Y:S01]  /*26c70*/  @P2 IMAD.MOV.U32 R13, RZ, RZ, R78 ;  /* 0x000000ffff0d2224 */ /* 0x000fe200078e004e */
[----:B---3--:R-:W-:-:S04]  /*26c80*/  SEL R10, R11, R89, !P3 ;  /* 0x000000590b0a7207 */ /* 0x008fc80005800000 */
[----:B------:R2:W3:Y:S04]  /*26c90*/  @P2 LDG.E.U16 R73, desc[UR16][R12.64] ;  /* 0x000000100c492981 */ /* 0x0004e8000c1e1500 */
[----:B------:R-:W3:Y:S04]  /*26ca0*/  LDL.LU R89, [R1+0x6a0] ;  /* 0x0006a00001597983 */ /* 0x000ee80000300800 */
[----:B------:R0:W-:Y:S04]  /*26cb0*/  STL [R1+0x244], R9 ;  /* 0x0002440901007387 */ /* 0x0001e80000100800 */
[----:B------:R-:W3:Y:S01]  /*26cc0*/  LDL.LU R92, [R1+0x6a4] ;  /* 0x0006a400015c7983 */ /* 0x000ee20000300800 */
[----:B0-----:R-:W-:-:S03]  /*26cd0*/  SEL R9, R11, R84, !P3 ;  /* 0x000000540b097207 */ /* 0x001fc60005800000 */
[----:B----4-:R-:W-:Y:S04]  /*26ce0*/  STL [R1+0x1c84], R75 ;  /* 0x001c844b01007387 */ /* 0x010fe80000100800 */
[----:B------:R-:W4:Y:S01]  /*26cf0*/  LDL R84, [R1+0x12ec] ;  /* 0x0012ec0001547983 */ /* 0x000f220000100800 */
[----:B--2---:R-:W-:Y:S02]  /*26d00*/  @P2 IMAD.MOV.U32 R12, RZ, RZ, R87 ;  /* 0x000000ffff0c2224 */ /* 0x004fe400078e0057 */
[----:B------:R-:W-:Y:S02]  /*26d10*/  @P2 IMAD.MOV.U32 R13, RZ, RZ, R83 ;  /* 0x000000ffff0d2224 */ /* 0x000fe400078e0053 */
[----:B------:R-:W-:Y:S01]  /*26d20*/  IMAD R10, R10, UR30, RZ ;  /* 0x0000001e0a0a7c24 */ /* 0x000fe2000f8e02ff */
[----:B------:R-:W-:Y:S01]  /*26d30*/  PRMT R37, RZ, 0x7610, R37 ;  /* 0x00007610ff257816 */ /* 0x000fe20000000025 */
[----:B------:R-:W-:Y:S01]  /*26d40*/  IMAD R9, R9, UR31, RZ ;  /* 0x0000001f09097c24 */ /* 0x000fe2000f8e02ff */
[----:B------:R0:W2:Y:S01]  /*26d50*/  @P2 LDG.E.U16 R72, desc[UR16][R12.64] ;  /* 0x000000100c482981 */ /* 0x0000a2000c1e1500 */
[----:B------:R-:W0:Y:S03]  /*26d60*/  LDCU UR30, c[0x0][0x3b0] ;  /* 0x00007600ff1e77ac */ /* 0x000e260008000800 */
[----:B------:R1:W-:Y:S01]  /*26d70*/  STL [R1+0x234], R10 ;  /* 0x0002340a01007387 */ /* 0x0003e20000100800 */
[----:B------:R-:W2:Y:S01]  /*26d80*/  LDCU UR31, c[0x0][0x3b0] ;  /* 0x00007600ff1f77ac */ /* 0x000ea20008000800 */
[----:B-1----:R-:W-:-:S02]  /*26d90*/  SEL R10, R11, R14, !P3 ;  /* 0x0000000e0b0a7207 */ /* 0x002fc40005800000 */
[----:B------:R-:W2:Y:S03]  /*26da0*/  LDL.LU R14, [R1+0x698] ;  /* 0x00069800010e7983 */ /* 0x000ea60000300800 */
[----:B------:R-:W-:Y:S01]  /*26db0*/  IMAD R10, R10, UR32, RZ ;  /* 0x000000200a0a7c24 */ /* 0x000fe2000f8e02ff */
[----:B------:R1:W-:Y:S01]  /*26dc0*/  STL [R1+0x250], R9 ;  /* 0x0002500901007387 */ /* 0x0003e20000100800 */
[----:B0-----:R-:W-:Y:S01]  /*26dd0*/  @P2 IMAD.MOV.U32 R12, RZ, RZ, R4 ;  /* 0x000000ffff0c2224 */ /* 0x001fe200078e0004 */
[----:B------:R-:W0:Y:S02]  /*26de0*/  LDCU UR32, c[0x0][0x3b0] ;  /* 0x00007600ff2077ac */ /* 0x000e240008000800 */
[----:B---3--:R-:W-:Y:S01]  /*26df0*/  STL [R1+0x1c88], R73 ;  /* 0x001c884901007387 */ /* 0x008fe20000100800 */
[----:B-1----:R-:W-:-:S03]  /*26e00*/  SEL R9, R11, R86, !P3 ;  /* 0x000000560b097207 */ /* 0x002fc60005800000 */
[----:B------:R-:W3:Y:S04]  /*26e10*/  LDL.LU R86, [R1+0x694] ;  /* 0x0006940001567983 */ /* 0x000ee80000300800 */
[----:B------:R1:W-:Y:S02]  /*26e20*/  STL [R1+0x240], R10 ;  /* 0x0002400a01007387 */ /* 0x0003e40000100800 */
[----:B-1----:R-:W-:Y:S02]  /*26e30*/  SEL R10, R11, R81, !P3 ;  /* 0x000000510b0a7207 */ /* 0x002fe40005800000 */
[----:B------:R-:W3:Y:S01]  /*26e40*/  LDL R81, [R1+0x12fc] ;  /* 0x0012fc0001517983 */ /* 0x000ee20000100800 */
[----:B----4-:R-:W-:-:S05]  /*26e50*/  @P2 IMAD.MOV.U32 R13, RZ, RZ, R84 ;  /* 0x000000ffff0d2224 */ /* 0x010fca00078e0054 */
[----:B------:R1:W4:Y:S01]  /*26e60*/  @P2 LDG.E.U16 R70, desc[UR16][R12.64] ;  /* 0x000000100c462981 */ /* 0x000322000c1e1500 */
[----:B------:R-:W-:Y:S01]  /*26e70*/  IMAD R9, R9, UR33, RZ ;  /* 0x0000002109097c24 */ /* 0x000fe2000f8e02ff */
[----:B------:R-:W-:Y:S01]  /*26e80*/  PRMT R36, RZ, 0x7610, R36 ;  /* 0x00007610ff247816 */ /* 0x000fe20000000024 */
[----:B------:R-:W-:Y:S01]  /*26e90*/  IMAD R10, R10, UR34, RZ ;  /* 0x000000220a0a7c24 */ /* 0x000fe2000f8e02ff */
[----:B------:R-:W0:Y:S02]  /*26ea0*/  LDCU UR33, c[0x0][0x3b0] ;  /* 0x00007600ff2177ac */ /* 0x000e240008000800 */
[----:B------:R1:W-:Y:S01]  /*26eb0*/  STL [R1+0x260], R9 ;  /* 0x0002600901007387 */ /* 0x0003e20000100800 */
[----:B------:R-:W-:Y:S01]  /*26ec0*/  PRMT R35, RZ, 0x7610, R35 ;  /* 0x00007610ff237816 */ /* 0x000fe20000000023 */
[----:B------:R-:W0:Y:S02]  /*26ed0*/  LDCU UR34, c[0x0][0x3b0] ;  /* 0x00007600ff2277ac */ /* 0x000e240008000800 */
[----:B------:R-:W4:Y:S04]  /*26ee0*/  LDL.LU R83, [R1+0x690] ;  /* 0x0006900001537983 */ /* 0x000f280000300800 */
[----:B--2---:R-:W-:Y:S01]  /*26ef0*/  STL [R1+0x1c8c], R72 ;  /* 0x001c8c4801007387 */ /* 0x004fe20000100800 */
[----:B-1----:R-:W-:-:S03]  /*26f00*/  SEL R9, R11, R89, !P3 ;  /* 0x000000590b097207 */ /* 0x002fc60005800000 */
[----:B------:R-:W2:Y:S04]  /*26f10*/  LDL.LU R87, [R1+0x68c] ;  /* 0x00068c0001577983 */ /* 0x000ea80000300800 */
[----:B------:R1:W-:Y:S04]  /*26f20*/  STL [R1+0x24c], R10 ;  /* 0x00024c0a01007387 */ /* 0x0003e80000100800 */
[----:B------:R-:W2:Y:S01]  /*26f30*/  LDL R89, [R1+0x130c] ;  /* 0x00130c0001597983 */ /* 0x000ea20000100800 */
[----:B-1----:R-:W-:-:S03]  /*26f40*/  SEL R10, R11, R92, !P3 ;  /* 0x0000005c0b0a7207 */ /* 0x002fc60005800000 */
[----:B------:R-:W2:Y:S01]  /*26f50*/  LDL R92, [R1+0x1310] ;  /* 0x00131000015c7983 */ /* 0x000ea20000100800 */
[----:B------:R-:W-:Y:S01]  /*26f60*/  IMAD R9, R9, UR11, RZ ;  /* 0x0000000b09097c24 */ /* 0x000fe2000f8e02ff */
[----:B------:R-:W-:Y:S01]  /*26f70*/  PRMT R34, RZ, 0x7610, R34 ;  /* 0x00007610ff227816 */ /* 0x000fe20000000022 */
[----:B------:R-:W-:Y:S01]  /*26f80*/  @P2 IMAD.MOV.U32 R12, RZ, RZ, R2 ;  /* 0x000000ffff0c2224 */ /* 0x000fe200078e0002 */
[----:B------:R-:W1:Y:S01]  /*26f90*/  LDCU UR11, c[0x0][0x3b0] ;  /* 0x00007600ff0b77ac */ /* 0x000e620008000800 */
[----:B------:R-:W-:Y:S01]  /*26fa0*/  IMAD R10, R10, UR35, RZ ;  /* 0x000000230a0a7c24 */ /* 0x000fe2000f8e02ff */
[----:B------:R0:W-:Y:S01]  /*26fb0*/  STL [R1+0x26c], R9 ;  /* 0x00026c0901007387 */ /* 0x0001e20000100800 */
[----:B------:R-:W1:Y:S03]  /*26fc0*/  LDCU UR35, c[0x0][0x3b0] ;  /* 0x00007600ff2377ac */ /* 0x000e660008000800 */
[----:B------:R-:W2:Y:S01]  /*26fd0*/  LDL.LU R4, [R1+0x684] ;  /* 0x0006840001047983 */ /* 0x000ea20000300800 */
[----:B---3--:R-:W-:Y:S01]  /*26fe0*/  @P2 IMAD.MOV.U32 R13, RZ, RZ, R81 ;  /* 0x000000ffff0d2224 */ /* 0x008fe200078e0051 */
[----:B0-----:R-:W-:-:S04]  /*26ff0*/  SEL R9, R11, R14, !P3 ;  /* 0x0000000e0b097207 */ /* 0x001fc80005800000 */
[----:B------:R2:W3:Y:S04]  /*27000*/  @P2 LDG.E.U16 R69, desc[UR16][R12.64] ;  /* 0x000000100c452981 */ /* 0x0004e8000c1e1500 */
[----:B----4-:R-:W-:Y:S04]  /*27010*/  STL [R1+0x1c90], R70 ;  /* 0x001c904601007387 */ /* 0x010fe80000100800 */
[----:B------:R-:W4:Y:S04]  /*27020*/  LDL.LU R14, [R1+0x674] ;  /* 0x00067400010e7983 */ /* 0x000f280000300800 */
[----:B------:R0:W-:Y:S04]  /*27030*/  STL [R1+0x25c], R10 ;  /* 0x00025c0a01007387 */ /* 0x0001e80000100800 */
[----:B------:R-:W4:Y:S01]  /*27040*/  LDL R84, [R1+0x131c] ;  /* 0x00131c0001547983 */ /* 0x000f220000100800 */
[----:B0-----:R-:W-:-:S03]  /*27050*/  SEL R10, R11, R86, !P3 ;  /* 0x000000560b0a7207 */ /* 0x001fc60005800000 */
[----:B------:R-:W4:Y:S01]  /*27060*/  LDL R86, [R1+0x1320] ;  /* 0x0013200001567983 */ /* 0x000f220000100800 */
[----:B--2---:R-:W-:Y:S02]  /*27070*/  @P2 IMAD.MOV.U32 R13, RZ, RZ, R89 ;  /* 0x000000ffff0d2224 */ /* 0x004fe400078e0059 */
[----:B------:R-:W-:Y:S02]  /*27080*/  @P2 IMAD.MOV.U32 R12, RZ, RZ, R92 ;  /* 0x000000ffff0c2224 */ /* 0x000fe400078e005c */
[----:B------:R-:W-:Y:S01]  /*27090*/  IMAD R9, R9, UR36, RZ ;  /* 0x0000002409097c24 */ /* 0x000fe2000f8e02ff */
[----:B------:R-:W0:Y:S02]  /*270a0*/  LDCU UR36, c[0x0][0x3b0] ;  /* 0x00007600ff2477ac */ /* 0x000e240008000800 */
[----:B------:R4:W2:Y:S01]  /*270b0*/  @P2 LDG.E.U16 R67, desc[UR16][R12.64] ;  /* 0x000000100c432981 */ /* 0x0008a2000c1e1500 */
[----:B------:R-:W-:Y:S01]  /*270c0*/  IMAD R10, R10, UR37, RZ ;  /* 0x000000250a0a7c24 */ /* 0x000fe2000f8e02ff */
[----:B------:R-:W0:Y:S02]  /*270d0*/  LDCU UR37, c[0x0][0x3b0] ;  /* 0x00007600ff2577ac */ /* 0x000e240008000800 */
[----:B------:R-:W-:Y:S04]  /*270e0*/  STL [R1+0x27c], R9 ;  /* 0x00027c0901007387 */ /* 0x000fe80000100800 */
[----:B------:R-:W2:Y:S04]  /*270f0*/  LDL.LU R2, [R1+0x678] ;  /* 0x0006780001027983 */ /* 0x000ea80000300800 */
[----:B---3--:R-:W-:Y:S04]  /*27100*/  STL [R1+0x1c94], R69 ;  /* 0x001c944501007387 */ /* 0x008fe80000100800 */
[----:B------:R-:W3:Y:S04]  /*27110*/  LDL.LU R80, [R1+0x67c] ;  /* 0x00067c0001507983 */ /* 0x000ee80000300800 */
[----:B------:R0:W-:Y:S04]  /*27120*/  STL [R1+0x268], R10 ;  /* 0x0002680a01007387 */ /* 0x0001e80000100800 */
[----:B------:R-:W3:Y:S01]  /*27130*/  LDL R81, [R1+0x132c] ;  /* 0x00132c0001517983 */ /* 0x000ee20000100800 */
[----:B0-----:R-:W-:-:S03]  /*27140*/  SEL R10, R11, R87, !P3 ;  /* 0x000000570b0a7207 */ /* 0x001fc60005800000 */
[----:B------:R-:W3:Y:S01]  /*27150*/  LDL R87, [R1+0x1330] ;  /* 0x0013300001577983 */ /* 0x000ee20000100800 */
[----:B----4-:R-:W-:Y:S02]  /*27160*/  @P2 IMAD.MOV.U32 R13, RZ, RZ, R84 ;  /* 0x000000ffff0d2224 */ /* 0x010fe400078e0054 */
[----:B------:R-:W-:-:S05]  /*27170*/  @P2 IMAD.MOV.U32 R12, RZ, RZ, R86 ;  /* 0x000000ffff0c2224 */ /* 0x000fca00078e0056 */
[----:B------:R3:W4:Y:S01]  /*27180*/  @P2 LDG.E.U16 R66, desc[UR16][R12.64] ;  /* 0x000000100c422981 */ /* 0x000722000c1e1500 */
[----:B------:R-:W-:-:S05]  /*27190*/  SEL R9, R11, R83, !P3 ;  /* 0x000000530b097207 */ /* 0x000fca0005800000 */
[----:B------:R-:W-:Y:S01]  /*271a0*/  IMAD R9, R9, UR38, RZ ;  /* 0x0000002609097c24 */ /* 0x000fe2000f8e02ff */
[----:B------:R-:W-:Y:S01]  /*271b0*/  PRMT R33, RZ, 0x7610, R33 ;  /* 0x00007610ff217816 */ /* 0x000fe20000000021 */
[----:B------:R-:W0:Y:S03]  /*271c0*/  LDCU UR38, c[0x0][0x3b0] ;  /* 0x00007600ff2677ac */ /* 0x000e260008000800 */
[----:B------:R1:W-:Y:S04]  /*271d0*/  STL [R1+0x284], R9 ;  /* 0x0002840901007387 */ /* 0x0003e80000100800 */
[----:B------:R-:W4:Y:S04]  /*271e0*/  LDL.LU R89, [R1+0x680] ;  /* 0x0006800001597983 */ /* 0x000f280000300800 */
[----:B--2---:R-:W-:Y:S01]  /*271f0*/  STL [R1+0x1c98], R67 ;  /* 0x001c984301007387 */ /* 0x004fe20000100800 */
[----:B-1----:R-:W-:Y:S01]  /*27200*/  SEL R9, R11, R4, !P3 ;  /* 0x000000040b097207 */ /* 0x002fe20005800000 */
[----:B------:R-:W-:-:S02]  /*27210*/  IMAD R4, R10, UR39, RZ ;  /* 0x000000270a047c24 */ /* 0x000fc4000f8e02ff */
[----:B------:R-:W2:Y:S01]  /*27220*/  LDL.LU R92, [R1+0x670] ;  /* 0x00067000015c7983 */ /* 0x000ea20000300800 */
[----:B------:R-:W-:Y:S01]  /*27230*/  SEL R10, R11, R14, !P3 ;  /* 0x0000000e0b0a7207 */ /* 0x000fe20005800000 */
[----:B------:R-:W1:Y:S02]  /*27240*/  LDCU UR39, c[0x0][0x3b0] ;  /* 0x00007600ff2777ac */ /* 0x000e640008000800 */
[----:B------:R-:W2:Y:S04]  /*27250*/  LDL R83, [R1+0x133c] ;  /* 0x00133c0001537983 */ /* 0x000ea80000100800 */
[----:B------:R-:W2:Y:S01]  /*27260*/  LDL R14, [R1+0x1340] ;  /* 0x00134000010e7983 */ /* 0x000ea20000100800 */
[----:B------:R-:W-:Y:S01]  /*27270*/  IMAD R9, R9, UR40, RZ ;  /* 0x0000002809097c24 */ /* 0x000fe2000f8e02ff */
[----:B------:R-:W-:Y:S01]  /*27280*/  PRMT R32, RZ, 0x7610, R32 ;  /* 0x00007610ff207816 */ /* 0x000fe20000000020 */
[----:B------:R-:W0:Y:S03]  /*27290*/  LDCU UR40, c[0x0][0x3b0] ;  /* 0x00007600ff2877ac */ /* 0x000e260008000800 */
[----:B------:R1:W-:Y:S04]  /*272a0*/  STL [R1+0x294], R9 ;  /* 0x0002940901007387 */ /* 0x0003e80000100800 */
[----:B------:R-:W2:Y:S01]  /*272b0*/  LDL.LU R84, [R1+0x668] ;  /* 0x0006680001547983 */ /* 0x000ea20000300800 */
[----:B---3--:R-:W-:Y:S01]  /*272c0*/  @P2 IMAD.MOV.U32 R13, RZ, RZ, R81 ;  /* 0x000000ffff0d2224 */ /* 0x008fe200078e0051 */
[----:B-1----:R-:W-:Y:S01]  /*272d0*/  SEL R9, R11, R2, !P3 ;  /* 0x000000020b097207 */ /* 0x002fe20005800000 */
[----:B------:R-:W-:-:S02]  /*272e0*/  @P2 IMAD.MOV.U32 R12, RZ, RZ, R87 ;  /* 0x000000ffff0c2224 */ /* 0x000fc400078e0057 */
[----:B------:R-:W-:Y:S01]  /*272f0*/  IMAD R2, R10, UR41, RZ ;  /* 0x000000290a027c24 */ /* 0x000fe2000f8e02ff */
[----:B------:R-:W-:Y:S01]  /*27300*/  SEL R10, R11, R80, !P3 ;  /* 0x000000500b0a7207 */ /* 0x000fe20005800000 */
[----:B----4-:R-:W-:Y:S01]  /*27310*/  STL [R1+0x1c9c], R66 ;  /* 0x001c9c4201007387 */ /* 0x010fe20000100800 */
[----:B------:R-:W-:Y:S01]  /*27320*/  IMAD R9, R9, UR42, RZ ;  /* 0x0000002a09097c24 */ /* 0x000fe2000f8e02ff */
[----:B------:R-:W-:Y:S01]  /*27330*/  PRMT R31, RZ, 0x7610, R31 ;  /* 0x00007610ff1f7816 */ /* 0x000fe2000000001f */
[----:B------:R-:W1:Y:S01]  /*27340*/  LDCU UR41, c[0x0][0x3b0] ;  /* 0x00007600ff2977ac */ /* 0x000e620008000800 */
[----:B------:R2:W3:Y:S01]  /*27350*/  @P2 LDG.E.U16 R65, desc[UR16][R12.64] ;  /* 0x000000100c412981 */ /* 0x0004e2000c1e1500 */
[----:B------:R-:W4:Y:S03]  /*27360*/  LDCU UR42, c[0x0][0x3b0] ;  /* 0x00007600ff2a77ac */ /* 0x000f260008000800 */
[----:B------:R-:W4:Y:S04]  /*27370*/  LDL.LU R86, [R1+0x658] ;  /* 0x0006580001567983 */ /* 0x000f280000300800 */
[----:B------:R-:W4:Y:S04]  /*27380*/  LDL R78, [R1+0x134c] ;  /* 0x00134c00014e7983 */ /* 0x000f280000100800 */
[----:B------:R-:W4:Y:S01]  /*27390*/  LDL R80, [R1+0x1350] ;  /* 0x0013500001507983 */ /* 0x000f220000100800 */
[----:B--2---:R-:W-:-:S02]  /*273a0*/  @P2 IMAD.MOV.U32 R13, RZ, RZ, R83 ;  /* 0x000000ffff0d2224 */ /* 0x004fc400078e0053 */
[----:B------:R-:W-:-:S05]  /*273b0*/  @P2 IMAD.MOV.U32 R12, RZ, RZ, R14 ;  /* 0x000000ffff0c2224 */ /* 0x000fca00078e000e */
[----:B------:R4:W2:Y:S04]  /*273c0*/  @P2 LDG.E.U16 R64, desc[UR16][R12.64] ;  /* 0x000000100c402981 */ /* 0x0008a8000c1e1500 */
[----:B------:R0:W-:Y:S04]  /*273d0*/  STL [R1+0x2a4], R9 ;  /* 0x0002a40901007387 */ /* 0x0001e80000100800 */
[----:B------:R-:W2:Y:S01]  /*273e0*/  LDL.LU R87, [R1+0x65c] ;  /* 0x00065c0001577983 */ /* 0x000ea20000300800 */
[C---:B0-----:R-:W-:Y:S01]  /*273f0*/  SEL R9, R11.reuse, R89, !P3 ;  /* 0x000000590b097207 */ /* 0x041fe20005800000 */
[----:B------:R-:W-:Y:S01]  /*27400*/  IMAD R89, R10, UR43, RZ ;  /* 0x0000002b0a597c24 */ /* 0x000fe2000f8e02ff */
[----:B------:R-:W-:Y:S01]  /*27410*/  SEL R10, R11, R92, !P3 ;  /* 0x0000005c0b0a7207 */ /* 0x000fe20005800000 */
[----:B------:R-:W0:Y:S01]  /*27420*/  LDCU UR43, c[0x0][0x3b0] ;  /* 0x00007600ff2b77ac */ /* 0x000e220008000800 */
[----:B---3--:R-:W-:Y:S04]  /*27430*/  STL [R1+0x1ca0], R65 ;  /* 0x001ca04101007387 */ /* 0x008fe80000100800 */
[----:B------:R-:W3:Y:S04]  /*27440*/  LDL.LU R81, [R1+0x664] ;  /* 0x0006640001517983 */ /* 0x000ee80000300800 */
[----:B------:R-:W3:Y:S01]  /*27450*/  LDL R76, [R1+0x135c] ;  /* 0x00135c00014c7983 */ /* 0x000ee20000100800 */
[----:B----4-:R-:W-:-:S03]  /*27460*/  @P2 IMAD.MOV.U32 R13, RZ, RZ, R78 ;  /* 0x000000ffff0d2224 */ /* 0x010fc600078e004e */
[----:B------:R-:W4:Y:S01]  /*27470*/  LDL R92, [R1+0x1360] ;  /* 0x00136000015c7983 */ /* 0x000f220000100800 */
[----:B------:R-:W-:-:S05]  /*27480*/  @P2 IMAD.MOV.U32 R12, RZ, RZ, R80 ;  /* 0x000000ffff0c2224 */ /* 0x000fca00078e0050 */
[----:B------:R3:W4:Y:S01]  /*27490*/  @P2 LDG.E.U16 R63, desc[UR16][R12.64] ;  /* 0x000000100c3f2981 */ /* 0x000722000c1e1500 */
        /* <DEDUP_REMOVED lines=15> */
[----:B------:R-:W-:Y:S01]  /*27590*/  IMAD R80, R10, UR47, RZ ;  /* 0x0000002f0a507c24 */ /* 0x000fe2000f8e02ff */
[----:B------:R-:W-:Y:S01]  /*275a0*/  PRMT R28, RZ, 0x7610, R28 ;  /* 0x00007610ff1c7816 */ /* 0x000fe2000000001c */
[----:B------:R-:W0:Y:S01]  /*275b0*/  LDCU UR46, c[0x0][0x3b0] ;  /* 0x00007600ff2e77ac */ /* 0x000e220008000800 */
[----:B------:R1:W-:Y:S01]  /*275c0*/  STL [R1+0x2b8], R9 ;  /* 0x0002b80901007387 */ /* 0x0003e20000100800 */
[----:B------:R-:W0:Y:S03]  /*275d0*/  LDCU UR47, c[0x0][0x3b0] ;  /* 0x00007600ff2f77ac */ /* 0x000e260008000800 */
[----:B------:R-:W2:Y:S01]  /*275e0*/  LDL.LU R78, [R1+0x648] ;  /* 0x00064800014e7983 */ /* 0x000ea20000300800 */
[----:B-1----:R-:W-:Y:S01]  /*275f0*/  SEL R9, R11, R87, !P3 ;  /* 0x000000570b097207 */ /* 0x002fe20005800000 */
[----:B---3--:R-:W-:-:S02]  /*27600*/  @P2 IMAD.MOV.U32 R13, RZ, RZ, R76 ;  /* 0x000000ffff0d2224 */ /* 0x008fc400078e004c */
[----:B----4-:R-:W-:Y:S01]  /*27610*/  @P2 IMAD.MOV.U32 R12, RZ, RZ, R92 ;  /* 0x000000ffff0c2224 */ /* 0x010fe200078e005c */
[----:B------:R-:W-:-:S04]  /*27620*/  SEL R10, R11, R81, !P3 ;  /* 0x000000510b0a7207 */ /* 0x000fc80005800000 */
[----:B------:R2:W3:Y:S04]  /*27630*/  @P2 LDG.E.U16 R62, desc[UR16][R12.64] ;  /* 0x000000100c3e2981 */ /* 0x0004e8000c1e1500 */
[----:B------:R-:W-:Y:S04]  /*27640*/  STL [R1+0x1ca8], R63 ;  /* 0x001ca83f01007387 */ /* 0x000fe80000100800 */
[----:B------:R-:W4:Y:S04]  /*27650*/  LDL.LU R87, [R1+0x63c] ;  /* 0x00063c0001577983 */ /* 0x000f280000300800 */
[----:B------:R-:W4:Y:S04]  /*27660*/  LDL R73, [R1+0x137c] ;  /* 0x00137c0001497983 */ /* 0x000f280000100800 */
[----:B------:R-:W4:Y:S01]  /*27670*/  LDL R81, [R1+0x1380] ;  /* 0x0013800001517983 */ /* 0x000f220000100800 */
[----:B------:R-:W-:Y:S01]  /*27680*/  IMAD R10, R10, UR49, RZ ;  /* 0x000000310a0a7c24 */ /* 0x000fe2000f8e02ff */
[----:B------:R-:W1:Y:S01]  /*27690*/  LDCU UR49, c[0x0][0x3b0] ;  /* 0x00007600ff3177ac */ /* 0x000e620008000800 */
[----:B------:R-:W-:Y:S01]  /*276a0*/  IMAD R75, R9, UR48, RZ ;  /* 0x00000030094b7c24 */ /* 0x000fe2000f8e02ff */
[----:B------:R-:W4:Y:S01]  /*276b0*/  LDL.LU R92, [R1+0x640] ;  /* 0x00064000015c7983 */ /* 0x000f220000300800 */
[----:B--2---:R-:W-:-:S02]  /*276c0*/  @P2 IMAD.MOV.U32 R13, RZ, RZ, R72 ;  /* 0x000000ffff0d2224 */ /* 0x004fc400078e0048 */
[----:B------:R-:W-:Y:S01]  /*276d0*/  @P2 IMAD.MOV.U32 R12, RZ, RZ, R86 ;  /* 0x000000ffff0c2224 */ /* 0x000fe200078e0056 */
[----:B------:R-:W-:Y:S01]  /*276e0*/  SEL R9, R11, R14, !P3 ;  /* 0x0000000e0b097207 */ /* 0x000fe20005800000 */
[----:B------:R-:W2:Y:S03]  /*276f0*/  LDCU UR48, c[0x0][0x3b0] ;  /* 0x00007600ff3077ac */ /* 0x000ea60008000800 */
[----:B------:R4:W2:Y:S04]  /*27700*/  @P2 LDG.E.U16 R61, desc[UR16][R12.64] ;  /* 0x000000100c3d2981 */ /* 0x0008a8000c1e1500 */
[----:B---3--:R-:W-:Y:S04]  /*27710*/  STL [R1+0x1cac], R62 ;  /* 0x001cac3e01007387 */ /* 0x008fe80000100800 */
[----:B------:R-:W3:Y:S04]  /*27720*/  LDL.LU R14, [R1+0x634] ;  /* 0x00063400010e7983 */ /* 0x000ee80000300800 */
[----:B------:R0:W-:Y:S01]  /*27730*/  STL [R1+0x2b4], R10 ;  /* 0x0002b40a01007387 */ /* 0x0001e20000100800 */
[----:B----4-:R-:W-:-:S03]  /*27740*/  @P2 IMAD.MOV.U32 R13, RZ, RZ, R73 ;  /* 0x000000ffff0d2224 */ /* 0x010fc600078e0049 */
[----:B------:R-:W4:Y:S01]  /*27750*/  LDL R76, [R1+0x138c] ;  /* 0x00138c00014c7983 */ /* 0x000f220000100800 */
[----:B------:R-:W-:Y:S01]  /*27760*/  @P2 IMAD.MOV.U32 R12, RZ, RZ, R81 ;  /* 0x000000ffff0c2224 */ /* 0x000fe200078e0051 */
[----:B0-----:R-:W-:Y:S02]  /*27770*/  SEL R10, R11, R83, !P3 ;  /* 0x000000530b0a7207 */ /* 0x001fe40005800000 */
[----:B------:R-:W3:Y:S04]  /*27780*/  LDL R83, [R1+0x1390] ;  /* 0x0013900001537983 */ /* 0x000ee80000100800 */
[----:B------:R4:W3:Y:S01]  /*27790*/  @P2 LDG.E.U16 R59, desc[UR16][R12.64] ;  /* 0x000000100c3b2981 */ /* 0x0008e2000c1e1500 */
[----:B------:R-:W-:Y:S01]  /*277a0*/  IMAD R10, R10, UR51, RZ ;  /* 0x000000330a0a7c24 */ /* 0x000fe2000f8e02ff */
[----:B------:R-:W-:Y:S01]  /*277b0*/  PRMT R27, RZ, 0x7610, R27 ;  /* 0x00007610ff1b7816 */ /* 0x000fe2000000001b */
[----:B------:R-:W-:Y:S01]  /*277c0*/  IMAD R70, R9, UR50, RZ ;  /* 0x0000003209467c24 */ /* 0x000fe2000f8e02ff */
[----:B------:R-:W3:Y:S01]  /*277d0*/  LDL.LU R86, [R1+0x630] ;  /* 0x0006300001567983 */ /* 0x000ee20000300800 */
[C---:B------:R-:W-:Y:S01]  /*277e0*/  SEL R9, R11.reuse, R78, !P3 ;  /* 0x0000004e0b097207 */ /* 0x040fe20005800000 */
[----:B------:R-:W0:Y:S02]  /*277f0*/  LDCU UR50, c[0x0][0x3b0] ;  /* 0x00007600ff3277ac */ /* 0x000e240008000800 */
[----:B--2---:R-:W-:Y:S01]  /*27800*/  STL [R1+0x1cb0], R61 ;  /* 0x001cb03d01007387 */ /* 0x004fe20000100800 */
[----:B------:R-:W-:Y:S01]  /*27810*/  PRMT R26, RZ, 0x7610, R26 ;  /* 0x00007610ff1a7816 */ /* 0x000fe2000000001a */
[----:B------:R-:W2:Y:S02]  /*27820*/  LDCU UR51, c[0x0][0x3b0] ;  /* 0x00007600ff3377ac */ /* 0x000ea40008000800 */
[----:B------:R-:W2:Y:S04]  /*27830*/  LDL.LU R78, [R1+0x320] ;  /* 0x00032000014e7983 */ /* 0x000ea80000300800 */
[----:B------:R0:W-:Y:S04]  /*27840*/  STL [R1+0x2c0], R10 ;  /* 0x0002c00a01007387 */ /* 0x0001e80000100800 */
[----:B------:R-:W2:Y:S01]  /*27850*/  LDL R72, [R1+0x139c] ;  /* 0x00139c0001487983 */ /* 0x000ea20000100800 */
[----:B0-----:R-:W-:-:S03]  /*27860*/  SEL R10, R11, R87, !P3 ;  /* 0x000000570b0a7207 */ /* 0x001fc60005800000 */
[----:B------:R-:W2:Y:S01]  /*27870*/  LDL R87, [R1+0x13a0] ;  /* 0x0013a00001577983 */ /* 0x000ea20000100800 */
[----:B------:R-:W-:Y:S02]  /*27880*/  IMAD R67, R9, UR52, RZ ;  /* 0x0000003409437c24 */ /* 0x000fe4000f8e02ff */
[----:B------:R-:W-:Y:S01]  /*27890*/  IMAD R10, R10, UR53, RZ ;  /* 0x000000350a0a7c24 */ /* 0x000fe2000f8e02ff */
[----:B------:R-:W2:Y:S01]  /*278a0*/  LDL.LU R81, [R1+0x2ec] ;  /* 0x0002ec0001517983 */ /* 0x000ea20000300800 */
[C---:B------:R-:W-:Y:S01]  /*278b0*/  SEL R9, R11.reuse, R92, !P3 ;  /* 0x0000005c0b097207 */ /* 0x040fe20005800000 */
[----:B------:R-:W0:Y:S01]  /*278c0*/  LDCU UR52, c[0x0][0x3b0] ;  /* 0x00007600ff3477ac */ /* 0x000e220008000800 */
[----:B------:R-:W-:Y:S01]  /*278d0*/  PRMT R25, RZ, 0x7610, R25 ;  /* 0x00007610ff197816 */ /* 0x000fe20000000019 */
[----:B------:R-:W0:Y:S01]  /*278e0*/  LDCU UR53, c[0x0][0x3b0] ;  /* 0x00007600ff3577ac */ /* 0x000e220008000800 */
[----:B----4-:R-:W-:Y:S02]  /*278f0*/  @P2 IMAD.MOV.U32 R13, RZ, RZ, R76 ;  /* 0x000000ffff0d2224 */ /* 0x010fe400078e004c */
[----:B---3--:R-:W-:Y:S01]  /*27900*/  @P2 IMAD.MOV.U32 R12, RZ, RZ, R83 ;  /* 0x000000ffff0c2224 */ /* 0x008fe200078e0053 */
[----:B------:R-:W-:Y:S04]  /*27910*/  STL [R1+0x1cb4], R59 ;  /* 0x001cb43b01007387 */ /* 0x000fe80000100800 */
[----:B------:R-:W3:Y:S04]  /*27920*/  LDL.LU R92, [R1+0x310] ;  /* 0x00031000015c7983 */ /* 0x000ee80000300800 */
[----:B------:R4:W-:Y:S04]  /*27930*/  STL [R1+0x2d0], R10 ;  /* 0x0002d00a01007387 */ /* 0x0009e80000100800 */
[----:B------:R2:W3:Y:S04]  /*27940*/  @P2 LDG.E.U16 R57, desc[UR16][R12.64] ;  /* 0x000000100c392981 */ /* 0x0004e8000c1e1500 */
[----:B------:R-:W3:Y:S01]  /*27950*/  LDL R73, [R1+0x13ac] ;  /* 0x0013ac0001497983 */ /* 0x000ee20000100800 */
[----:B----4-:R-:W-:-:S03]  /*27960*/  SEL R10, R11, R14, !P3 ;  /* 0x0000000e0b0a7207 */ /* 0x010fc60005800000 */
[----:B------:R-:W4:Y:S01]  /*27970*/  LDL R14, [R1+0x13b0] ;  /* 0x0013b000010e7983 */ /* 0x000f220000100800 */
[----:B--2---:R-:W-:Y:S02]  /*27980*/  @P2 IMAD.MOV.U32 R13, RZ, RZ, R72 ;  /* 0x000000ffff0d2224 */ /* 0x004fe400078e0048 */
[----:B------:R-:W-:-:S05]  /*27990*/  @P2 IMAD.MOV.U32 R12, RZ, RZ, R87 ;  /* 0x000000ffff0c2224 */ /* 0x000fca00078e0057 */
[----:B------:R2:W4:Y:S01]  /*279a0*/  @P2 LDG.E.U16 R56, desc[UR16][R12.64] ;  /* 0x000000100c382981 */ /* 0x000522000c1e1500 */
[----:B------:R-:W-:Y:S01]  /*279b0*/  IMAD R9, R9, UR54, RZ ;  /* 0x0000003609097c24 */ /* 0x000fe2000f8e02ff */
[----:B------:R-:W0:Y:S01]  /*279c0*/  LDCU UR54, c[0x0][0x3b0] ;  /* 0x00007600ff3677ac */ /* 0x000e220008000800 */
[----:B------:R-:W-:-:S03]  /*279d0*/  IMAD R66, R10, UR55, RZ ;  /* 0x000000370a427c24 */ /* 0x000fc6000f8e02ff */
[----:B------:R1:W-:Y:S01]  /*279e0*/  STL [R1+0x2f0], R9 ;  /* 0x0002f00901007387 */ /* 0x0003e20000100800 */
[C---:B------:R-:W-:Y:S01]  /*279f0*/  SEL R10, R11.reuse, R78, !P3 ;  /* 0x0000004e0b0a7207 */ /* 0x040fe20005800000 */
[----:B------:R-:W0:Y:S02]  /*27a00*/  LDCU UR55, c[0x0][0x3b0] ;  /* 0x00007600ff3777ac */ /* 0x000e240008000800 */
[----:B------:R-:W4:Y:S01]  /*27a10*/  LDL.LU R83, [R1+0x2fc] ;  /* 0x0002fc0001537983 */ /* 0x000f220000300800 */
[----:B-1----:R-:W-:-:S03]  /*27a20*/  SEL R9, R11, R86, !P3 ;  /* 0x000000560b097207 */ /* 0x002fc60005800000 */
[----:B---3--:R-:W-:Y:S04]  /*27a30*/  STL [R1+0x1cb8], R57 ;  /* 0x001cb83901007387 */ /* 0x008fe80000100800 */
[----:B------:R-:W3:Y:S01]  /*27a40*/  LDL.LU R86, [R1+0x308] ;  /* 0x0003080001567983 */ /* 0x000ee20000300800 */
[----:B--2---:R-:W-:-:S03]  /*27a50*/  @P2 IMAD.MOV.U32 R13, RZ, RZ, R73 ;  /* 0x000000ffff0d2224 */ /* 0x004fc600078e0049 */
[----:B------:R-:W2:Y:S01]  /*27a60*/  LDL R76, [R1+0x13bc] ;  /* 0x0013bc00014c7983 */ /* 0x000ea20000100800 */
[----:B----4-:R-:W-:-:S03]  /*27a70*/  @P2 IMAD.MOV.U32 R12, RZ, RZ, R14 ;  /* 0x000000ffff0c2224 */ /* 0x010fc600078e000e */
[----:B------:R-:W4:Y:S04]  /*27a80*/  LDL R78, [R1+0x13c0] ;  /* 0x0013c000014e7983 */ /* 0x000f280000100800 */
[----:B------:R2:W3:Y:S01]  /*27a90*/  @P2 LDG.E.U16 R55, desc[UR16][R12.64] ;  /* 0x000000100c372981 */ /* 0x0004e2000c1e1500 */
[----:B------:R-:W-:Y:S01]  /*27aa0*/  IMAD R9, R9, UR56, RZ ;  /* 0x0000003809097c24 */ /* 0x000fe2000f8e02ff */
[----:B------:R-:W1:Y:S01]  /*27ab0*/  LDCU UR56, c[0x0][0x3b0] ;  /* 0x00007600ff3877ac */ /* 0x000e620008000800 */
[----:B------:R-:W-:-:S03]  /*27ac0*/  IMAD R65, R10, UR57, RZ ;  /* 0x000000390a417c24 */ /* 0x000fc6000f8e02ff */
[----:B------:R0:W-:Y:S01]  /*27ad0*/  STL [R1+0x300], R9 ;  /* 0x0003000901007387 */ /* 0x0001e20000100800 */
[C---:B------:R-:W-:Y:S01]  /*27ae0*/  SEL R10, R11.reuse, R92, !P3 ;  /* 0x0000005c0b0a7207 */ /* 0x040fe20005800000 */
[----:B------:R-:W1:Y:S02]  /*27af0*/  LDCU UR57, c[0x0][0x3b0] ;  /* 0x00007600ff3977ac */ /* 0x000e640008000800 */
[----:B------:R-:W3:Y:S04]  /*27b00*/  LDL.LU R87, [R1+0x37c] ;  /* 0x00037c0001577983 */ /* 0x000ee80000300800 */
[----:B------:R-:W-:Y:S01]  /*27b10*/  STL [R1+0x1cd4], R56 ;  /* 0x001cd43801007387 */ /* 0x000fe20000100800 */
[----:B0-----:R-:W-:-:S03]  /*27b20*/  SEL R9, R11, R81, !P3 ;  /* 0x000000510b097207 */ /* 0x001fc60005800000 */
[----:B------:R-:W3:Y:S04]  /*27b30*/  LDL.LU R81, [R1+0x330] ;  /* 0x0003300001517983 */ /* 0x000ee80000300800 */
[----:B------:R-:W3:Y:S04]  /*27b40*/  LDL R72, [R1+0x13cc] ;  /* 0x0013cc0001487983 */ /* 0x000ee80000100800 */
[----:B------:R-:W3:Y:S01]  /*27b50*/  LDL R92, [R1+0x13d0] ;  /* 0x0013d000015c7983 */ /* 0x000ee20000100800 */
[----:B------:R-:W-:Y:S01]  /*27b60*/  IMAD R9, R9, UR58, RZ ;  /* 0x0000003a09097c24 */ /* 0x000fe2000f8e02ff */
[----:B------:R-:W-:Y:S01]  /*27b70*/  PRMT R24, RZ, 0x7610, R24 ;  /* 0x00007610ff187816 */ /* 0x000fe20000000018 */
[----:B------:R-:W-:Y:S01]  /*27b80*/  IMAD R10, R10, UR59, RZ ;  /* 0x0000003b0a0a7c24 */ /* 0x000fe2000f8e02ff */
[----:B------:R-:W-:Y:S01]  /*27b90*/  PRMT R23, RZ, 0x7610, R23 ;  /* 0x00007610ff177816 */ /* 0x000fe20000000017 */
[----:B------:R-:W0:Y:S01]  /*27ba0*/  LDCU UR58, c[0x0][0x3b0] ;  /* 0x00007600ff3a77ac */ /* 0x000e220008000800 */
[----:B------:R1:W-:Y:S01]  /*27bb0*/  STL [R1+0x310], R9 ;  /* 0x0003100901007387 */ /* 0x0003e20000100800 */
[----:B------:R-:W-:Y:S01]  /*27bc0*/  PRMT R22, RZ, 0x7610, R22 ;  /* 0x00007610ff167816 */ /* 0x000fe20000000016 */
[----:B------:R-:W0:Y:S02]  /*27bd0*/  LDCU UR59, c[0x0][0x3b0] ;  /* 0x00007600ff3b77ac */ /* 0x000e240008000800 */
[----:B------:R-:W3:Y:S01]  /*27be0*/  LDL.LU R14, [R1+0x31c] ;  /* 0x00031c00010e7983 */ /* 0x000ee20000300800 */
[----:B-1----:R-:W-:Y:S01]  /*27bf0*/  SEL R9, R11, R83, !P3 ;  /* 0x000000530b097207 */ /* 0x002fe20005800000 */
[----:B--2---:R-:W-:-:S02]  /*27c00*/  @P2 IMAD.MOV.U32 R13, RZ, RZ, R76 ;  /* 0x000000ffff0d2224 */ /* 0x004fc400078e004c */
[----:B----4-:R-:W-:Y:S01]  /*27c10*/  @P2 IMAD.MOV.U32 R12, RZ, RZ, R78 ;  /* 0x000000ffff0c2224 */ /* 0x010fe200078e004e */
[----:B---3--:R-:W-:Y:S04]  /*27c20*/  STL [R1+0x1cd8], R55 ;  /* 0x001cd83701007387 */ /* 0x008fe80000100800 */
[----:B------:R1:W2:Y:S04]  /*27c30*/  @P2 LDG.E.U16 R54, desc[UR16][R12.64] ;  /* 0x000000100c362981 */ /* 0x0002a8000c1e1500 */
[----:B------:R-:W3:Y:S04]  /*27c40*/  LDL.LU R83, [R1+0x33c] ;  /* 0x00033c0001537983 */ /* 0x000ee80000300800 */
[----:B------:R4:W-:Y:S04]  /*27c50*/  STL [R1+0x2fc], R10 ;  /* 0x0002fc0a01007387 */ /* 0x0009e80000100800 */
[----:B------:R-:W3:Y:S01]  /*27c60*/  LDL R73, [R1+0x13dc] ;  /* 0x0013dc0001497983 */ /* 0x000ee20000100800 */
[----:B----4-:R-:W-:-:S03]  /*27c70*/  SEL R10, R11, R86, !P3 ;  /* 0x000000560b0a7207 */ /* 0x010fc60005800000 */
[----:B------:R-:W4:Y:S01]  /*27c80*/  LDL R86, [R1+0x13e0] ;  /* 0x0013e00001567983 */ /* 0x000f220000100800 */
[----:B-1----:R-:W-:Y:S02]  /*27c90*/  @P2 IMAD.MOV.U32 R13, RZ, RZ, R72 ;  /* 0x000000ffff0d2224 */ /* 0x002fe400078e0048 */
[----:B------:R-:W-:Y:S01]  /*27ca0*/  @P2 IMAD.MOV.U32 R12, RZ, RZ, R92 ;  /* 0x000000ffff0c2224 */ /* 0x000fe200078e005c */
[----:B------:R-:W4:Y:S04]  /*27cb0*/  LDL.LU R78, [R1+0x328] ;  /* 0x00032800014e7983 */ /* 0x000f280000300800 */
[----:B------:R3:W4:Y:S01]  /*27cc0*/  @P2 LDG.E.U16 R53, desc[UR16][R12.64] ;  /* 0x000000100c352981 */ /* 0x000722000c1e1500 */
[----:B------:R-:W-:Y:S01]  /*27cd0*/  IMAD R10, R10, UR61, RZ ;  /* 0x0000003d0a0a7c24 */ /* 0x000fe2000f8e02ff */
[----:B------:R-:W1:Y:S01]  /*27ce0*/  LDCU UR61, c[0x0][0x3b0] ;  /* 0x00007600ff3d77ac */ /* 0x000e620008000800 */
[----:B------:R-:W-:Y:S01]  /*27cf0*/  IMAD R64, R9, UR60, RZ ;  /* 0x0000003c09407c24 */ /* 0x000fe2000f8e02ff */
[C---:B------:R-:W-:Y:S01]  /*27d00*/  SEL R9, R11.reuse, R87, !P3 ;  /* 0x000000570b097207 */ /* 0x040fe20005800000 */
[----:B------:R-:W0:Y:S01]  /*27d10*/  LDCU UR60, c[0x0][0x3b0] ;  /* 0x00007600ff3c77ac */ /* 0x000e220008000800 */
[----:B--2---:R-:W-:Y:S04]  /*27d20*/  STL [R1+0x1cdc], R54 ;  /* 0x001cdc3601007387 */ /* 0x004fe80000100800 */
[----:B------:R-:W2:Y:S04]  /*27d30*/  LDL.LU R87, [R1+0x34c] ;  /* 0x00034c0001577983 */ /* 0x000ea80000300800 */
[----:B------:R0:W-:Y:S04]  /*27d40*/  STL [R1+0x308], R10 ;  /* 0x0003080a01007387 */ /* 0x0001e80000100800 */
[----:B------:R-:W2:Y:S01]  /*27d50*/  LDL R76, [R1+0x13ec] ;  /* 0x0013ec00014c7983 */ /* 0x000ea20000100800 */
[----:B---3--:R-:W-:Y:S01]  /*27d60*/  @P2 IMAD.MOV.U32 R13, RZ, RZ, R73 ;  /* 0x000000ffff0d2224 */ /* 0x008fe200078e0049 */
[----:B0-----:R-:W-:-:S02]  /*27d70*/  SEL R10, R11, R81, !P3 ;  /* 0x000000510b0a7207 */ /* 0x001fc40005800000 */
[----:B------:R-:W3:Y:S01]  /*27d80*/  LDL R81, [R1+0x13f0] ;  /* 0x0013f00001517983 */ /* 0x000ee20000100800 */
[----:B----4-:R-:W-:Y:S02]  /*27d90*/  @P2 IMAD.MOV.U32 R12, RZ, RZ, R86 ;  /* 0x000000ffff0c2224 */ /* 0x010fe400078e0056 */
[----:B------:R-:W-:Y:S01]  /*27da0*/  IMAD R10, R10, UR63, RZ ;  /* 0x0000003f0a0a7c24 */ /* 0x000fe2000f8e02ff */
[----:B------:R-:W4:Y:S01]  /*27db0*/  LDL.LU R92, [R1+0x334] ;  /* 0x00033400015c7983 */ /* 0x000f220000300800 */
[----:B------:R-:W-:-:S03]  /*27dc0*/  IMAD R63, R9, UR62, RZ ;  /* 0x0000003e093f7c24 */ /* 0x000fc6000f8e02ff */
[----:B------:R2:W4:Y:S01]  /*27dd0*/  @P2 LDG.E.U16 R52, desc[UR16][R12.64] ;  /* 0x000000100c342981 */ /* 0x000522000c1e1500 */
[C---:B------:R-:W-:Y:S01]  /*27de0*/  SEL R9, R11.reuse, R14, !P3 ;  /* 0x0000000e0b097207 */ /* 0x040fe20005800000 */
[----:B------:R-:W0:Y:S02]  /*27df0*/  LDCU UR62, c[0x0][0x3b0] ;  /* 0x00007600ff3e77ac */ /* 0x000e240008000800 */
[----:B------:R-:W-:Y:S01]  /*27e00*/  STL [R1+0x1ce0], R53 ;  /* 0x001ce03501007387 */ /* 0x000fe20000100800 */
[----:B------:R-:W-:Y:S01]  /*27e10*/  PRMT R21, RZ, 0x7610, R21 ;  /* 0x00007610ff157816 */ /* 0x000fe20000000015 */
[----:B------:R-:W0:Y:S02]  /*27e20*/  LDCU UR63, c[0x0][0x3b0] ;  /* 0x00007600ff3f77ac */ /* 0x000e240008000800 */
[----:B------:R-:W4:Y:S04]  /*27e30*/  LDL.LU R14, [R1+0x35c] ;  /* 0x00035c00010e7983 */ /* 0x000f280000300800 */
[----:B------:R1:W-:Y:S04]  /*27e40*/  STL [R1+0x31c], R10 ;  /* 0x00031c0a01007387 */ /* 0x0003e80000100800 */
[----:B------:R-:W4:Y:S01]  /*27e50*/  LDL R72, [R1+0x13fc] ;  /* 0x0013fc0001487983 */ /* 0x000f220000100800 */
[----:B-1----:R-:W-:-:S03]  /*27e60*/  SEL R10, R11, R83, !P3 ;  /* 0x000000530b0a7207 */ /* 0x002fc60005800000 */
[----:B------:R-:W4:Y:S01]  /*27e70*/  LDL R83, [R1+0x1400] ;  /* 0x0014000001537983 */ /* 0x000f220000100800 */
[----:B------:R-:W-:Y:S01]  /*27e80*/  IMAD R62, R9, UR64, RZ ;  /* 0x00000040093e7c24 */ /* 0x000fe2000f8e02ff */
[C---:B------:R-:W-:Y:S01]  /*27e90*/  SEL R9, R11.reuse, R78, !P3 ;  /* 0x0000004e0b097207 */ /* 0x040fe20005800000 */
[----:B------:R-:W-:Y:S01]  /*27ea0*/  IMAD R61, R10, UR65, RZ ;  /* 0x000000410a3d7c24 */ /* 0x000fe2000f8e02ff */
[----:B------:R-:W4:Y:S01]  /*27eb0*/  LDL.LU R86, [R1+0x344] ;  /* 0x0003440001567983 */ /* 0x000f220000300800 */
[----:B------:R-:W-:Y:S01]  /*27ec0*/  PRMT R20, RZ, 0x7610, R20 ;  /* 0x00007610ff147816 */ /* 0x000fe20000000014 */
[----:B------:R-:W1:Y:S01]  /*27ed0*/  LDCU UR64, c[0x0][0x3b0] ;  /* 0x00007600ff4077ac */ /* 0x000e620008000800 */
[----:B--2---:R-:W-:Y:S01]  /*27ee0*/  @P2 IMAD.MOV.U32 R13, RZ, RZ, R76 ;  /* 0x000000ffff0d2224 */ /* 0x004fe200078e004c */
[----:B------:R-:W-:Y:S01]  /*27ef0*/  SEL R10, R11, R87, !P3 ;  /* 0x000000570b0a7207 */ /* 0x000fe20005800000 */
[----:B---3--:R-:W-:Y:S01]  /*27f00*/  @P2 IMAD.MOV.U32 R12, RZ, RZ, R81 ;  /* 0x000000ffff0c2224 */ /* 0x008fe200078e0051 */
[----:B------:R-:W-:Y:S01]  /*27f10*/  PRMT R19, RZ, 0x7610, R19 ;  /* 0x00007610ff137816 */ /* 0x000fe20000000013 */
[----:B------:R-:W-:Y:S01]  /*27f20*/  IMAD R9, R9, UR66, RZ ;  /* 0x0000004209097c24 */ /* 0x000fe2000f8e02ff */
[----:B------:R-:W2:Y:S02]  /*27f30*/  LDCU UR65, c[0x0][0x3b0] ;  /* 0x00007600ff4177ac */ /* 0x000ea40008000800 */
[----:B------:R3:W2:Y:S04]  /*27f40*/  @P2 LDG.E.U16 R51, desc[UR16][R12.64] ;  /* 0x000000100c332981 */ /* 0x0006a8000c1e1500 */
[----:B----4-:R-:W-:Y:S01]  /*27f50*/  STL [R1+0x1ce4], R52 ;  /* 0x001ce43401007387 */ /* 0x010fe20000100800 */
[----:B------:R-:W-:Y:S01]  /*27f60*/  IMAD R10, R10, UR67, RZ ;  /* 0x000000430a0a7c24 */ /* 0x000fe2000f8e02ff */
[----:B------:R-:W4:Y:S02]  /*27f70*/  LDCU UR66, c[0x0][0x3b0] ;  /* 0x00007600ff4277ac */ /* 0x000f240008000800 */
[----:B------:R-:W4:Y:S01]  /*27f80*/  LDL.LU R78, [R1+0x368] ;  /* 0x00036800014e7983 */ /* 0x000f220000300800 */
[----:B------:R-:W0:Y:S03]  /*27f90*/  LDCU UR67, c[0x0][0x3b0] ;  /* 0x00007600ff4377ac */ /* 0x000e260008000800 */
[----:B------:R-:W4:Y:S04]  /*27fa0*/  LDL R73, [R1+0x140c] ;  /* 0x00140c0001497983 */ /* 0x000f280000100800 */
[----:B------:R-:W4:Y:S01]  /*27fb0*/  LDL R87, [R1+0x1410] ;  /* 0x0014100001577983 */ /* 0x000f220000100800 */
[----:B---3--:R-:W-:-:S02]  /*27fc0*/  @P2 IMAD.MOV.U32 R13, RZ, RZ, R72 ;  /* 0x000000ffff0d2224 */ /* 0x008fc400078e0048 */
[----:B------:R-:W-:-:S05]  /*27fd0*/  @P2 IMAD.MOV.U32 R12, RZ, RZ, R83 ;  /* 0x000000ffff0c2224 */ /* 0x000fca00078e0053 */
[----:B------:R4:W3:Y:S04]  /*27fe0*/  @P2 LDG.E.U16 R50, desc[UR16][R12.64] ;  /* 0x000000100c322981 */ /* 0x0008e8000c1e1500 */
[----:B------:R0:W-:Y:S04]  /*27ff0*/  STL [R1+0x34c], R9 ;  /* 0x00034c0901007387 */ /* 0x0001e80000100800 */
[----:B------:R-:W3:Y:S01]  /*28000*/  LDL.LU R81, [R1+0x354] ;  /* 0x0003540001517983 */ /* 0x000ee20000300800 */
[----:B0-----:R-:W-:-:S03]  /*28010*/  SEL R9, R11, R92, !P3 ;  /* 0x0000005c0b097207 */ /* 0x001fc60005800000 */
[----:B--2---:R-:W-:Y:S04]  /*28020*/  STL [R1+0x1ce8], R51 ;  /* 0x001ce83301007387 */ /* 0x004fe80000100800 */
[----:B------:R-:W2:Y:S04]  /*28030*/  LDL.LU R92, [R1+0x364] ;  /* 0x00036400015c7983 */ /* 0x000ea80000300800 */
[----:B------:R0:W-:Y:S01]  /*28040*/  STL [R1+0x334], R10 ;  /* 0x0003340a01007387 */ /* 0x0001e20000100800 */
[----:B----4-:R-:W-:-:S03]  /*28050*/  @P2 IMAD.MOV.U32 R13, RZ, RZ, R73 ;  /* 0x000000ffff0d2224 */ /* 0x010fc600078e0049 */
[----:B------:R-:W4:Y:S01]  /*28060*/  LDL R76, [R1+0x141c] ;  /* 0x00141c00014c7983 */ /* 0x000f220000100800 */
[----:B------:R-:W-:Y:S01]  /*28070*/  @P2 IMAD.MOV.U32 R12, RZ, RZ, R87 ;  /* 0x000000ffff0c2224 */ /* 0x000fe200078e0057 */
[----:B0-----:R-:W-:Y:S02]  /*28080*/  SEL R10, R11, R14, !P3 ;  /* 0x0000000e0b0a7207 */ /* 0x001fe40005800000 */
[----:B------:R-:W2:Y:S04]  /*28090*/  LDL R14, [R1+0x1420] ;  /* 0x00142000010e7983 */ /* 0x000ea80000100800 */
[----:B------:R4:W2:Y:S01]  /*280a0*/  @P2 LDG.E.U16 R49, desc[UR16][R12.64] ;  /* 0x000000100c312981 */ /* 0x0008a2000c1e1500 */
[----:B------:R-:W-:Y:S01]  /*280b0*/  IMAD R9, R9, UR68, RZ ;  /* 0x0000004409097c24 */ /* 0x000fe2000f8e02ff */
[----:B------:R-:W0:Y:S01]  /*280c0*/  LDCU UR68, c[0x0][0x3b0] ;  /* 0x00007600ff4477ac */ /* 0x000e220008000800 */
[----:B------:R-:W-:-:S03]  /*280d0*/  IMAD R59, R10, UR69, RZ ;  /* 0x000000450a3b7c24 */ /* 0x000fc6000f8e02ff */
[----:B------:R1:W-:Y:S01]  /*280e0*/  STL [R1+0x35c], R9 ;  /* 0x00035c0901007387 */ /* 0x0003e20000100800 */
[C---:B------:R-:W-:Y:S01]  /*280f0*/  SEL R10, R11.reuse, R78, !P3 ;  /* 0x0000004e0b0a7207 */ /* 0x040fe20005800000 */
[----:B------:R-:W0:Y:S02]  /*28100*/  LDCU UR69, c[0x0][0x3b0] ;  /* 0x00007600ff4577ac */ /* 0x000e240008000800 */
[----:B------:R-:W2:Y:S04]  /*28110*/  LDL.LU R83, [R1+0x388] ;  /* 0x0003880001537983 */ /* 0x000ea80000300800 */
[----:B---3--:R-:W-:Y:S01]  /*28120*/  STL [R1+0x1cec], R50 ;  /* 0x001cec3201007387 */ /* 0x008fe20000100800 */
[----:B-1----:R-:W-:-:S03]  /*28130*/  SEL R9, R11, R86, !P3 ;  /* 0x000000560b097207 */ /* 0x002fc60005800000 */
[----:B------:R-:W3:Y:S04]  /*28140*/  LDL.LU R86, [R1+0x394] ;  /* 0x0003940001567983 */ /* 0x000ee80000300800 */
[----:B------:R-:W3:Y:S04]  /*28150*/  LDL R72, [R1+0x142c] ;  /* 0x00142c0001487983 */ /* 0x000ee80000100800 */
[----:B------:R-:W3:Y:S01]  /*28160*/  LDL R78, [R1+0x1430] ;  /* 0x00143000014e7983 */ /* 0x000ee20000100800 */
[----:B------:R-:W-:Y:S01]  /*28170*/  IMAD R9, R9, UR70, RZ ;  /* 0x0000004609097c24 */ /* 0x000fe2000f8e02ff */
[----:B------:R-:W-:Y:S01]  /*28180*/  PRMT R18, RZ, 0x7610, R18 ;  /* 0x00007610ff127816 */ /* 0x000fe20000000012 */
[----:B------:R-:W-:Y:S01]  /*28190*/  IMAD R10, R10, UR71, RZ ;  /* 0x000000470a0a7c24 */ /* 0x000fe2000f8e02ff */
[----:B------:R-:W1:Y:S02]  /*281a0*/  LDCU UR70, c[0x0][0x3b0] ;  /* 0x00007600ff4677ac */ /* 0x000e640008000800 */
[----:B------:R0:W-:Y:S01]  /*281b0*/  STL [R1+0x368], R9 ;  /* 0x0003680901007387 */ /* 0x0001e20000100800 */
[----:B------:R-:W1:Y:S03]  /*281c0*/  LDCU UR71, c[0x0][0x3b0] ;  /* 0x00007600ff4777ac */ /* 0x000e660008000800 */
[----:B------:R-:W3:Y:S01]  /*281d0*/  LDL.LU R87, [R1+0x374] ;  /* 0x0003740001577983 */ /* 0x000ee20000300800 */
[----:B0-----:R-:W-:Y:S01]  /*281e0*/  SEL R9, R11, R81, !P3 ;  /* 0x000000510b097207 */ /* 0x001fe20005800000 */
[----:B----4-:R-:W-:-:S02]  /*281f0*/  @P2 IMAD.MOV.U32 R13, RZ, RZ, R76 ;  /* 0x000000ffff0d2224 */ /* 0x010fc400078e004c */
[----:B--2---:R-:W-:Y:S01]  /*28200*/  @P2 IMAD.MOV.U32 R12, RZ, RZ, R14 ;  /* 0x000000ffff0c2224 */ /* 0x004fe200078e000e */
[----:B------:R-:W-:Y:S04]  /*28210*/  STL [R1+0x1cf0], R49 ;  /* 0x001cf03101007387 */ /* 0x000fe80000100800 */
[----:B------:R-:W2:Y:S04]  /*28220*/  LDL.LU R81, [R1+0x384] ;  /* 0x0003840001517983 */ /* 0x000ea80000300800 */
[----:B------:R0:W-:Y:S04]  /*28230*/  STL [R1+0x354], R10 ;  /* 0x0003540a01007387 */ /* 0x0001e80000100800 */
[----:B------:R3:W4:Y:S04]  /*28240*/  @P2 LDG.E.U16 R48, desc[UR16][R12.64] ;  /* 0x000000100c302981 */ /* 0x000728000c1e1500 */
[----:B------:R-:W2:Y:S01]  /*28250*/  LDL R73, [R1+0x143c] ;  /* 0x00143c0001497983 */ /* 0x000ea20000100800 */
[----:B0-----:R-:W-:-:S03]  /*28260*/  SEL R10, R11, R92, !P3 ;  /* 0x0000005c0b0a7207 */ /* 0x001fc60005800000 */
[----:B------:R-:W2:Y:S01]  /*28270*/  LDL R92, [R1+0x1440] ;  /* 0x00144000015c7983 */ /* 0x000ea20000100800 */
[----:B---3--:R-:W-:Y:S02]  /*28280*/  @P2 IMAD.MOV.U32 R13, RZ, RZ, R72 ;  /* 0x000000ffff0d2224 */ /* 0x008fe400078e0048 */
[----:B------:R-:W-:-:S05]  /*28290*/  @P2 IMAD.MOV.U32 R12, RZ, RZ, R78 ;  /* 0x000000ffff0c2224 */ /* 0x000fca00078e004e */
[----:B------:R2:W3:Y:S01]  /*282a0*/  @P2 LDG.E.U16 R47, desc[UR16][R12.64] ;  /* 0x000000100c2f2981 */ /* 0x0004e2000c1e1500 */
[----:B------:R-:W-:Y:S01]  /*282b0*/  IMAD R9, R9, UR72, RZ ;  /* 0x0000004809097c24 */ /* 0x000fe2000f8e02ff */
[----:B------:R-:W-:Y:S01]  /*282c0*/  PRMT R17, RZ, 0x7610, R17 ;  /* 0x00007610ff117816 */ /* 0x000fe20000000011 */
[----:B------:R-:W-:Y:S01]  /*282d0*/  IMAD R10, R10, UR73, RZ ;  /* 0x000000490a0a7c24 */ /* 0x000fe2000f8e02ff */
[----:B------:R-:W0:Y:S02]  /*282e0*/  LDCU UR72, c[0x0][0x3b0] ;  /* 0x00007600ff4877ac */ /* 0x000e240008000800 */
[----:B------:R1:W-:Y:S01]  /*282f0*/  STL [R1+0x37c], R9 ;  /* 0x00037c0901007387 */ /* 0x0003e20000100800 */
[----:B------:R-:W0:Y:S03]  /*28300*/  LDCU UR73, c[0x0][0x3b0] ;  /* 0x00007600ff4977ac */ /* 0x000e260008000800 */
[----:B------:R-:W3:Y:S01]  /*28310*/  LDL.LU R14, [R1+0x3a4] ;  /* 0x0003a400010e7983 */ /* 0x000ee20000300800 */
[----:B-1----:R-:W-:-:S03]  /*28320*/  SEL R9, R11, R83, !P3 ;  /* 0x000000530b097207 */ /* 0x002fc60005800000 */
[----:B----4-:R-:W-:Y:S04]  /*28330*/  STL [R1+0x1cf4], R48 ;  /* 0x001cf43001007387 */ /* 0x010fe80000100800 */
[----:B------:R-:W4:Y:S01]  /*28340*/  LDL.LU R83, [R1+0x390] ;  /* 0x0003900001537983 */ /* 0x000f220000300800 */
[----:B--2---:R-:W-:-:S03]  /*28350*/  @P2 IMAD.MOV.U32 R13, RZ, RZ, R73 ;  /* 0x000000ffff0d2224 */ /* 0x004fc600078e0049 */
[----:B------:R1:W-:Y:S01]  /*28360*/  STL [R1+0x364], R10 ;  /* 0x0003640a01007387 */ /* 0x0003e20000100800 */
[----:B------:R-:W-:-:S03]  /*28370*/  @P2 IMAD.MOV.U32 R12, RZ, RZ, R92 ;  /* 0x000000ffff0c2224 */ /* 0x000fc600078e005c */
[----:B------:R-:W2:Y:S04]  /*28380*/  LDL R76, [R1+0x144c] ;  /* 0x00144c00014c7983 */ /* 0x000ea80000100800 */
[----:B------:R2:W4:Y:S01]  /*28390*/  @P2 LDG.E.U16 R46, desc[UR16][R12.64] ;  /* 0x000000100c2e2981 */ /* 0x000522000c1e1500 */
[----:B-1----:R-:W-:-:S03]  /*283a0*/  SEL R10, R11, R86, !P3 ;  /* 0x000000560b0a7207 */ /* 0x002fc60005800000 */
[----:B------:R-:W4:Y:S01]  /*283b0*/  LDL R86, [R1+0x1450] ;  /* 0x0014500001567983 */ /* 0x000f220000100800 */
[----:B------:R-:W-:Y:S01]  /*283c0*/  IMAD R9, R9, UR74, RZ ;  /* 0x0000004a09097c24 */ /* 0x000fe2000f8e02ff */
[----:B------:R-:W1:Y:S01]  /*283d0*/  LDCU UR74, c[0x0][0x3b0] ;  /* 0x00007600ff4a77ac */ /* 0x000e620008000800 */
[----:B------:R-:W-:-:S03]  /*283e0*/  IMAD R10, R10, UR75, RZ ;  /* 0x0000004b0a0a7c24 */ /* 0x000fc6000f8e02ff */
[----:B------:R0:W-:Y:S01]  /*283f0*/  STL [R1+0x388], R9 ;  /* 0x0003880901007387 */ /* 0x0001e20000100800 */
[----:B------:R-:W1:Y:S03]  /*28400*/  LDCU UR75, c[0x0][0x3b0] ;  /* 0x00007600ff4b77ac */ /* 0x000e660008000800 */
[----:B------:R-:W4:Y:S04]  /*28410*/  LDL.LU R78, [R1+0x3b4] ;  /* 0x0003b400014e7983 */ /* 0x000f280000300800 */
[----:B---3--:R-:W-:Y:S01]  /*28420*/  STL [R1+0x1cf8], R47 ;  /* 0x001cf82f01007387 */ /* 0x008fe20000100800 */
[----:B0-----:R-:W-:-:S03]  /*28430*/  SEL R9, R11, R87, !P3 ;  /* 0x000000570b097207 */ /* 0x001fc60005800000 */
[----:B------:R-:W3:Y:S04]  /*28440*/  LDL.LU R87, [R1+0x3e4] ;  /* 0x0003e40001577983 */ /* 0x000ee80000300800 */
[----:B------:R0:W-:Y:S04]  /*28450*/  STL [R1+0x374], R10 ;  /* 0x0003740a01007387 */ /* 0x0001e80000100800 */
[----:B------:R-:W3:Y:S01]  /*28460*/  LDL R72, [R1+0x145c] ;  /* 0x00145c0001487983 */ /* 0x000ee20000100800 */
[----:B0-----:R-:W-:-:S03]  /*28470*/  SEL R10, R11, R81, !P3 ;  /* 0x000000510b0a7207 */ /* 0x001fc60005800000 */
[----:B------:R-:W3:Y:S01]  /*28480*/  LDL R81, [R1+0x1460] ;  /* 0x0014600001517983 */ /* 0x000ee20000100800 */
[----:B------:R-:W-:Y:S01]  /*28490*/  IMAD R9, R9, UR7, RZ ;  /* 0x0000000709097c24 */ /* 0x000fe2000f8e02ff */
[----:B------:R-:W-:Y:S01]  /*284a0*/  PRMT R16, RZ, 0x7610, R16 ;  /* 0x00007610ff107816 */ /* 0x000fe20000000010 */
[----:B------:R-:W-:Y:S01]  /*284b0*/  IMAD R10, R10, UR12, RZ ;  /* 0x0000000c0a0a7c24 */ /* 0x000fe2000f8e02ff */
[----:B------:R-:W-:Y:S01]  /*284c0*/  PRMT R15, RZ, 0x7610, R15 ;  /* 0x00007610ff0f7816 */ /* 0x000fe2000000000f */
[----:B------:R-:W0:Y:S01]  /*284d0*/  LDCU UR7, c[0x0][0x3b0] ;  /* 0x00007600ff0777ac */ /* 0x000e220008000800 */
[----:B------:R1:W-:Y:S01]  /*284e0*/  STL [R1+0x394], R9 ;  /* 0x0003940901007387 */ /* 0x0003e20000100800 */
[----:B------:R-:W0:Y:S03]  /*284f0*/  LDCU UR12, c[0x0][0x3b0] ;  /* 0x00007600ff0c77ac */ /* 0x000e260008000800 */
[----:B------:R-:W3:Y:S01]  /*28500*/  LDL.LU R92, [R1+0x3a0] ;  /* 0x0003a000015c7983 */ /* 0x000ee20000300800 */
[----:B-1----:R-:W-:Y:S01]  /*28510*/  SEL R9, R11, R14, !P3 ;  /* 0x0000000e0b097207 */ /* 0x002fe20005800000 */
[----:B--2---:R-:W-:-:S02]  /*28520*/  @P2 IMAD.MOV.U32 R13, RZ, RZ, R76 ;  /* 0x000000ffff0d2224 */ /* 0x004fc400078e004c */
[----:B----4-:R-:W-:Y:S01]  /*28530*/  STL [R1+0x1cfc], R46 ;  /* 0x001cfc2e01007387 */ /* 0x010fe20000100800 */
[----:B------:R-:W-:-:S03]  /*28540*/  @P2 IMAD.MOV.U32 R12, RZ, RZ, R86 ;  /* 0x000000ffff0c2224 */ /* 0x000fc600078e0056 */
[----:B------:R-:W2:Y:S04]  /*28550*/  LDL.LU R14, [R1+0x3c0] ;  /* 0x0003c000010e7983 */ /* 0x000ea80000300800 */
[----:B------:R1:W-:Y:S04]  /*28560*/  STL [R1+0x384], R10 ;  /* 0x0003840a01007387 */ /* 0x0003e80000100800 */
[----:B------:R3:W4:Y:S04]  /*28570*/  @P2 LDG.E.U16 R45, desc[UR16][R12.64] ;  /* 0x000000100c2d2981 */ /* 0x000728000c1e1500 */
[----:B------:R-:W2:Y:S01]  /*28580*/  LDL R73, [R1+0x146c] ;  /* 0x00146c0001497983 */ /* 0x000ea20000100800 */
[----:B-1----:R-:W-:-:S03]  /*28590*/  SEL R10, R11, R83, !P3 ;  /* 0x000000530b0a7207 */ /* 0x002fc60005800000 */
[----:B------:R-:W2:Y:S01]  /*285a0*/  LDL R83, [R1+0x1470] ;  /* 0x0014700001537983 */ /* 0x000ea20000100800 */
[----:B---3--:R-:W-:Y:S02]  /*285b0*/  @P2 IMAD.MOV.U32 R13, RZ, RZ, R72 ;  /* 0x000000ffff0d2224 */ /* 0x008fe400078e0048 */
[----:B------:R-:W-:-:S05]  /*285c0*/  @P2 IMAD.MOV.U32 R12, RZ, RZ, R81 ;  /* 0x000000ffff0c2224 */ /* 0x000fca00078e0051 */
[----:B------:R2:W3:Y:S01]  /*285d0*/  @P2 LDG.E.U16 R44, desc[UR16][R12.64] ;  /* 0x000000100c2c2981 */ /* 0x0004e2000c1e1500 */
[----:B------:R-:W-:Y:S01]  /*285e0*/  IMAD R9, R9, UR13, RZ ;  /* 0x0000000d09097c24 */ /* 0x000fe2000f8e02ff */
[----:B------:R-:W1:Y:S01]  /*285f0*/  LDCU UR13, c[0x0][0x3b0] ;  /* 0x00007600ff0d77ac */ /* 0x000e620008000800 */
[----:B------:R-:W-:-:S03]  /*28600*/  IMAD R10, R10, UR14, RZ ;  /* 0x0000000e0a0a7c24 */ /* 0x000fc6000f8e02ff */
[----:B------:R0:W-:Y:S01]  /*28610*/  STL [R1+0x3a4], R9 ;  /* 0x0003a40901007387 */ /* 0x0001e20000100800 */
[----:B------:R-:W1:Y:S03]  /*28620*/  LDCU UR14, c[0x0][0x3b0] ;  /* 0x00007600ff0e77ac */ /* 0x000e660008000800 */
[----:B------:R-:W3:Y:S01]  /*28630*/  LDL.LU R86, [R1+0x3ac] ;  /* 0x0003ac0001567983 */ /* 0x000ee20000300800 */
[----:B0-----:R-:W-:-:S03]  /*28640*/  SEL R9, R11, R78, !P3 ;  /* 0x0000004e0b097207 */ /* 0x001fc60005800000 */
[----:B----4-:R-:W-:Y:S04]  /*28650*/  STL [R1+0x1d00], R45 ;  /* 0x001d002d01007387 */ /* 0x010fe80000100800 */
[----:B------:R-:W4:Y:S01]  /*28660*/  LDL.LU R78, [R1+0x3d0] ;  /* 0x0003d000014e7983 */ /* 0x000f220000300800 */
[----:B--2---:R-:W-:-:S03]  /*28670*/  @P2 IMAD.MOV.U32 R13, RZ, RZ, R73 ;  /* 0x000000ffff0d2224 */ /* 0x004fc600078e0049 */
[----:B------:R0:W-:Y:S01]  /*28680*/  STL [R1+0x390], R10 ;  /* 0x0003900a01007387 */ /* 0x0001e20000100800 */
[----:B------:R-:W-:-:S03]  /*28690*/  @P2 IMAD.MOV.U32 R12, RZ, RZ, R83 ;  /* 0x000000ffff0c2224 */ /* 0x000fc600078e0053 */
[----:B------:R-:W2:Y:S04]  /*286a0*/  LDL R76, [R1+0x147c] ;  /* 0x00147c00014c7983 */ /* 0x000ea80000100800 */
[----:B------:R2:W4:Y:S01]  /*286b0*/  @P2 LDG.E.U16 R43, desc[UR16][R12.64] ;  /* 0x000000100c2b2981 */ /* 0x000522000c1e1500 */
[----:B0-----:R-:W-:-:S03]  /*286c0*/  SEL R10, R11, R87, !P3 ;  /* 0x000000570b0a7207 */ /* 0x001fc60005800000 */
[----:B------:R-:W4:Y:S01]  /*286d0*/  LDL R87, [R1+0x1480] ;  /* 0x0014800001577983 */ /* 0x000f220000100800 */
[----:B------:R-:W-:Y:S01]  /*286e0*/  IMAD R9, R9, UR15, RZ ;  /* 0x0000000f09097c24 */ /* 0x000fe2000f8e02ff */
[----:B------:R-:W0:Y:S01]  /*286f0*/  LDCU UR15, c[0x0][0x3b0] ;  /* 0x00007600ff0f77ac */ /* 0x000e220008000800 */
[----:B------:R-:W-:-:S03]  /*28700*/  IMAD R10, R10, UR18, RZ ;  /* 0x000000120a0a7c24 */ /* 0x000fc6000f8e02ff */
[----:B------:R1:W-:Y:S01]  /*28710*/  STL [R1+0x3b4], R9 ;  /* 0x0003b40901007387 */ /* 0x0003e20000100800 */
[----:B------:R-:W0:Y:S03]  /*28720*/  LDCU UR18, c[0x0][0x3b0] ;  /* 0x00007600ff1277ac */ /* 0x000e260008000800 */
[----:B------:R-:W4:Y:S04]  /*28730*/  LDL.LU R81, [R1+0x3bc] ;  /* 0x0003bc0001517983 */ /* 0x000f280000300800 */
[----:B---3--:R-:W-:Y:S01]  /*28740*/  STL [R1+0x1d04], R44 ;  /* 0x001d042c01007387 */ /* 0x008fe20000100800 */
[----:B-1----:R-:W-:-:S03]  /*28750*/  SEL R9, R11, R92, !P3 ;  /* 0x0000005c0b097207 */ /* 0x002fc60005800000 */
[----:B------:R-:W3:Y:S04]  /*28760*/  LDL.LU R92, [R1+0x3d8] ;  /* 0x0003d800015c7983 */ /* 0x000ee80000300800 */
[----:B------:R1:W-:Y:S04]  /*28770*/  STL [R1+0x3a0], R10 ;  /* 0x0003a00a01007387 */ /* 0x0003e80000100800 */
[----:B------:R-:W3:Y:S01]  /*28780*/  LDL R72, [R1+0x148c] ;  /* 0x00148c0001487983 */ /* 0x000ee20000100800 */
[----:B-1----:R-:W-:-:S03]  /*28790*/  SEL R10, R11, R14, !P3 ;  /* 0x0000000e0b0a7207 */ /* 0x002fc60005800000 */
[----:B------:R-:W3:Y:S01]  /*287a0*/  LDL R14, [R1+0x1490] ;  /* 0x00149000010e7983 */ /* 0x000ee20000100800 */
[----:B------:R-:W-:Y:S01]  /*287b0*/  IMAD R9, R9, UR19, RZ ;  /* 0x0000001309097c24 */ /* 0x000fe2000f8e02ff */
[----:B------:R-:W1:Y:S01]  /*287c0*/  LDCU UR19, c[0x0][0x3b0] ;  /* 0x00007600ff1377ac */ /* 0x000e620008000800 */
[----:B------:R-:W-:-:S03]  /*287d0*/  IMAD R10, R10, UR20, RZ ;  /* 0x000000140a0a7c24 */ /* 0x000fc6000f8e02ff */
[----:B------:R0:W-:Y:S01]  /*287e0*/  STL [R1+0x3c0], R9 ;  /* 0x0003c00901007387 */ /* 0x0001e20000100800 */
[----:B------:R-:W1:Y:S03]  /*287f0*/  LDCU UR20, c[0x0][0x3b0] ;  /* 0x00007600ff1477ac */ /* 0x000e660008000800 */
[----:B------:R-:W3:Y:S01]  /*28800*/  LDL.LU R83, [R1+0x3cc] ;  /* 0x0003cc0001537983 */ /* 0x000ee20000300800 */
[----:B0-----:R-:W-:Y:S01]  /*28810*/  SEL R9, R11, R86, !P3 ;  /* 0x000000560b097207 */ /* 0x001fe20005800000 */
[----:B--2---:R-:W-:Y:S02]  /*28820*/  @P2 IMAD.MOV.U32 R13, RZ, RZ, R76 ;  /* 0x000000ffff0d2224 */ /* 0x004fe400078e004c */
[----:B----4-:R-:W-:Y:S01]  /*28830*/  STL [R1+0x1d08], R43 ;  /* 0x001d082b01007387 */ /* 0x010fe20000100800 */
[----:B------:R-:W-:-:S03]  /*28840*/  @P2 IMAD.MOV.U32 R12, RZ, RZ, R87 ;  /* 0x000000ffff0c2224 */ /* 0x000fc600078e0057 */
        /* <DEDUP_REMOVED lines=10> */
[----:B------:R-:W0:Y:S01]  /*288f0*/  LDCU UR21, c[0x0][0x3b0] ;  /* 0x00007600ff1577ac */ /* 0x000e220008000800 */
[----:B------:R-:W-:-:S03]  /*28900*/  IMAD R10, R10, UR22, RZ ;  /* 0x000000160a0a7c24 */ /* 0x000fc6000f8e02ff */
        /* <DEDUP_REMOVED lines=27> */
[----:B------:R-:W0:Y:S01]  /*28ac0*/  LDCU UR25, c[0x0][0x3b0] ;  /* 0x00007600ff1977ac */ /* 0x000e220008000800 */
[----:B------:R-:W-:-:S03]  /*28ad0*/  IMAD R10, R10, UR26, RZ ;  /* 0x0000001a0a0a7c24 */ /* 0x000fc6000f8e02ff */
[----:B------:R1:W-:Y:S01]  /*28ae0*/  STL [R1+0x3e4], R9 ;  /* 0x0003e40901007387 */ /* 0x0003e20000100800 */
[----:B------:R-:W0:Y:S03]  /*28af0*/  LDCU UR26, c[0x0][0x3b0] ;  /* 0x00007600ff1a77ac */ /* 0x000e260008000800 */
[----:B------:R-:W3:Y:S01]  /*28b00*/  LDL.LU R78, [R1+0x3dc] ;  /* 0x0003dc00014e7983 */ /* 0x000ee20000300800 */
[----:B-1----:R-:W-:Y:S01]  /*28b10*/  SEL R9, R11, R87, !P3 ;  /* 0x000000570b097207 */ /* 0x002fe20005800000 */
[----:B--2---:R-:W-:Y:S02]  /*28b20*/  @P2 IMAD.MOV.U32 R13, RZ, RZ, R76 ;  /* 0x000000ffff0d2224 */ /* 0x004fe400078e004c */
        /* <DEDUP_REMOVED lines=213> */
[----:B------:R-:W2:Y:S01]  /*29880*/  LDL R81, [R1+0x159c] ;  /* 0x00159c0001517983 */ /* 0x000ea20000100800 */
[----:B------:R-:W-:-:S03]  /*29890*/  @P2 IMAD.MOV.U32 R12, RZ, RZ, R92 ;  /* 0x000000ffff0c2224 */ /* 0x000fc600078e005c */
[----:B------:R0:W-:Y:S04]  /*298a0*/  STL [R1+0x450], R10 ;  /* 0x0004500a01007387 */ /* 0x0001e80000100800 */
[----:B------:R-:W4:Y:S04]  /*298b0*/  LDL R83, [R1+0x15a0] ;  /* 0x0015a00001537983 */ /* 0x000f280000100800 */
[----:B------:R2:W4:Y:S01]  /*298c0*/  @P2 LDG.E.U16 R25, desc[UR16][R12.64] ;  /* 0x000000100c192981 */ /* 0x000522000c1e1500 */
[----:B0-----:R-:W-:Y:S01]  /*298d0*/  SEL R10, R11, R86, !P3 ;  /* 0x000000560b0a7207 */ /* 0x001fe20005800000 */
[----:B------:R-:W-:-:S02]  /*298e0*/  IMAD R9, R9, UR52, RZ ;  /* 0x0000003409097c24 */ /* 0x000fc4000f8e02ff */
[----:B------:R-:W4:Y:S01]  /*298f0*/  LDL.LU R86, [R1+0x62c] ;  /* 0x00062c0001567983 */ /* 0x000f220000300800 */
[----:B------:R-:W0:Y:S01]  /*29900*/  LDCU UR52, c[0x0][0x3b0] ;  /* 0x00007600ff3477ac */ /* 0x000e220008000800 */
[----:B------:R-:W-:Y:S02]  /*29910*/  IMAD R10, R10, UR53, RZ ;  /* 0x000000350a0a7c24 */ /* 0x000fe4000f8e02ff */
[----:B------:R1:W-:Y:S01]  /*29920*/  STL [R1+0x46c], R9 ;  /* 0x00046c0901007387 */ /* 0x0003e20000100800 */
[----:B------:R-:W0:Y:S03]  /*29930*/  LDCU UR53, c[0x0][0x3b0] ;  /* 0x00007600ff3577ac */ /* 0x000e260008000800 */
[----:B---3--:R-:W-:Y:S01]  /*29940*/  STL [R1+0x1c54], R26 ;  /* 0x001c541a01007387 */ /* 0x008fe20000100800 */
[----:B-1----:R-:W-:-:S03]  /*29950*/  SEL R9, R11, R87, !P3 ;  /* 0x000000570b097207 */ /* 0x002fc60005800000 */
[----:B------:R-:W3:Y:S04]  /*29960*/  LDL.LU R87, [R1+0x628] ;  /* 0x0006280001577983 */ /* 0x000ee80000300800 */
[----:B------:R1:W-:Y:S04]  /*29970*/  STL [R1+0x460], R10 ;  /* 0x0004600a01007387 */ /* 0x0003e80000100800 */
[----:B------:R-:W3:Y:S01]  /*29980*/  LDL R76, [R1+0x15ac] ;  /* 0x0015ac00014c7983 */ /* 0x000ee20000100800 */
[----:B------:R-:W-:Y:S01]  /*29990*/  IMAD R9, R9, UR54, RZ ;  /* 0x0000003609097c24 */ /* 0x000fe2000f8e02ff */
[----:B------:R-:W0:Y:S01]  /*299a0*/  LDCU UR54, c[0x0][0x3b0] ;  /* 0x00007600ff3677ac */ /* 0x000e220008000800 */
[----:B-1----:R-:W-:-:S02]  /*299b0*/  SEL R10, R11, R78, !P3 ;  /* 0x0000004e0b0a7207 */ /* 0x002fc40005800000 */
[----:B------:R-:W3:Y:S04]  /*299c0*/  LDL R78, [R1+0x15b0] ;  /* 0x0015b000014e7983 */ /* 0x000ee80000100800 */
[----:B------:R1:W-:Y:S01]  /*299d0*/  STL [R1+0x478], R9 ;  /* 0x0004780901007387 */ /* 0x0003e20000100800 */
[----:B------:R-:W-:Y:S01]  /*299e0*/  IMAD R10, R10, UR55, RZ ;  /* 0x000000370a0a7c24 */ /* 0x000fe2000f8e02ff */
[----:B------:R-:W0:Y:S02]  /*299f0*/  LDCU UR55, c[0x0][0x3b0] ;  /* 0x00007600ff3777ac */ /* 0x000e240008000800 */
[----:B------:R-:W3:Y:S01]  /*29a00*/  LDL.LU R92, [R1+0x484] ;  /* 0x00048400015c7983 */ /* 0x000ee20000300800 */
[----:B-1----:R-:W-:-:S05]  /*29a10*/  SEL R9, R11, R14, !P3 ;  /* 0x0000000e0b097207 */ /* 0x002fca0005800000 */
[----:B------:R-:W-:Y:S01]  /*29a20*/  IMAD R9, R9, UR56, RZ ;  /* 0x0000003809097c24 */ /* 0x000fe2000f8e02ff */
[----:B------:R-:W1:Y:S01]  /*29a30*/  LDCU UR56, c[0x0][0x3b0] ;  /* 0x00007600ff3877ac */ /* 0x000e620008000800 */
[----:B--2---:R-:W-:Y:S02]  /*29a40*/  @P2 IMAD.MOV.U32 R13, RZ, RZ, R81 ;  /* 0x000000ffff0d2224 */ /* 0x004fe400078e0051 */
[----:B----4-:R-:W-:Y:S01]  /*29a50*/  @P2 IMAD.MOV.U32 R12, RZ, RZ, R83 ;  /* 0x000000ffff0c2224 */ /* 0x010fe200078e0053 */
[----:B------:R-:W-:Y:S04]  /*29a60*/  STL [R1+0x1d4c], R25 ;  /* 0x001d4c1901007387 */ /* 0x000fe80000100800 */
[----:B------:R-:W2:Y:S04]  /*29a70*/  LDL.LU R14, [R1+0x5f4] ;  /* 0x0005f400010e7983 */ /* 0x000ea80000300800 */
[----:B------:R4:W-:Y:S04]  /*29a80*/  STL [R1+0x468], R10 ;  /* 0x0004680a01007387 */ /* 0x0009e80000100800 */
[----:B------:R3:W2:Y:S04]  /*29a90*/  @P2 LDG.E.U16 R24, desc[UR16][R12.64] ;  /* 0x000000100c182981 */ /* 0x0006a8000c1e1500 */
[----:B------:R0:W-:Y:S01]  /*29aa0*/  STL [R1+0x5e0], R9 ;  /* 0x0005e00901007387 */ /* 0x0001e20000100800 */
[----:B----4-:R-:W-:-:S03]  /*29ab0*/  SEL R10, R11, R73, !P3 ;  /* 0x000000490b0a7207 */ /* 0x010fc60005800000 */
[----:B------:R-:W4:Y:S04]  /*29ac0*/  LDL R72, [R1+0x5c4] ;  /* 0x0005c40001487983 */ /* 0x000f280000100800 */
[----:B------:R-:W4:Y:S01]  /*29ad0*/  LDL R73, [R1+0x5c8] ;  /* 0x0005c80001497983 */ /* 0x000f220000100800 */
[----:B---3--:R-:W-:Y:S02]  /*29ae0*/  @P2 IMAD.MOV.U32 R13, RZ, RZ, R76 ;  /* 0x000000ffff0d2224 */ /* 0x008fe400078e004c */
[----:B------:R-:W-:-:S05]  /*29af0*/  @P2 IMAD.MOV.U32 R12, RZ, RZ, R78 ;  /* 0x000000ffff0c2224 */ /* 0x000fca00078e004e */
[----:B------:R4:W3:Y:S01]  /*29b00*/  @P2 LDG.E.U16 R23, desc[UR16][R12.64] ;  /* 0x000000100c172981 */ /* 0x0008e2000c1e1500 */
[----:B0-----:R-:W-:-:S03]  /*29b10*/  SEL R9, R11, R86, !P3 ;  /* 0x000000560b097207 */ /* 0x001fc60005800000 */
[----:B--2---:R0:W-:Y:S04]  /*29b20*/  STL [R1+0x1d50], R24 ;  /* 0x001d501801007387 */ /* 0x0041e80000100800 */
[----:B------:R-:W2:Y:S01]  /*29b30*/  LDL.LU R81, [R1+0x5f8] ;  /* 0x0005f80001517983 */ /* 0x000ea20000300800 */
[----:B----4-:R-:W-:Y:S02]  /*29b40*/  @P2 IMAD.MOV.U32 R13, RZ, RZ, R72 ;  /* 0x000000ffff0d2224 */ /* 0x010fe400078e0048 */
[----:B0-----:R-:W-:Y:S02]  /*29b50*/  IMAD R24, R10, UR57, RZ ;  /* 0x000000390a187c24 */ /* 0x001fe4000f8e02ff */
[----:B------:R-:W-:Y:S01]  /*29b60*/  @P2 IMAD.MOV.U32 R12, RZ, RZ, R73 ;  /* 0x000000ffff0c2224 */ /* 0x000fe200078e0049 */
[----:B------:R-:W-:Y:S01]  /*29b70*/  SEL R10, R11, R87, !P3 ;  /* 0x000000570b0a7207 */ /* 0x000fe20005800000 */
[----:B------:R-:W-:Y:S01]  /*29b80*/  IMAD R25, R9, UR58, RZ ;  /* 0x0000003a09197c24 */ /* 0x000fe2000f8e02ff */
[----:B------:R-:W-:Y:S01]  /*29b90*/  STL [R1+0x1d5c], R24 ;  /* 0x001d5c1801007387 */ /* 0x000fe20000100800 */
[----:B------:R-:W0:Y:S03]  /*29ba0*/  LDCU UR57, c[0x0][0x3b0] ;  /* 0x00007600ff3977ac */ /* 0x000e260008000800 */
[----:B------:R-:W4:Y:S01]  /*29bb0*/  @P2 LDG.E.U16 R22, desc[UR16][R12.64] ;  /* 0x000000100c162981 */ /* 0x000f22000c1e1500 */
[----:B------:R-:W-:Y:S01]  /*29bc0*/  IMAD R27, R10, UR59, RZ ;  /* 0x0000003b0a1b7c24 */ /* 0x000fe2000f8e02ff */
[C---:B------:R-:W-:Y:S01]  /*29bd0*/  SEL R9, R11.reuse, R92, !P3 ;  /* 0x0000005c0b097207 */ /* 0x040fe20005800000 */
[----:B------:R-:W0:Y:S01]  /*29be0*/  LDCU UR58, c[0x0][0x3b0] ;  /* 0x00007600ff3a77ac */ /* 0x000e220008000800 */
[----:B------:R-:W4:Y:S01]  /*29bf0*/  LDL.LU R83, [R1+0x620] ;  /* 0x0006200001537983 */ /* 0x000f220000300800 */
[----:B------:R-:W-:Y:S01]  /*29c00*/  SEL R10, R11, R14, !P3 ;  /* 0x0000000e0b0a7207 */ /* 0x000fe20005800000 */
[----:B------:R-:W0:Y:S02]  /*29c10*/  LDCU UR59, c[0x0][0x3b0] ;  /* 0x00007600ff3b77ac */ /* 0x000e240008000800 */
[----:B------:R-:W4:Y:S04]  /*29c20*/  LDL R86, [R1+0x11a8] ;  /* 0x0011a80001567983 */ /* 0x000f280000100800 */
[----:B------:R-:W4:Y:S04]  /*29c30*/  LDL R87, [R1+0x11ac] ;  /* 0x0011ac0001577983 */ /* 0x000f280000100800 */
[----:B------:R-:W-:Y:S04]  /*29c40*/  STL [R1+0x1d58], R25 ;  /* 0x001d581901007387 */ /* 0x000fe80000100800 */
[----:B---3--:R-:W-:Y:S04]  /*29c50*/  STL [R1+0x1d54], R23 ;  /* 0x001d541701007387 */ /* 0x008fe80000100800 */
[----:B------:R-:W3:Y:S04]  /*29c60*/  LDL.LU R92, [R1+0x624] ;  /* 0x00062400015c7983 */ /* 0x000ee80000300800 */
[----:B------:R-:W-:Y:S04]  /*29c70*/  STL [R1+0x1d60], R27 ;  /* 0x001d601b01007387 */ /* 0x000fe80000100800 */
[----:B------:R-:W3:Y:S04]  /*29c80*/  LDL.LU R14, [R1+0x61c] ;  /* 0x00061c00010e7983 */ /* 0x000ee80000300800 */
[----:B------:R-:W3:Y:S04]  /*29c90*/  LDL R76, [R1+0x11c0] ;  /* 0x0011c000014c7983 */ /* 0x000ee80000100800 */
[----:B------:R-:W3:Y:S01]  /*29ca0*/  LDL R78, [R1+0x11c4] ;  /* 0x0011c400014e7983 */ /* 0x000ee20000100800 */
[----:B------:R-:W-:Y:S01]  /*29cb0*/  IMAD R28, R9, UR60, RZ ;  /* 0x0000003c091c7c24 */ /* 0x000fe2000f8e02ff */
[----:B------:R-:W0:Y:S01]  /*29cc0*/  LDCU UR60, c[0x0][0x3b0] ;  /* 0x00007600ff3c77ac */ /* 0x000e220008000800 */
[----:B------:R-:W-:-:S03]  /*29cd0*/  IMAD R29, R10, UR61, RZ ;  /* 0x0000003d0a1d7c24 */ /* 0x000fc6000f8e02ff */
[----:B------:R-:W-:Y:S01]  /*29ce0*/  STL [R1+0x1d64], R28 ;  /* 0x001d641c01007387 */ /* 0x000fe20000100800 */
[----:B------:R-:W0:Y:S01]  /*29cf0*/  LDCU UR61, c[0x0][0x3b0] ;  /* 0x00007600ff3d77ac */ /* 0x000e220008000800 */
[----:B--2---:R-:W-:-:S05]  /*29d00*/  SEL R9, R11, R81, !P3 ;  /* 0x000000510b097207 */ /* 0x004fca0005800000 */
[----:B------:R-:W-:Y:S01]  /*29d10*/  IMAD R30, R9, UR62, RZ ;  /* 0x0000003e091e7c24 */ /* 0x000fe2000f8e02ff */
[----:B------:R-:W2:Y:S01]  /*29d20*/  LDCU UR62, c[0x0][0x3b0] ;  /* 0x00007600ff3e77ac */ /* 0x000ea20008000800 */
[----:B----4-:R4:W-:Y:S04]  /*29d30*/  STL [R1+0x1c50], R22 ;  /* 0x001c501601007387 */ /* 0x0109e80000100800 */
[----:B------:R-:W2:Y:S01]  /*29d40*/  LDL.LU R81, [R1+0x60c] ;  /* 0x00060c0001517983 */ /* 0x000ea20000300800 */
[----:B------:R-:W-:-:S03]  /*29d50*/  SEL R10, R11, R83, !P3 ;  /* 0x000000530b0a7207 */ /* 0x000fc60005800000 */
[----:B------:R-:W-:Y:S01]  /*29d60*/  STL [R1+0x1d68], R29 ;  /* 0x001d681d01007387 */ /* 0x000fe20000100800 */
[----:B------:R-:W-:-:S03]  /*29d70*/  @P2 IMAD.MOV.U32 R13, RZ, RZ, R86 ;  /* 0x000000ffff0d2224 */ /* 0x000fc600078e0056 */
[----:B------:R-:W2:Y:S01]  /*29d80*/  LDL.LU R83, [R1+0x610] ;  /* 0x0006100001537983 */ /* 0x000ea20000300800 */
[----:B------:R-:W-:-:S03]  /*29d90*/  @P2 IMAD.MOV.U32 R12, RZ, RZ, R87 ;  /* 0x000000ffff0c2224 */ /* 0x000fc600078e0057 */
[----:B------:R-:W-:Y:S04]  /*29da0*/  STL [R1+0x1d6c], R30 ;  /* 0x001d6c1e01007387 */ /* 0x000fe80000100800 */
[----:B------:R-:W2:Y:S04]  /*29db0*/  LDL R86, [R1+0x11d8] ;  /* 0x0011d80001567983 */ /* 0x000ea80000100800 */
[----:B------:R-:W4:Y:S04]  /*29dc0*/  LDL R87, [R1+0x11dc] ;  /* 0x0011dc0001577983 */ /* 0x000f280000100800 */
[----:B------:R3:W4:Y:S02]  /*29dd0*/  @P2 LDG.E.U16 R21, desc[UR16][R12.64] ;  /* 0x000000100c152981 */ /* 0x000724000c1e1500 */
[----:B---3--:R-:W-:-:S02]  /*29de0*/  @P2 IMAD.MOV.U32 R13, RZ, RZ, R76 ;  /* 0x000000ffff0d2224 */ /* 0x008fc400078e004c */
[----:B------:R-:W-:-:S05]  /*29df0*/  @P2 IMAD.MOV.U32 R12, RZ, RZ, R78 ;  /* 0x000000ffff0c2224 */ /* 0x000fca00078e004e */
[----:B------:R2:W3:Y:S01]  /*29e00*/  @P2 LDG.E.U16 R20, desc[UR16][R12.64] ;  /* 0x000000100c142981 */ /* 0x0004e2000c1e1500 */
[C---:B------:R-:W-:Y:S01]  /*29e10*/  SEL R9, R11.reuse, R92, !P3 ;  /* 0x0000005c0b097207 */ /* 0x040fe20005800000 */
[----:B------:R-:W-:Y:S02]  /*29e20*/  IMAD R31, R10, UR63, RZ ;  /* 0x0000003f0a1f7c24 */ /* 0x000fe4000f8e02ff */
[----:B--2---:R-:W-:Y:S02]  /*29e30*/  @P2 IMAD.MOV.U32 R13, RZ, RZ, R86 ;  /* 0x000000ffff0d2224 */ /* 0x004fe400078e0056 */
[----:B----4-:R-:W-:Y:S01]  /*29e40*/  @P2 IMAD.MOV.U32 R12, RZ, RZ, R87 ;  /* 0x000000ffff0c2224 */ /* 0x010fe200078e0057 */
[----:B------:R-:W-:Y:S01]  /*29e50*/  SEL R10, R11, R14, !P3 ;  /* 0x0000000e0b0a7207 */ /* 0x000fe20005800000 */
[----:B------:R-:W-:Y:S01]  /*29e60*/  IMAD R32, R9, UR64, RZ ;  /* 0x0000004009207c24 */ /* 0x000fe2000f8e02ff */
[----:B------:R-:W2:Y:S02]  /*29e70*/  LDCU UR63, c[0x0][0x3b0] ;  /* 0x00007600ff3f77ac */ /* 0x000ea40008000800 */
[----:B------:R-:W4:Y:S04]  /*29e80*/  @P2 LDG.E.U16 R19, desc[UR16][R12.64] ;  /* 0x000000100c132981 */ /* 0x000f28000c1e1500 */
[----:B------:R-:W-:Y:S01]  /*29e90*/  STL [R1+0x1d70], R21 ;  /* 0x001d701501007387 */ /* 0x000fe20000100800 */
[----:B------:R-:W-:Y:S01]  /*29ea0*/  IMAD R33, R10, UR65, RZ ;  /* 0x000000410a217c24 */ /* 0x000fe2000f8e02ff */
[C---:B------:R-:W-:Y:S01]  /*29eb0*/  SEL R9, R11.reuse, R81, !P3 ;  /* 0x000000510b097207 */ /* 0x040fe20005800000 */
[----:B------:R-:W0:Y:S01]  /*29ec0*/  LDCU UR64, c[0x0][0x3b0] ;  /* 0x00007600ff4077ac */ /* 0x000e220008000800 */
[----:B------:R-:W2:Y:S01]  /*29ed0*/  LDL.LU R92, [R1+0x608] ;  /* 0x00060800015c7983 */ /* 0x000ea20000300800 */
[----:B------:R-:W-:Y:S01]  /*29ee0*/  SEL R10, R11, R83, !P3 ;  /* 0x000000530b0a7207 */ /* 0x000fe20005800000 */
[----:B------:R-:W0:Y:S02]  /*29ef0*/  LDCU UR65, c[0x0][0x3b0] ;  /* 0x00007600ff4177ac */ /* 0x000e240008000800 */
[----:B------:R-:W-:Y:S04]  /*29f00*/  STL [R1+0x1d74], R31 ;  /* 0x001d741f01007387 */ /* 0x000fe80000100800 */
[----:B------:R-:W2:Y:S04]  /*29f10*/  LDL.LU R14, [R1+0x604] ;  /* 0x00060400010e7983 */ /* 0x000ea80000300800 */
[----:B------:R-:W-:Y:S04]  /*29f20*/  STL [R1+0x1d78], R32 ;  /* 0x001d782001007387 */ /* 0x000fe80000100800 */
[----:B------:R-:W2:Y:S04]  /*29f30*/  LDL R57, [R1+0x11f0] ;  /* 0x0011f00001397983 */ /* 0x000ea80000100800 */
[----:B------:R-:W2:Y:S04]  /*29f40*/  LDL R69, [R1+0x11f4] ;  /* 0x0011f40001457983 */ /* 0x000ea80000100800 */
[----:B---3--:R-:W-:Y:S04]  /*29f50*/  STL [R1+0x1d7c], R20 ;  /* 0x001d7c1401007387 */ /* 0x008fe80000100800 */
[----:B------:R-:W3:Y:S04]  /*29f60*/  LDL.LU R72, [R1+0x600] ;  /* 0x0006000001487983 */ /* 0x000ee80000300800 */
[----:B------:R-:W3:Y:S04]  /*29f70*/  LDL.LU R73, [R1+0x5fc] ;  /* 0x0005fc0001497983 */ /* 0x000ee80000300800 */
[----:B------:R-:W-:Y:S04]  /*29f80*/  STL [R1+0x1d80], R33 ;  /* 0x001d802101007387 */ /* 0x000fe80000100800 */
[----:B------:R-:W3:Y:S01]  /*29f90*/  LDL R76, [R1+0x1208] ;  /* 0x00120800014c7983 */ /* 0x000ee20000100800 */
[----:B------:R-:W-:Y:S01]  /*29fa0*/  IMAD R34, R9, UR66, RZ ;  /* 0x0000004209227c24 */ /* 0x000fe2000f8e02ff */
[----:B------:R-:W0:Y:S02]  /*29fb0*/  LDCU UR66, c[0x0][0x3b0] ;  /* 0x00007600ff4277ac */ /* 0x000e240008000800 */
[----:B------:R-:W3:Y:S04]  /*29fc0*/  LDL.LU R78, [R1+0x5d8] ;  /* 0x0005d800014e7983 */ /* 0x000ee80000300800 */
[----:B------:R-:W-:Y:S04]  /*29fd0*/  STL [R1+0x1d84], R34 ;  /* 0x001d842201007387 */ /* 0x000fe80000100800 */
[----:B------:R-:W3:Y:S01]  /*29fe0*/  LDL.LU R81, [R1+0x5d4] ;  /* 0x0005d40001517983 */ /* 0x000ee20000300800 */
[----:B------:R-:W-:Y:S01]  /*29ff0*/  IMAD R35, R10, UR67, RZ ;  /* 0x000000430a237c24 */ /* 0x000fe2000f8e02ff */
[----:B------:R-:W0:Y:S02]  /*2a000*/  LDCU UR67, c[0x0][0x3b0] ;  /* 0x00007600ff4377ac */ /* 0x000e240008000800 */
[----:B----4-:R-:W-:Y:S04]  /*2a010*/  STL [R1+0x1d88], R19 ;  /* 0x001d881301007387 */ /* 0x010fe80000100800 */
[----:B------:R-:W4:Y:S04]  /*2a020*/  LDL.LU R83, [R1+0x5d0] ;  /* 0x0005d00001537983 */ /* 0x000f280000300800 */
[----:B------:R-:W4:Y:S04]  /*2a030*/  LDL.LU R86, [R1+0x5cc] ;  /* 0x0005cc0001567983 */ /* 0x000f280000300800 */
[----:B------:R-:W-:Y:S04]  /*2a040*/  STL [R1+0x1d8c], R35 ;  /* 0x001d8c2301007387 */ /* 0x000fe80000100800 */
[----:B------:R-:W4:Y:S01]  /*2a050*/  LDL.LU R87, [R1+0x638] ;  /* 0x0006380001577983 */ /* 0x000f220000300800 */
[----:B--2---:R-:W-:Y:S01]  /*2a060*/  SEL R9, R11, R92, !P3 ;  /* 0x0000005c0b097207 */ /* 0x004fe20005800000 */
[----:B------:R-:W-:-:S02]  /*2a070*/  @P2 IMAD.MOV.U32 R13, RZ, RZ, R57 ;  /* 0x000000ffff0d2224 */ /* 0x000fc400078e0039 */
[----:B------:R-:W-:Y:S01]  /*2a080*/  @P2 IMAD.MOV.U32 R12, RZ, RZ, R69 ;  /* 0x000000ffff0c2224 */ /* 0x000fe200078e0045 */
[----:B------:R-:W-:Y:S01]  /*2a090*/  SEL R10, R11, R14, !P3 ;  /* 0x0000000e0b0a7207 */ /* 0x000fe20005800000 */
[----:B------:R-:W2:Y:S04]  /*2a0a0*/  LDL R92, [R1+0x15b4] ;  /* 0x0015b400015c7983 */ /* 0x000ea80000100800 */
[----:B------:R0:W2:Y:S01]  /*2a0b0*/  @P2 LDG.E.U16 R18, desc[UR16][R12.64] ;  /* 0x000000100c122981 */ /* 0x0000a2000c1e1500 */
[----:B------:R-:W-:Y:S01]  /*2a0c0*/  IMAD R36, R9, UR68, RZ ;  /* 0x0000004409247c24 */ /* 0x000fe2000f8e02ff */
[----:B---3--:R-:W-:Y:S01]  /*2a0d0*/  SEL R9, R11, R72, !P3 ;  /* 0x000000480b097207 */ /* 0x008fe20005800000 */
[----:B------:R-:W-:Y:S01]  /*2a0e0*/  IMAD R37, R10, UR69, RZ ;  /* 0x000000450a257c24 */ /* 0x000fe2000f8e02ff */
[----:B------:R-:W3:Y:S01]  /*2a0f0*/  LDL R14, [R1+0x15b8] ;  /* 0x0015b800010e7983 */ /* 0x000ee20000100800 */
[----:B------:R-:W1:Y:S01]  /*2a100*/  LDCU UR68, c[0x0][0x3b0] ;  /* 0x00007600ff4477ac */ /* 0x000e620008000800 */
[----:B0-----:R-:W-:-:S02]  /*2a110*/  @P2 IMAD.MOV.U32 R12, RZ, RZ, R3 ;  /* 0x000000ffff0c2224 */ /* 0x001fc400078e0003 */
[----:B------:R-:W-:Y:S01]  /*2a120*/  @P2 IMAD.MOV.U32 R13, RZ, RZ, R76 ;  /* 0x000000ffff0d2224 */ /* 0x000fe200078e004c */
[----:B------:R-:W2:Y:S01]  /*2a130*/  LDL.LU R3, [R1+0x1d98] ;  /* 0x001d980001037983 */ /* 0x000ea20000300800 */
[----:B------:R-:W-:Y:S01]  /*2a140*/  SEL R10, R11, R73, !P3 ;  /* 0x000000490b0a7207 */ /* 0x000fe20005800000 */
[----:B------:R-:W-:Y:S01]  /*2a150*/  IMAD R38, R9, UR70, RZ ;  /* 0x0000004609267c24 */ /* 0x000fe2000f8e02ff */
[----:B------:R-:W0:Y:S01]  /*2a160*/  LDCU UR69, c[0x0][0x3b0] ;  /* 0x00007600ff4577ac */ /* 0x000e220008000800 */
[----:B------:R1:W2:Y:S01]  /*2a170*/  @P2 LDG.E.U16 R17, desc[UR16][R12.64] ;  /* 0x000000100c112981 */ /* 0x0002a2000c1e1500 */
[C---:B------:R-:W-:Y:S01]  /*2a180*/  SEL R9, R11.reuse, R78, !P3 ;  /* 0x0000004e0b097207 */ /* 0x040fe20005800000 */
[----:B------:R-:W-:Y:S01]  /*2a190*/  IMAD R39, R10, UR71, RZ ;  /* 0x000000470a277c24 */ /* 0x000fe2000f8e02ff */
[----:B------:R-:W0:Y:S01]  /*2a1a0*/  LDCU UR70, c[0x0][0x3b0] ;  /* 0x00007600ff4677ac */ /* 0x000e220008000800 */
[----:B-1----:R-:W-:Y:S02]  /*2a1b0*/  @P2 IMAD.MOV.U32 R13, RZ, RZ, R60 ;  /* 0x000000ffff0d2224 */ /* 0x002fe400078e003c */
[----:B------:R-:W-:Y:S01]  /*2a1c0*/  @P2 IMAD.MOV.U32 R12, RZ, RZ, R58 ;  /* 0x000000ffff0c2224 */ /* 0x000fe200078e003a */
[----:B------:R-:W2:Y:S01]  /*2a1d0*/  LDL.LU R60, [R1+0x1d94] ;  /* 0x001d9400013c7983 */ /* 0x000ea20000300800 */
[----:B------:R-:W-:Y:S01]  /*2a1e0*/  SEL R10, R11, R81, !P3 ;  /* 0x000000510b0a7207 */ /* 0x000fe20005800000 */
[----:B------:R-:W-:Y:S01]  /*2a1f0*/  IMAD R40, R9, UR72, RZ ;  /* 0x0000004809287c24 */ /* 0x000fe2000f8e02ff */
[----:B------:R-:W1:Y:S01]  /*2a200*/  LDCU UR71, c[0x0][0x3b0] ;  /* 0x00007600ff4777ac */ /* 0x000e620008000800 */
[----:B------:R-:W2:Y:S02]  /*2a210*/  LDL.LU R58, [R1+0x1d90] ;  /* 0x001d9000013a7983 */ /* 0x000ea40000300800 */
[----:B------:R-:W-:Y:S01]  /*2a220*/  IMAD R41, R10, UR73, RZ ;  /* 0x000000490a297c24 */ /* 0x000fe2000f8e02ff */
[----:B------:R-:W0:Y:S01]  /*2a230*/  LDCU UR72, c[0x0][0x3b0] ;  /* 0x00007600ff4877ac */ /* 0x000e220008000800 */
[----:B------:R-:W2:Y:S01]  /*2a240*/  LDL.LU R81, [R1+0x40] ;  /* 0x0000400001517983 */ /* 0x000ea20000300800 */
[----:B------:R-:W0:Y:S03]  /*2a250*/  LDCU UR73, c[0x0][0x3b0] ;  /* 0x00007600ff4977ac */ /* 0x000e260008000800 */
[----:B------:R3:W2:Y:S01]  /*2a260*/  @P2 LDG.E.U16 R16, desc[UR16][R12.64] ;  /* 0x000000100c102981 */ /* 0x0006a2000c1e1500 */
[----:B----4-:R-:W-:-:S03]  /*2a270*/  SEL R9, R11, R83, !P3 ;  /* 0x000000530b097207 */ /* 0x010fc60005800000 */
[----:B------:R-:W4:Y:S04]  /*2a280*/  LDL.LU R83, [R1+0x3c] ;  /* 0x00003c0001537983 */ /* 0x000f280000300800 */
[----:B------:R-:W4:Y:S01]  /*2a290*/  LDL.LU R52, [R1+0x38] ;  /* 0x0000380001347983 */ /* 0x000f220000300800 */
[----:B------:R-:W-:-:S03]  /*2a2a0*/  SEL R10, R11, R86, !P3 ;  /* 0x000000560b0a7207 */ /* 0x000fc60005800000 */
[----:B------:R-:W4:Y:S01]  /*2a2b0*/  LDL.LU R86, [R1+0x34] ;  /* 0x0000340001567983 */ /* 0x000f220000300800 */
[----:B------:R-:W-:Y:S01]  /*2a2c0*/  IMAD R42, R9, UR74, RZ ;  /* 0x0000004a092a7c24 */ /* 0x000fe2000f8e02ff */
[----:B------:R-:W-:Y:S01]  /*2a2d0*/  SEL R9, R11, R87, !P3 ;  /* 0x000000570b097207 */ /* 0x000fe20005800000 */
[----:B------:R-:W-:Y:S01]  /*2a2e0*/  IMAD R43, R10, UR75, RZ ;  /* 0x0000004b0a2b7c24 */ /* 0x000fe2000f8e02ff */
[----:B------:R-:W4:Y:S01]  /*2a2f0*/  LDL.LU R87, [R1+0x30] ;  /* 0x0000300001577983 */ /* 0x000f220000300800 */
[----:B------:R-:W0:Y:S03]  /*2a300*/  LDCU UR74, c[0x0][0x3b0] ;  /* 0x00007600ff4a77ac */ /* 0x000e260008000800 */
[----:B------:R-:W4:Y:S01]  /*2a310*/  LDL.LU R53, [R1+0x2c] ;  /* 0x00002c0001357983 */ /* 0x000f220000300800 */
[----:B------:R-:W-:Y:S01]  /*2a320*/  IMAD R10, R9, UR11, RZ ;  /* 0x0000000b090a7c24 */ /* 0x000fe2000f8e02ff */
[----:B------:R-:W0:Y:S02]  /*2a330*/  LDCU UR75, c[0x0][0x3b0] ;  /* 0x00007600ff4b77ac */ /* 0x000e240008000800 */
[----:B------:R-:W4:Y:S04]  /*2a340*/  LDL.LU R69, [R1+0x28] ;  /* 0x0000280001457983 */ /* 0x000f280000300800 */
[----:B------:R-:W4:Y:S04]  /*2a350*/  LDL.LU R54, [R1+0x24] ;  /* 0x0000240001367983 */ /* 0x000f280000300800 */
[----:B------:R-:W4:Y:S04]  /*2a360*/  LDL.LU R72, [R1+0x20] ;  /* 0x0000200001487983 */ /* 0x000f280000300800 */
[----:B------:R-:W4:Y:S01]  /*2a370*/  LDL.LU R76, [R1+0x1c] ;  /* 0x00001c00014c7983 */ /* 0x000f220000300800 */
[----:B---3--:R-:W-:-:S02]  /*2a380*/  @P0 IMAD.MOV.U32 R12, RZ, RZ, R14 ;  /* 0x000000ffff0c0224 */ /* 0x008fc400078e000e */
[----:B--2---:R-:W-:Y:S01]  /*2a390*/  @P0 IMAD.MOV.U32 R13, RZ, RZ, R92 ;  /* 0x000000ffff0d0224 */ /* 0x004fe200078e005c */
[----:B------:R-:W2:Y:S04]  /*2a3a0*/  LDL.LU R55, [R1+0x18] ;  /* 0x0000180001377983 */ /* 0x000ea80000300800 */
[----:B------:R3:W2:Y:S01]  /*2a3b0*/  @P0 LDG.E.U16 R15, desc[UR16][R12.64] ;  /* 0x000000100c0f0981 */ /* 0x0006a2000c1e1500 */
[----:B------:R-:W-:-:S03]  /*2a3c0*/  LEA R22, P0, R10, R6, 0x1 ;  /* 0x000000060a167211 */ /* 0x000fc600078008ff */
[----:B------:R0:W-:Y:S01]  /*2a3d0*/  STL [R1+0x1830], R3 ;  /* 0x0018300301007387 */ /* 0x0001e20000100800 */
[C---:B------:R-:W-:Y:S02]  /*2a3e0*/  VIADD R9, R3.reuse, 0x1d2 ;  /* 0x000001d203097836 */ /* 0x040fe40000000000 */
[C---:B------:R-:W-:Y:S02]  /*2a3f0*/  VIADD R14, R3.reuse, 0x1d4 ;  /* 0x000001d4030e7836 */ /* 0x040fe40000000000 */
[C---:B------:R-:W-:Y:S02]  /*2a400*/  VIADD R57, R3.reuse, 0x1d5 ;  /* 0x000001d503397836 */ /* 0x040fe40000000000 */
[----:B---3--:R-:W-:Y:S02]  /*2a410*/  VIADD R12, R3, 0x1d3 ;  /* 0x000001d3030c7836 */ /* 0x008fe40000000000 */
[----:B------:R-:W-:Y:S02]  /*2a420*/  @!P6 IMAD.MOV R60, RZ, RZ, -R60 ;  /* 0x000000ffff3ce224 */ /* 0x000fe400078e0a3c */
[----:B------:R-:W-:-:S03]  /*2a430*/  @!P5 IMAD.MOV R58, RZ, RZ, -R58 ;  /* 0x000000ffff3ad224 */ /* 0x000fc600078e0a3a */
[----:B------:R-:W-:Y:S01]  /*2a440*/  STL [R1+0x1834], R60 ;  /* 0x0018343c01007387 */ /* 0x000fe20000100800 */
[----:B0-----:R-:W-:-:S03]  /*2a450*/  LEA R3, P6, R81, R6, 0x1 ;  /* 0x0000000651037211 */ /* 0x001fc600078c08ff */
[----:B------:R-:W-:Y:S04]  /*2a460*/  STL [R1+0x1838], R58 ;  /* 0x0018383a01007387 */ /* 0x000fe80000100800 */
[----:B------:R-:W3:Y:S04]  /*2a470*/  LDL.LU R73, [R1+0x14] ;  /* 0x0000140001497983 */ /* 0x000ee80000300800 */
[----:B------:R-:W-:Y:S04]  /*2a480*/  STL [R1+0x119c], R22 ;  /* 0x00119c1601007387 */ /* 0x000fe80000100800 */
[----:B------:R4:W-:Y:S01]  /*2a490*/  STL [R1+0x5d0], R3 ;  /* 0x0005d00301007387 */ /* 0x0009e20000100800 */
[----:B------:R-:W-:-:S03]  /*2a4a0*/  LEA.HI.X.SX32 R26, R10, R5, 0x1, P0 ;  /* 0x000000050a1a7211 */ /* 0x000fc600000f0eff */
[----:B------:R-:W2:Y:S01]  /*2a4b0*/  LDL.LU R92, [R1+0x10] ;  /* 0x00001000015c7983 */ /* 0x000ea20000300800 */
[----:B------:R-:W-:Y:S02]  /*2a4c0*/  LEA.HI.X.SX32 R10, R81, R5, 0x1, P6 ;  /* 0x00000005510a7211 */ /* 0x000fe400030f0eff */
[----:B----4-:R-:W-:-:S05]  /*2a4d0*/  LEA R3, P5, R83, R6, 0x1 ;  /* 0x0000000653037211 */ /* 0x010fca00078a08ff */
[----:B------:R0:W-:Y:S04]  /*2a4e0*/  STL [R1+0x5d8], R3 ;  /* 0x0005d80301007387 */ /* 0x0001e80000100800 */
[----:B------:R-:W4:Y:S01]  /*2a4f0*/  LDL.LU R56, [R1+0xc] ;  /* 0x00000c0001387983 */ /* 0x000f220000300800 */
[----:B0-----:R-:W-:-:S05]  /*2a500*/  LEA R3, P0, R52, R6, 0x1 ;  /* 0x0000000634037211 */ /* 0x001fca00078008ff */
[----:B------:R0:W-:Y:S04]  /*2a510*/  STL [R1+0x600], R3 ;  /* 0x0006000301007387 */ /* 0x0001e80000100800 */
[----:B------:R-:W4:Y:S04]  /*2a520*/  LDL.LU R78, [R1+0x48] ;  /* 0x00004800014e7983 */ /* 0x000f280000300800 */
[----:B------:R1:W-:Y:S01]  /*2a530*/  STL [R1+0x5cc], R10 ;  /* 0x0005cc0a01007387 */ /* 0x0003e20000100800 */
[----:B0-----:R-:W-:-:S03]  /*2a540*/  LEA R3, P6, R86, R6, 0x1 ;  /* 0x0000000656037211 */ /* 0x001fc600078c08ff */
[----:B------:R-:W4:Y:S04]  /*2a550*/  LDL.LU R81, [R1+0x4] ;  /* 0x0000040001517983 */ /* 0x000f280000300800 */
[----:B------:R-:W-:Y:S01]  /*2a560*/  STL [R1+0x1198], R26 ;  /* 0x0011981a01007387 */ /* 0x000fe20000100800 */
[----:B-1----:R-:W-:-:S03]  /*2a570*/  LEA.HI.X.SX32 R10, R83, R5, 0x1, P5 ;  /* 0x00000005530a7211 */ /* 0x002fc600028f0eff */
[----:B------:R0:W-:Y:S04]  /*2a580*/  STL [R1+0x608], R3 ;  /* 0x0006080301007387 */ /* 0x0001e80000100800 */
[----:B------:R-:W4:Y:S01]  /*2a590*/  LDL.LU R83, [R1+0x4c] ;  /* 0x00004c0001537983 */ /* 0x000f220000300800 */
[----:B0-----:R-:W-:-:S03]  /*2a5a0*/  LEA R3, P5, R87, R6, 0x1 ;  /* 0x0000000657037211 */ /* 0x001fc600078a08ff */
[----:B------:R0:W-:Y:S01]  /*2a5b0*/  STL [R1+0x5d4], R10 ;  /* 0x0005d40a01007387 */ /* 0x0001e20000100800 */
[----:B------:R-:W-:-:S03]  /*2a5c0*/  LEA.HI.X.SX32 R13, R86, R5, 0x1, P6 ;  /* 0x00000005560d7211 */ /* 0x000fc600030f0eff */
[----:B------:R1:W-:Y:S01]  /*2a5d0*/  STL [R1+0x610], R3 ;  /* 0x0006100301007387 */ /* 0x0003e20000100800 */
[----:B0-----:R-:W-:Y:S02]  /*2a5e0*/  LEA.HI.X.SX32 R10, R52, R5, 0x1, P0 ;  /* 0x00000005340a7211 */ /* 0x001fe400000f0eff */
[----:B-1----:R-:W-:-:S03]  /*2a5f0*/  LEA R3, P0, R53, R6, 0x1 ;  /* 0x0000000635037211 */ /* 0x002fc600078008ff */
[----:B------:R0:W-:Y:S04]  /*2a600*/  STL [R1+0x5fc], R10 ;  /* 0x0005fc0a01007387 */ /* 0x0001e80000100800 */
[----:B------:R1:W-:Y:S04]  /*2a610*/  STL [R1+0x620], R3 ;  /* 0x0006200301007387 */ /* 0x0003e80000100800 */
[----:B------:R-:W-:Y:S01]  /*2a620*/  STL [R1+0x604], R13 ;  /* 0x0006040d01007387 */ /* 0x000fe20000100800 */
[----:B0-----:R-:W-:-:S03]  /*2a630*/  LEA R10, P6, R69, R6, 0x1 ;  /* 0x00000006450a7211 */ /* 0x001fc600078c08ff */
[----:B------:R-:W4:Y:S01]  /*2a640*/  LDL.LU R86, [R1+0x50] ;  /* 0x0000500001567983 */ /* 0x000f220000300800 */
[----:B-1----:R-:W-:-:S03]  /*2a650*/  LEA.HI.X.SX32 R3, R87, R5, 0x1, P5 ;  /* 0x0000000557037211 */ /* 0x002fc600028f0eff */
[----:B------:R0:W-:Y:S04]  /*2a660*/  STL [R1+0x628], R10 ;  /* 0x0006280a01007387 */ /* 0x0001e80000100800 */
[----:B------:R1:W-:Y:S04]  /*2a670*/  STL [R1+0x60c], R3 ;  /* 0x00060c0301007387 */ /* 0x0003e80000100800 */
[----:B------:R-:W4:Y:S01]  /*2a680*/  LDL.LU R87, [R1+0x54] ;  /* 0x0000540001577983 */ /* 0x000f220000300800 */
[----:B0-----:R-:W-:Y:S02]  /*2a690*/  LEA R10, P5, R54, R6, 0x1 ;  /* 0x00000006360a7211 */ /* 0x001fe400078a08ff */
[----:B-1----:R-:W-:-:S02]  /*2a6a0*/  LEA.HI.X.SX32 R3, R53, R5, 0x1, P0 ;  /* 0x0000000535037211 */ /* 0x002fc400000f0eff */
[----:B------:R-:W-:Y:S01]  /*2a6b0*/  LEA R13, P0, R72, R6, 0x1 ;  /* 0x00000006480d7211 */ /* 0x000fe200078008ff */
[----:B------:R0:W-:Y:S04]  /*2a6c0*/  STL [R1+0x630], R10 ;  /* 0x0006300a01007387 */ /* 0x0001e80000100800 */
[----:B------:R1:W-:Y:S04]  /*2a6d0*/  STL [R1+0x61c], R3 ;  /* 0x00061c0301007387 */ /* 0x0003e80000100800 */
[----:B------:R2:W-:Y:S01]  /*2a6e0*/  STL [R1+0x638], R13 ;  /* 0x0006380d01007387 */ /* 0x0005e20000100800 */
[----:B0-----:R-:W-:-:S03]  /*2a6f0*/  LEA.HI.X.SX32 R10, R69, R5, 0x1, P6 ;  /* 0x00000005450a7211 */ /* 0x001fc600030f0eff */
[----:B------:R-:W4:Y:S01]  /*2a700*/  LDL.LU R69, [R1+0x58] ;  /* 0x0000580001457983 */ /* 0x000f220000300800 */
[----:B-1----:R-:W-:-:S03]  /*2a710*/  LEA R3, P6, R76, R6, 0x1 ;  /* 0x000000064c037211 */ /* 0x002fc600078c08ff */
[----:B------:R0:W-:Y:S01]  /*2a720*/  STL [R1+0x624], R10 ;  /* 0x0006240a01007387 */ /* 0x0001e20000100800 */
[----:B--2---:R-:W-:-:S03]  /*2a730*/  LEA.HI.X.SX32 R13, R72, R5, 0x1, P0 ;  /* 0x00000005480d7211 */ /* 0x004fc600000f0eff */
[----:B------:R1:W-:Y:S01]  /*2a740*/  STL [R1+0x640], R3 ;  /* 0x0006400301007387 */ /* 0x0003e20000100800 */
[----:B0-----:R-:W-:Y:S02]  /*2a750*/  LEA.HI.X.SX32 R10, R54, R5, 0x1, P5 ;  /* 0x00000005360a7211 */ /* 0x001fe400028f0eff */
[----:B-1----:R-:W-:-:S03]  /*2a760*/  LEA R3, P5, R55, R6, 0x1 ;  /* 0x0000000637037211 */ /* 0x002fc600078a08ff */
[----:B------:R3:W-:Y:S04]  /*2a770*/  STL [R1+0x62c], R10 ;  /* 0x00062c0a01007387 */ /* 0x0007e80000100800 */
[----:B------:R0:W-:Y:S04]  /*2a780*/  STL [R1+0x648], R3 ;  /* 0x0006480301007387 */ /* 0x0001e80000100800 */
[----:B------:R-:W-:Y:S01]  /*2a790*/  STL [R1+0x634], R13 ;  /* 0x0006340d01007387 */ /* 0x000fe20000100800 */
[----:B---3--:R-:W-:-:S03]  /*2a7a0*/  LEA R10, P0, R73, R6, 0x1 ;  /* 0x00000006490a7211 */ /* 0x008fc600078008ff */
[----:B------:R-:W2:Y:S01]  /*2a7b0*/  LDL.LU R72, [R1+0x5c] ;  /* 0x00005c0001487983 */ /* 0x000ea20000300800 */
[----:B0-----:R-:W-:-:S03]  /*2a7c0*/  LEA.HI.X.SX32 R3, R76, R5, 0x1, P6 ;  /* 0x000000054c037211 */ /* 0x001fc600030f0eff */
[----:B------:R0:W-:Y:S04]  /*2a7d0*/  STL [R1+0x650], R10 ;  /* 0x0006500a01007387 */ /* 0x0001e80000100800 */
[----:B------:R1:W-:Y:S04]  /*2a7e0*/  STL [R1+0x63c], R3 ;  /* 0x00063c0301007387 */ /* 0x0003e80000100800 */
[----:B------:R-:W3:Y:S01]  /*2a7f0*/  LDL.LU R76, [R1+0x60] ;  /* 0x00006000014c7983 */ /* 0x000ee20000300800 */
[----:B0-----:R-:W-:Y:S02]  /*2a800*/  LEA R10, P6, R92, R6, 0x1 ;  /* 0x000000065c0a7211 */ /* 0x001fe400078c08ff */
[----:B-1----:R-:W-:-:S03]  /*2a810*/  LEA.HI.X.SX32 R3, R55, R5, 0x1, P5 ;  /* 0x0000000537037211 */ /* 0x002fc600028f0eff */
[----:B------:R0:W-:Y:S04]  /*2a820*/  STL [R1+0x658], R10 ;  /* 0x0006580a01007387 */ /* 0x0001e80000100800 */
[----:B------:R1:W-:Y:S01]  /*2a830*/  STL [R1+0x644], R3 ;  /* 0x0006440301007387 */ /* 0x0003e20000100800 */
[----:B0-----:R-:W-:Y:S02]  /*2a840*/  LEA.HI.X.SX32 R10, R73, R5, 0x1, P0 ;  /* 0x00000005490a7211 */ /* 0x001fe400000f0eff */
[----:B----4-:R-:W-:-:S05]  /*2a850*/  LEA R13, P5, R56, R6, 0x1 ;  /* 0x00000006380d7211 */ /* 0x010fca00078a08ff */
[----:B------:R0:W-:Y:S04]  /*2a860*/  STL [R1+0x660], R13 ;  /* 0x0006600d01007387 */ /* 0x0001e80000100800 */
[----:B------:R-:W4:Y:S01]  /*2a870*/  LDL.LU R73, [R1+0x64] ;  /* 0x0000640001497983 */ /* 0x000f220000300800 */
[----:B-1----:R-:W-:-:S03]  /*2a880*/  LEA R3, P0, R78, R6, 0x1 ;  /* 0x000000064e037211 */ /* 0x002fc600078008ff */
[----:B------:R1:W-:Y:S01]  /*2a890*/  STL [R1+0x64c], R10 ;  /* 0x00064c0a01007387 */ /* 0x0003e20000100800 */
[----:B0-----:R-:W-:-:S03]  /*2a8a0*/  LEA.HI.X.SX32 R13, R56, R5, 0x1, P5 ;  /* 0x00000005380d7211 */ /* 0x001fc600028f0eff */
[----:B------:R0:W-:Y:S01]  /*2a8b0*/  STL [R1+0x668], R3 ;  /* 0x0006680301007387 */ /* 0x0001e20000100800 */
[----:B-1----:R-:W-:-:S03]  /*2a8c0*/  LEA.HI.X.SX32 R10, R92, R5, 0x1, P6 ;  /* 0x000000055c0a7211 */ /* 0x002fc600030f0eff */
[----:B------:R-:W4:Y:S01]  /*2a8d0*/  LDL.LU R92, [R1+0x68] ;  /* 0x00006800015c7983 */ /* 0x000f220000300800 */
[----:B0-----:R-:W-:-:S03]  /*2a8e0*/  LEA R3, P6, R81, R6, 0x1 ;  /* 0x0000000651037211 */ /* 0x001fc600078c08ff */
[----:B------:R0:W-:Y:S04]  /*2a8f0*/  STL [R1+0x654], R10 ;  /* 0x0006540a01007387 */ /* 0x0001e80000100800 */
[----:B------:R1:W-:Y:S04]  /*2a900*/  STL [R1+0x670], R3 ;  /* 0x0006700301007387 */ /* 0x0003e80000100800 */
[----:B------:R-:W-:Y:S01]  /*2a910*/  STL [R1+0x65c], R13 ;  /* 0x00065c0d01007387 */ /* 0x000fe20000100800 */
[----:B0-----:R-:W-:Y:S02]  /*2a920*/  LEA R10, P5, R83, R6, 0x1 ;  /* 0x00000006530a7211 */ /* 0x001fe400078a08ff */
[----:B-1----:R-:W-:-:S02]  /*2a930*/  LEA.HI.X.SX32 R3, R78, R5, 0x1, P0 ;  /* 0x000000054e037211 */ /* 0x002fc400000f0eff */
[----:B------:R-:W4:Y:S04]  /*2a940*/  LDL.LU R78, [R1+0x6c] ;  /* 0x00006c00014e7983 */ /* 0x000f280000300800 */
[----:B------:R0:W-:Y:S04]  /*2a950*/  STL [R1+0x678], R10 ;  /* 0x0006780a01007387 */ /* 0x0001e80000100800 */
[----:B------:R1:W-:Y:S01]  /*2a960*/  STL [R1+0x664], R3 ;  /* 0x0006640301007387 */ /* 0x0003e20000100800 */
[----:B0-----:R-:W-:Y:S02]  /*2a970*/  LEA R10, P0, R93, R6, 0x1 ;  /* 0x000000065d0a7211 */ /* 0x001fe400078008ff */
[----:B-1----:R-:W-:-:S02]  /*2a980*/  LEA.HI.X.SX32 R3, R81, R5, 0x1, P6 ;  /* 0x0000000551037211 */ /* 0x002fc400030f0eff */
[----:B------:R-:W4:Y:S01]  /*2a990*/  LDL.LU R81, [R1+0x70] ;  /* 0x0000700001517983 */ /* 0x000f220000300800 */
[----:B------:R-:W-:-:S03]  /*2a9a0*/  LEA.HI.X.SX32 R13, R83, R5, 0x1, P5 ;  /* 0x00000005530d7211 */ /* 0x000fc600028f0eff */
[----:B------:R0:W-:Y:S04]  /*2a9b0*/  STL [R1+0x680], R10 ;  /* 0x0006800a01007387 */ /* 0x0001e80000100800 */
[----:B------:R1:W-:Y:S01]  /*2a9c0*/  STL [R1+0x66c], R3 ;  /* 0x00066c0301007387 */ /* 0x0003e20000100800 */
[-C--:B0-----:R-:W-:Y:S02]  /*2a9d0*/  LEA R10, P6, R86, R6.reuse, 0x1 ;  /* 0x00000006560a7211 */ /* 0x081fe400078c08ff */
[----:B-1----:R-:W-:-:S03]  /*2a9e0*/  LEA R3, P5, R87, R6, 0x1 ;  /* 0x0000000657037211 */ /* 0x002fc600078a08ff */
[----:B------:R0:W-:Y:S04]  /*2a9f0*/  STL [R1+0x688], R10 ;  /* 0x0006880a01007387 */ /* 0x0001e80000100800 */
[----:B------:R1:W-:Y:S04]  /*2aa00*/  STL [R1+0x674], R13 ;  /* 0x0006740d01007387 */ /* 0x0003e80000100800 */
[----:B------:R-:W4:Y:S01]  /*2aa10*/  LDL.LU R83, [R1+0x74] ;  /* 0x0000740001537983 */ /* 0x000f220000300800 */
[----:B0-----:R-:W-:-:S03]  /*2aa20*/  LEA.HI.X.SX32 R10, R93, R5, 0x1, P0 ;  /* 0x000000055d0a7211 */ /* 0x001fc600000f0eff */
[----:B------:R0:W-:Y:S01]  /*2aa30*/  STL [R1+0x690], R3 ;  /* 0x0006900301007387 */ /* 0x0001e20000100800 */
[----:B-1----:R-:W-:-:S03]  /*2aa40*/  LEA.HI.X.SX32 R13, R86, R5, 0x1, P6 ;  /* 0x00000005560d7211 */ /* 0x002fc600030f0eff */
[----:B------:R1:W-:Y:S01]  /*2aa50*/  STL [R1+0x67c], R10 ;  /* 0x00067c0a01007387 */ /* 0x0003e20000100800 */
[-C--:B0-----:R-:W-:Y:S02]  /*2aa60*/  LEA R3, P0, R90, R6.reuse, 0x1 ;  /* 0x000000065a037211 */ /* 0x081fe400078008ff */
[----:B-1----:R-:W-:-:S03]  /*2aa70*/  LEA R10, P6, R69, R6, 0x1 ;  /* 0x00000006450a7211 */ /* 0x002fc600078c08ff */
[----:B------:R0:W-:Y:S04]  /*2aa80*/  STL [R1+0x698], R3 ;  /* 0x0006980301007387 */ /* 0x0001e80000100800 */
[----:B------:R-:W-:Y:S04]  /*2aa90*/  STL [R1+0x684], R13 ;  /* 0x0006840d01007387 */ /* 0x000fe80000100800 */
[----:B------:R-:W4:Y:S01]  /*2aaa0*/  LDL.LU R86, [R1+0x78] ;  /* 0x0000780001567983 */ /* 0x000f220000300800 */
[----:B0-----:R-:W-:-:S03]  /*2aab0*/  LEA.HI.X.SX32 R3, R87, R5, 0x1, P5 ;  /* 0x0000000557037211 */ /* 0x001fc600028f0eff */
[----:B------:R0:W-:Y:S04]  /*2aac0*/  STL [R1+0x6a0], R10 ;  /* 0x0006a00a01007387 */ /* 0x0001e80000100800 */
[----:B------:R1:W-:Y:S04]  /*2aad0*/  STL [R1+0x68c], R3 ;  /* 0x00068c0301007387 */ /* 0x0003e80000100800 */
[----:B------:R-:W4:Y:S01]  /*2aae0*/  LDL.LU R87, [R1+0x7c] ;  /* 0x00007c0001577983 */ /* 0x000f220000300800 */
[----:B0-----:R-:W-:Y:S02]  /*2aaf0*/  LEA R10, P5, R88, R6, 0x1 ;  /* 0x00000006580a7211 */ /* 0x001fe400078a08ff */
[----:B-1----:R-:W-:-:S02]  /*2ab00*/  LEA.HI.X.SX32 R3, R90, R5, 0x1, P0 ;  /* 0x000000055a037211 */ /* 0x002fc400000f0eff */
[----:B--2---:R-:W-:Y:S01]  /*2ab10*/  LEA R13, P0, R72, R6, 0x1 ;  /* 0x00000006480d7211 */ /* 0x004fe200078008ff */
[----:B------:R0:W-:Y:S04]  /*2ab20*/  STL [R1+0x6a8], R10 ;  /* 0x0006a80a01007387 */ /* 0x0001e80000100800 */
[----:B------:R3:W-:Y:S04]  /*2ab30*/  STL [R1+0x694], R3 ;  /* 0x0006940301007387 */ /* 0x0007e80000100800 */
[----:B------:R1:W-:Y:S01]  /*2ab40*/  STL [R1+0x6b0], R13 ;  /* 0x0006b00d01007387 */ /* 0x0003e20000100800 */
[----:B0-----:R-:W-:-:S02]  /*2ab50*/  LEA.HI.X.SX32 R10, R69, R5, 0x1, P6 ;  /* 0x00000005450a7211 */ /* 0x001fc400030f0eff */
[----:B---3--:R-:W-:-:S03]  /*2ab60*/  LEA R3, P6, R76, R6, 0x1 ;  /* 0x000000064c037211 */ /* 0x008fc600078c08ff */
[----:B------:R0:W-:Y:S01]  /*2ab70*/  STL [R1+0x69c], R10 ;  /* 0x00069c0a01007387 */ /* 0x0001e20000100800 */
[----:B-1----:R-:W-:-:S03]  /*2ab80*/  LEA.HI.X.SX32 R13, R88, R5, 0x1, P5 ;  /* 0x00000005580d7211 */ /* 0x002fc600028f0eff */
[----:B------:R1:W-:Y:S04]  /*2ab90*/  STL [R1+0x6b8], R3 ;  /* 0x0006b80301007387 */ /* 0x0003e80000100800 */
[----:B------:R-:W-:Y:S01]  /*2aba0*/  STL [R1+0x6a4], R13 ;  /* 0x0006a40d01007387 */ /* 0x000fe20000100800 */
[----:B0-----:R-:W-:Y:S02]  /*2abb0*/  LEA R10, P5, R85, R6, 0x1 ;  /* 0x00000006550a7211 */ /* 0x001fe400078a08ff */
[-C--:B-1----:R-:W-:Y:S02]  /*2abc0*/  LEA.HI.X.SX32 R3, R72, R5.reuse, 0x1, P0 ;  /* 0x0000000548037211 */ /* 0x082fe400000f0eff */
[----:B------:R-:W2:Y:S04]  /*2abd0*/  LDL.LU R72, [R1+0x80] ;  /* 0x0000800001487983 */ /* 0x000ea80000300800 */
[----:B------:R-:W-:Y:S04]  /*2abe0*/  STL [R1+0x6c0], R10 ;  /* 0x0006c00a01007387 */ /* 0x000fe80000100800 */
[----:B------:R0:W-:Y:S02]  /*2abf0*/  STL [R1+0x6ac], R3 ;  /* 0x0006ac0301007387 */ /* 0x0001e40000100800 */
[----:B0-----:R-:W-:-:S02]  /*2ac00*/  LEA.HI.X.SX32 R3, R76, R5, 0x1, P6 ;  /* 0x000000054c037211 */ /* 0x001fc400030f0eff */
[----:B------:R-:W3:Y:S01]  /*2ac10*/  LDL.LU R76, [R1+0x84] ;  /* 0x00008400014c7983 */ /* 0x000ee20000300800 */
[----:B----4-:R-:W-:-:S05]  /*2ac20*/  LEA R10, P0, R73, R6, 0x1 ;  /* 0x00000006490a7211 */ /* 0x010fca00078008ff */
[----:B------:R0:W-:Y:S04]  /*2ac30*/  STL [R1+0x6c8], R10 ;  /* 0x0006c80a01007387 */ /* 0x0001e80000100800 */
[----:B------:R1:W-:Y:S01]  /*2ac40*/  STL [R1+0x6b4], R3 ;  /* 0x0006b40301007387 */ /* 0x0003e20000100800 */
[-C--:B0-----:R-:W-:Y:S02]  /*2ac50*/  LEA R10, P6, R92, R6.reuse, 0x1 ;  /* 0x000000065c0a7211 */ /* 0x081fe400078c08ff */
[-C--:B-1----:R-:W-:Y:S02]  /*2ac60*/  LEA.HI.X.SX32 R3, R85, R5.reuse, 0x1, P5 ;  /* 0x0000000555037211 */ /* 0x082fe400028f0eff */
[----:B------:R-:W-:Y:S01]  /*2ac70*/  LEA R13, P5, R82, R6, 0x1 ;  /* 0x00000006520d7211 */ /* 0x000fe200078a08ff */
[----:B------:R0:W-:Y:S04]  /*2ac80*/  STL [R1+0x6d0], R10 ;  /* 0x0006d00a01007387 */ /* 0x0001e80000100800 */
[----:B------:R1:W-:Y:S04]  /*2ac90*/  STL [R1+0x6bc], R3 ;  /* 0x0006bc0301007387 */ /* 0x0003e80000100800 */
[----:B------:R4:W-:Y:S01]  /*2aca0*/  STL [R1+0x6d8], R13 ;  /* 0x0006d80d01007387 */ /* 0x0009e20000100800 */
[----:B0-----:R-:W-:-:S03]  /*2acb0*/  LEA.HI.X.SX32 R10, R73, R5, 0x1, P0 ;  /* 0x00000005490a7211 */ /* 0x001fc600000f0eff */
[----:B------:R-:W3:Y:S01]  /*2acc0*/  LDL.LU R73, [R1+0x88] ;  /* 0x0000880001497983 */ /* 0x000ee20000300800 */
[----:B-1----:R-:W-:-:S03]  /*2acd0*/  LEA R3, P0, R78, R6, 0x1 ;  /* 0x000000064e037211 */ /* 0x002fc600078008ff */
[----:B------:R0:W-:Y:S04]  /*2ace0*/  STL [R1+0x6c4], R10 ;  /* 0x0006c40a01007387 */ /* 0x0001e80000100800 */
[----:B------:R1:W-:Y:S01]  /*2acf0*/  STL [R1+0x6e0], R3 ;  /* 0x0006e00301007387 */ /* 0x0003e20000100800 */
[-C--:B----4-:R-:W-:Y:S02]  /*2ad00*/  LEA.HI.X.SX32 R13, R82, R5.reuse, 0x1, P5 ;  /* 0x00000005520d7211 */ /* 0x090fe400028f0eff */
[----:B0-----:R-:W-:Y:S02]  /*2ad10*/  LEA.HI.X.SX32 R10, R92, R5, 0x1, P6 ;  /* 0x000000055c0a7211 */ /* 0x001fe400030f0eff */
[----:B------:R-:W4:Y:S01]  /*2ad20*/  LDL.LU R92, [R1+0x8c] ;  /* 0x00008c00015c7983 */ /* 0x000f220000300800 */
[----:B-1----:R-:W-:-:S03]  /*2ad30*/  LEA R3, P6, R81, R6, 0x1 ;  /* 0x0000000651037211 */ /* 0x002fc600078c08ff */
[----:B------:R0:W-:Y:S04]  /*2ad40*/  STL [R1+0x6cc], R10 ;  /* 0x0006cc0a01007387 */ /* 0x0001e80000100800 */
[----:B------:R1:W-:Y:S04]  /*2ad50*/  STL [R1+0x6ec], R3 ;  /* 0x0006ec0301007387 */ /* 0x0003e80000100800 */
[----:B------:R1:W-:Y:S01]  /*2ad60*/  STL [R1+0x6d4], R13 ;  /* 0x0006d40d01007387 */ /* 0x0003e20000100800 */
[----:B0-----:R-:W-:Y:S02]  /*2ad70*/  LEA.HI.X.SX32 R10, R78, R5, 0x1, P0 ;  /* 0x000000054e0a7211 */ /* 0x001fe400000f0eff */
[----:B-1----:R-:W-:-:S05]  /*2ad80*/  LEA R3, P5, R79, R6, 0x1 ;  /* 0x000000064f037211 */ /* 0x002fca00078a08ff */
[----:B------:R0:W-:Y:S04]  /*2ad90*/  STL [R1+0x6f4], R3 ;  /* 0x0006f40301007387 */ /* 0x0001e80000100800 */
[----:B------:R1:W-:Y:S01]  /*2ada0*/  STL [R1+0x6dc], R10 ;  /* 0x0006dc0a01007387 */ /* 0x0003e20000100800 */
[----:B------:R-:W-:Y:S02]  /*2adb0*/  LEA R13, P0, R83, R6, 0x1 ;  /* 0x00000006530d7211 */ /* 0x000fe400078008ff */
[----:B0-----:R-:W-:-:S03]  /*2adc0*/  LEA.HI.X.SX32 R3, R81, R5, 0x1, P6 ;  /* 0x0000000551037211 */ /* 0x001fc600030f0eff */
[----:B------:R-:W-:Y:S01]  /*2add0*/  STL [R1+0x6fc], R13 ;  /* 0x0006fc0d01007387 */ /* 0x000fe20000100800 */
[----:B-1----:R-:W-:-:S03]  /*2ade0*/  LEA R10, P6, R77, R6, 0x1 ;  /* 0x000000064d0a7211 */ /* 0x002fc600078c08ff */
[----:B------:R-:W4:Y:S04]  /*2adf0*/  LDL.LU R81, [R1+0x90] ;  /* 0x0000900001517983 */ /* 0x000f280000300800 */
[----:B------:R0:W-:Y:S04]  /*2ae00*/  STL [R1+0x6e8], R3 ;  /* 0x0006e80301007387 */ /* 0x0001e80000100800 */
[----:B------:R1:W-:Y:S04]  /*2ae10*/  STL [R1+0x704], R10 ;  /* 0x0007040a01007387 */ /* 0x0003e80000100800 */
[----:B------:R-:W4:Y:S01]  /*2ae20*/  LDL.LU R55, [R1+0x94] ;  /* 0x0000940001377983 */ /* 0x000f220000300800 */
[----:B0-----:R-:W-:-:S02]  /*2ae30*/  LEA.HI.X.SX32 R3, R79, R5, 0x1, P5 ;  /* 0x000000054f037211 */ /* 0x001fc400028f0eff */
[----:B-1----:R-:W-:-:S03]  /*2ae40*/  LEA R10, P5, R86, R6, 0x1 ;  /* 0x00000006560a7211 */ /* 0x002fc600078a08ff */
[----:B------:R0:W-:Y:S04]  /*2ae50*/  STL [R1+0x6f0], R3 ;  /* 0x0006f00301007387 */ /* 0x0001e80000100800 */
[----:B------:R1:W-:Y:S01]  /*2ae60*/  STL [R1+0x70c], R10 ;  /* 0x00070c0a01007387 */ /* 0x0003e20000100800 */
[----:B0-----:R-:W-:-:S03]  /*2ae70*/  LEA.HI.X.SX32 R3, R83, R5, 0x1, P0 ;  /* 0x0000000553037211 */ /* 0x001fc600000f0eff */
[----:B------:R-:W4:Y:S01]  /*2ae80*/  LDL.LU R83, [R1+0x98] ;  /* 0x0000980001537983 */ /* 0x000f220000300800 */
[----:B-1----:R-:W-:-:S03]  /*2ae90*/  LEA R10, P0, R87, R6, 0x1 ;  /* 0x00000006570a7211 */ /* 0x002fc600078008ff */
[----:B------:R0:W-:Y:S04]  /*2aea0*/  STL [R1+0x6f8], R3 ;  /* 0x0006f80301007387 */ /* 0x0001e80000100800 */
[----:B------:R1:W-:Y:S04]  /*2aeb0*/  STL [R1+0x714], R10 ;  /* 0x0007140a01007387 */ /* 0x0003e80000100800 */
[----:B------:R-:W4:Y:S01]  /*2aec0*/  LDL.LU R78, [R1+0x9c] ;  /* 0x00009c00014e7983 */ /* 0x000f220000300800 */
[----:B0-----:R-:W-:Y:S02]  /*2aed0*/  LEA.HI.X.SX32 R3, R77, R5, 0x1, P6 ;  /* 0x000000054d037211 */ /* 0x001fe400030f0eff */
[----:B-1----:R-:W-:-:S03]  /*2aee0*/  LEA R10, P6, R74, R6, 0x1 ;  /* 0x000000064a0a7211 */ /* 0x002fc600078c08ff */
[----:B------:R0:W-:Y:S04]  /*2aef0*/  STL [R1+0x700], R3 ;  /* 0x0007000301007387 */ /* 0x0001e80000100800 */
[----:B------:R2:W-:Y:S01]  /*2af00*/  STL [R1+0x71c], R10 ;  /* 0x00071c0a01007387 */ /* 0x0005e20000100800 */
[----:B0-----:R-:W-:-:S03]  /*2af10*/  LEA.HI.X.SX32 R3, R86, R5, 0x1, P5 ;  /* 0x0000000556037211 */ /* 0x001fc600028f0eff */
[----:B------:R-:W4:Y:S04]  /*2af20*/  LDL.LU R86, [R1+0xa0] ;  /* 0x0000a00001567983 */ /* 0x000f280000300800 */
[----:B------:R0:W-:Y:S01]  /*2af30*/  STL [R1+0x708], R3 ;  /* 0x0007080301007387 */ /* 0x0001e20000100800 */
[-C--:B--2---:R-:W-:Y:S02]  /*2af40*/  LEA R10, P5, R72, R6.reuse, 0x1 ;  /* 0x00000006480a7211 */ /* 0x084fe400078a08ff */
[----:B0-----:R-:W-:Y:S02]  /*2af50*/  LEA.HI.X.SX32 R3, R87, R5, 0x1, P0 ;  /* 0x0000000557037211 */ /* 0x001fe400000f0eff */
[----:B------:R-:W2:Y:S04]  /*2af60*/  LDL.LU R87, [R1+0xa4] ;  /* 0x0000a40001577983 */ /* 0x000ea80000300800 */
[----:B------:R3:W-:Y:S04]  /*2af70*/  STL [R1+0x724], R10 ;  /* 0x0007240a01007387 */ /* 0x0007e80000100800 */
[----:B------:R0:W-:Y:S04]  /*2af80*/  STL [R1+0x710], R3 ;  /* 0x0007100301007387 */ /* 0x0001e80000100800 */
[----:B------:R-:W2:Y:S01]  /*2af90*/  LDL.LU R53, [R1+0xa8] ;  /* 0x0000a80001357983 */ /* 0x000ea20000300800 */
[----:B---3--:R-:W-:-:S02]  /*2afa0*/  LEA R10, P0, R76, R6, 0x1 ;  /* 0x000000064c0a7211 */ /* 0x008fc400078008ff */
[----:B0-----:R-:W-:-:S03]  /*2afb0*/  LEA.HI.X.SX32 R3, R74, R5, 0x1, P6 ;  /* 0x000000054a037211 */ /* 0x001fc600030f0eff */
[----:B------:R0:W-:Y:S04]  /*2afc0*/  STL [R1+0x72c], R10 ;  /* 0x00072c0a01007387 */ /* 0x0001e80000100800 */
[----:B------:R1:W-:Y:S04]  /*2afd0*/  STL [R1+0x718], R3 ;  /* 0x0007180301007387 */ /* 0x0003e80000100800 */
[----:B------:R-:W3:Y:S01]  /*2afe0*/  LDL.LU R54, [R1+0xac] ;  /* 0x0000ac0001367983 */ /* 0x000ee20000300800 */
[----:B0-----:R-:W-:Y:S02]  /*2aff0*/  LEA R10, P6, R71, R6, 0x1 ;  /* 0x00000006470a7211 */ /* 0x001fe400078c08ff */
[----:B-1----:R-:W-:-:S03]  /*2b000*/  LEA.HI.X.SX32 R3, R72, R5, 0x1, P5 ;  /* 0x0000000548037211 */ /* 0x002fc600028f0eff */
[----:B------:R-:W-:Y:S04]  /*2b010*/  STL [R1+0x734], R10 ;  /* 0x0007340a01007387 */ /* 0x000fe80000100800 */
[----:B------:R0:W-:Y:S04]  /*2b020*/  STL [R1+0x720], R3 ;  /* 0x0007200301007387 */ /* 0x0001e80000100800 */
[----:B------:R-:W3:Y:S01]  /*2b030*/  LDL.LU R69, [R1+0xb0] ;  /* 0x0000b00001457983 */ /* 0x000ee20000300800 */
[----:B0-----:R-:W-:Y:S02]  /*2b040*/  LEA.HI.X.SX32 R3, R76, R5, 0x1, P0 ;  /* 0x000000054c037211 */ /* 0x001fe400000f0eff */
[----:B------:R-:W-:-:S05]  /*2b050*/  LEA R10, P5, R73, R6, 0x1 ;  /* 0x00000006490a7211 */ /* 0x000fca00078a08ff */
[----:B------:R4:W-:Y:S04]  /*2b060*/  STL [R1+0x73c], R10 ;  /* 0x00073c0a01007387 */ /* 0x0009e80000100800 */
[----:B------:R0:W-:Y:S04]  /*2b070*/  STL [R1+0x728], R3 ;  /* 0x0007280301007387 */ /* 0x0001e80000100800 */
[----:B------:R-:W3:Y:S01]  /*2b080*/  LDL.LU R56, [R1+0xb4] ;  /* 0x0000b40001387983 */ /* 0x000ee20000300800 */
[----:B----4-:R-:W-:Y:S02]  /*2b090*/  LEA R10, P0, R92, R6, 0x1 ;  /* 0x000000065c0a7211 */ /* 0x010fe400078008ff */
[----:B0-----:R-:W-:-:S03]  /*2b0a0*/  LEA.HI.X.SX32 R3, R71, R5, 0x1, P6 ;  /* 0x0000000547037211 */ /* 0x001fc600030f0eff */
[----:B------:R0:W-:Y:S04]  /*2b0b0*/  STL [R1+0x744], R10 ;  /* 0x0007440a01007387 */ /* 0x0001e80000100800 */
[----:B------:R1:W-:Y:S04]  /*2b0c0*/  STL [R1+0x730], R3 ;  /* 0x0007300301007387 */ /* 0x0003e80000100800 */
[----:B------:R-:W4:Y:S01]  /*2b0d0*/  LDL.LU R76, [R1+0xb8] ;  /* 0x0000b800014c7983 */ /* 0x000f220000300800 */
[----:B0-----:R-:W-:Y:S02]  /*2b0e0*/  LEA R10, P6, R68, R6, 0x1 ;  /* 0x00000006440a7211 */ /* 0x001fe400078c08ff */
[----:B-1----:R-:W-:-:S03]  /*2b0f0*/  LEA.HI.X.SX32 R3, R73, R5, 0x1, P5 ;  /* 0x0000000549037211 */ /* 0x002fc600028f0eff */
[----:B------:R-:W-:Y:S04]  /*2b100*/  STL [R1+0x74c], R10 ;  /* 0x00074c0a01007387 */ /* 0x000fe80000100800 */
[----:B------:R-:W4:Y:S04]  /*2b110*/  LDL.LU R72, [R1+0xbc] ;  /* 0x0000bc0001487983 */ /* 0x000f280000300800 */
[----:B------:R0:W-:Y:S02]  /*2b120*/  STL [R1+0x738], R3 ;  /* 0x0007380301007387 */ /* 0x0001e40000100800 */
[----:B0-----:R-:W-:-:S02]  /*2b130*/  LEA.HI.X.SX32 R3, R92, R5, 0x1, P0 ;  /* 0x000000055c037211 */ /* 0x001fc400000f0eff */
[----:B------:R-:W4:Y:S01]  /*2b140*/  LDL.LU R92, [R1+0xc0] ;  /* 0x0000c000015c7983 */ /* 0x000f220000300800 */
[----:B------:R-:W-:-:S05]  /*2b150*/  LEA R10, P5, R81, R6, 0x1 ;  /* 0x00000006510a7211 */ /* 0x000fca00078a08ff */
[----:B------:R0:W-:Y:S04]  /*2b160*/  STL [R1+0x754], R10 ;  /* 0x0007540a01007387 */ /* 0x0001e80000100800 */
[----:B------:R1:W-:Y:S04]  /*2b170*/  STL [R1+0x740], R3 ;  /* 0x0007400301007387 */ /* 0x0003e80000100800 */
[----:B------:R-:W4:Y:S01]  /*2b180*/  LDL.LU R73, [R1+0xc4] ;  /* 0x0000c40001497983 */ /* 0x000f220000300800 */
[----:B0-----:R-:W-:Y:S02]  /*2b190*/  LEA R10, P0, R55, R6, 0x1 ;  /* 0x00000006370a7211 */ /* 0x001fe400078008ff */
[----:B-1----:R-:W-:-:S03]  /*2b1a0*/  LEA.HI.X.SX32 R3, R68, R5, 0x1, P6 ;  /* 0x0000000544037211 */ /* 0x002fc600030f0eff */
[----:B------:R0:W-:Y:S04]  /*2b1b0*/  STL [R1+0x75c], R10 ;  /* 0x00075c0a01007387 */ /* 0x0001e80000100800 */
[----:B------:R1:W-:Y:S01]  /*2b1c0*/  STL [R1+0x748], R3 ;  /* 0x0007480301007387 */ /* 0x0003e20000100800 */
[-C--:B0-----:R-:W-:Y:S02]  /*2b1d0*/  LEA R10, P6, R83, R6.reuse, 0x1 ;  /* 0x00000006530a7211 */ /* 0x081fe400078c08ff */
[----:B-1----:R-:W-:Y:S02]  /*2b1e0*/  LEA.HI.X.SX32 R3, R81, R5, 0x1, P5 ;  /* 0x0000000551037211 */ /* 0x002fe400028f0eff */
[----:B------:R-:W4:Y:S04]  /*2b1f0*/  LDL.LU R81, [R1+0xcc] ;  /* 0x0000cc0001517983 */ /* 0x000f280000300800 */
[----:B------:R0:W-:Y:S01]  /*2b200*/  STL [R1+0x764], R10 ;  /* 0x0007640a01007387 */ /* 0x0001e20000100800 */
[----:B------:R-:W-:-:S03]  /*2b210*/  LEA R13, P5, R78, R6, 0x1 ;  /* 0x000000064e0d7211 */ /* 0x000fc600078a08ff */
[----:B------:R1:W-:Y:S04]  /*2b220*/  STL [R1+0x750], R3 ;  /* 0x0007500301007387 */ /* 0x0003e80000100800 */
[----:B------:R-:W-:Y:S01]  /*2b230*/  STL [R1+0x76c], R13 ;  /* 0x00076c0d01007387 */ /* 0x000fe20000100800 */
[----:B0-----:R-:W-:-:S03]  /*2b240*/  LEA.HI.X.SX32 R10, R55, R5, 0x1, P0 ;  /* 0x00000005370a7211 */ /* 0x001fc600000f0eff */
[----:B------:R-:W4:Y:S04]  /*2b250*/  LDL.LU R55, [R1+0xd0] ;  /* 0x0000d00001377983 */ /* 0x000f280000300800 */
[----:B------:R0:W-:Y:S01]  /*2b260*/  STL [R1+0x758], R10 ;  /* 0x0007580a01007387 */ /* 0x0001e20000100800 */
[----:B-1----:R-:W-:Y:S02]  /*2b270*/  LEA R3, P0, R86, R6, 0x1 ;  /* 0x0000000656037211 */ /* 0x002fe400078008ff */
[----:B0-----:R-:W-:-:S03]  /*2b280*/  LEA.HI.X.SX32 R10, R83, R5, 0x1, P6 ;  /* 0x00000005530a7211 */ /* 0x001fc600030f0eff */
[----:B------:R2:W-:Y:S04]  /*2b290*/  STL [R1+0x774], R3 ;  /* 0x0007740301007387 */ /* 0x0005e80000100800 */
[----:B------:R-:W4:Y:S01]  /*2b2a0*/  LDL.LU R83, [R1+0xd4] ;  /* 0x0000d40001537983 */ /* 0x000f220000300800 */
[----:B--2---:R-:W-:-:S03]  /*2b2b0*/  LEA R3, P6, R87, R6, 0x1 ;  /* 0x0000000657037211 */ /* 0x004fc600078c08ff */
[----:B------:R0:W-:Y:S04]  /*2b2c0*/  STL [R1+0x760], R10 ;  /* 0x0007600a01007387 */ /* 0x0001e80000100800 */
[----:B------:R1:W-:Y:S01]  /*2b2d0*/  STL [R1+0x77c], R3 ;  /* 0x00077c0301007387 */ /* 0x0003e20000100800 */
[----:B0-----:R-:W-:-:S03]  /*2b2e0*/  LEA.HI.X.SX32 R10, R78, R5, 0x1, P5 ;  /* 0x000000054e0a7211 */ /* 0x001fc600028f0eff */
[----:B------:R-:W2:Y:S01]  /*2b2f0*/  LDL.LU R78, [R1+0xdc] ;  /* 0x0000dc00014e7983 */ /* 0x000ea20000300800 */
[----:B-1----:R-:W-:-:S03]  /*2b300*/  LEA R3, P5, R53, R6, 0x1 ;  /* 0x0000000635037211 */ /* 0x002fc600078a08ff */
[----:B------:R0:W-:Y:S04]  /*2b310*/  STL [R1+0x768], R10 ;  /* 0x0007680a01007387 */ /* 0x0001e80000100800 */
[----:B------:R3:W-:Y:S01]  /*2b320*/  STL [R1+0x784], R3 ;  /* 0x0007840301007387 */ /* 0x0007e20000100800 */
[----:B0-----:R-:W-:-:S03]  /*2b330*/  LEA.HI.X.SX32 R10, R86, R5, 0x1, P0 ;  /* 0x00000005560a7211 */ /* 0x001fc600000f0eff */
[----:B------:R-:W2:Y:S01]  /*2b340*/  LDL.LU R86, [R1+0xd8] ;  /* 0x0000d80001567983 */ /* 0x000ea20000300800 */
[----:B---3--:R-:W-:-:S03]  /*2b350*/  LEA R3, P0, R54, R6, 0x1 ;  /* 0x0000000636037211 */ /* 0x008fc600078008ff */
[----:B------:R0:W-:Y:S01]  /*2b360*/  STL [R1+0x770], R10 ;  /* 0x0007700a01007387 */ /* 0x0001e20000100800 */
[----:B------:R-:W-:-:S03]  /*2b370*/  LEA.HI.X.SX32 R13, R53, R5, 0x1, P5 ;  /* 0x00000005350d7211 */ /* 0x000fc600028f0eff */
[----:B------:R1:W-:Y:S01]  /*2b380*/  STL [R1+0x78c], R3 ;  /* 0x00078c0301007387 */ /* 0x0003e20000100800 */
[----:B0-----:R-:W-:-:S03]  /*2b390*/  LEA.HI.X.SX32 R10, R87, R5, 0x1, P6 ;  /* 0x00000005570a7211 */ /* 0x001fc600030f0eff */
[----:B------:R-:W3:Y:S01]  /*2b3a0*/  LDL.LU R87, [R1+0xe0] ;  /* 0x0000e00001577983 */ /* 0x000ee20000300800 */
[----:B-1----:R-:W-:-:S03]  /*2b3b0*/  LEA R3, P6, R69, R6, 0x1 ;  /* 0x0000000645037211 */ /* 0x002fc600078c08ff */
[----:B------:R-:W-:Y:S04]  /*2b3c0*/  STL [R1+0x778], R10 ;  /* 0x0007780a01007387 */ /* 0x000fe80000100800 */
[----:B------:R0:W-:Y:S04]  /*2b3d0*/  STL [R1+0x794], R3 ;  /* 0x0007940301007387 */ /* 0x0001e80000100800 */
[----:B------:R4:W-:Y:S01]  /*2b3e0*/  STL [R1+0x780], R13 ;  /* 0x0007800d01007387 */ /* 0x0009e20000100800 */
[----:B0-----:R-:W-:Y:S02]  /*2b3f0*/  LEA.HI.X.SX32 R3, R54, R5, 0x1, P0 ;  /* 0x0000000536037211 */ /* 0x001fe400000f0eff */
[----:B------:R-:W-:-:S05]  /*2b400*/  LEA R10, P5, R56, R6, 0x1 ;  /* 0x00000006380a7211 */ /* 0x000fca00078a08ff */
[----:B------:R0:W-:Y:S04]  /*2b410*/  STL [R1+0x79c], R10 ;  /* 0x00079c0a01007387 */ /* 0x0001e80000100800 */
[----:B------:R1:W-:Y:S01]  /*2b420*/  STL [R1+0x788], R3 ;  /* 0x0007880301007387 */ /* 0x0003e20000100800 */
[----:B----4-:R-:W-:Y:S02]  /*2b430*/  LEA R13, P0, R76, R6, 0x1 ;  /* 0x000000064c0d7211 */ /* 0x010fe400078008ff */
[----:B0-----:R-:W-:-:S03]  /*2b440*/  LEA.HI.X.SX32 R10, R69, R5, 0x1, P6 ;  /* 0x00000005450a7211 */ /* 0x001fc600030f0eff */
[----:B------:R-:W-:Y:S04]  /*2b450*/  STL [R1+0x7a4], R13 ;  /* 0x0007a40d01007387 */ /* 0x000fe80000100800 */
        /* <DEDUP_REMOVED lines=15> */
[----:B0-----:R-:W-:-:S05]  /*2b550*/  LEA.HI.X.SX32 R10, R72, R5, 0x1, P6 ;  /* 0x00000005480a7211 */ /* 0x001fca00030f0eff */
[----:B------:R0:W-:Y:S01]  /*2b560*/  STL [R1+0x7a8], R10 ;  /* 0x0007a80a01007387 */ /* 0x0001e20000100800 */
[----:B-1----:R-:W-:Y:S02]  /*2b570*/  LEA R3, P6, R81, R6, 0x1 ;  /* 0x0000000651037211 */ /* 0x002fe400078c08ff */
[----:B0-----:R-:W-:-:S03]  /*2b580*/  LEA.HI.X.SX32 R10, R92, R5, 0x1, P5 ;  /* 0x000000055c0a7211 */ /* 0x001fc600028f0eff */
[----:B------:R0:W-:Y:S04]  /*2b590*/  STL [R1+0x7c4], R3 ;  /* 0x0007c40301007387 */ /* 0x0001e80000100800 */
[----:B------:R-:W4:Y:S01]  /*2b5a0*/  LDL.LU R72, [R1+0x800] ;  /* 0x0008000001487983 */ /* 0x000f220000300800 */
[----:B------:R-:W-:-:S03]  /*2b5b0*/  LEA.HI.X.SX32 R13, R73, R5, 0x1, P0 ;  /* 0x00000005490d7211 */ /* 0x000fc600000f0eff */
[----:B------:R-:W-:Y:S01]  /*2b5c0*/  STL [R1+0x7b0], R10 ;  /* 0x0007b00a01007387 */ /* 0x000fe20000100800 */
[----:B0-----:R-:W-:-:S03]  /*2b5d0*/  LEA R3, P5, R55, R6, 0x1 ;  /* 0x0000000637037211 */ /* 0x001fc600078a08ff */
[----:B------:R-:W4:Y:S04]  /*2b5e0*/  LDL.LU R92, [R1+0xf8] ;  /* 0x0000f800015c7983 */ /* 0x000f280000300800 */
[----:B------:R0:W-:Y:S04]  /*2b5f0*/  STL [R1+0x7cc], R3 ;  /* 0x0007cc0301007387 */ /* 0x0001e80000100800 */
[----:B------:R-:W-:Y:S04]  /*2b600*/  STL [R1+0x7b8], R13 ;  /* 0x0007b80d01007387 */ /* 0x000fe80000100800 */
[----:B------:R-:W4:Y:S01]  /*2b610*/  LDL.LU R73, [R1+0xfc] ;  /* 0x0000fc0001497983 */ /* 0x000f220000300800 */
[----:B0-----:R-:W-:-:S02]  /*2b620*/  LEA.HI.X.SX32 R3, R81, R5, 0x1, P6 ;  /* 0x0000000551037211 */ /* 0x001fc400030f0eff */
[----:B------:R-:W-:-:S05]  /*2b630*/  LEA R10, P0, R83, R6, 0x1 ;  /* 0x00000006530a7211 */ /* 0x000fca00078008ff */
[----:B------:R2:W-:Y:S04]  /*2b640*/  STL [R1+0x7d4], R10 ;  /* 0x0007d40a01007387 */ /* 0x0005e80000100800 */
[----:B------:R0:W-:Y:S04]  /*2b650*/  STL [R1+0x7c0], R3 ;  /* 0x0007c00301007387 */ /* 0x0001e80000100800 */
[----:B------:R-:W4:Y:S01]  /*2b660*/  LDL.LU R81, [R1+0x810] ;  /* 0x0008100001517983 */ /* 0x000f220000300800 */
[----:B--2---:R-:W-:Y:S02]  /*2b670*/  LEA R10, P6, R78, R6, 0x1 ;  /* 0x000000064e0a7211 */ /* 0x004fe400078c08ff */
[----:B0-----:R-:W-:-:S03]  /*2b680*/  LEA.HI.X.SX32 R3, R55, R5, 0x1, P5 ;  /* 0x0000000537037211 */ /* 0x001fc600028f0eff */
[----:B------:R0:W-:Y:S04]  /*2b690*/  STL [R1+0x7dc], R10 ;  /* 0x0007dc0a01007387 */ /* 0x0001e80000100800 */
[----:B------:R-:W2:Y:S04]  /*2b6a0*/  LDL.LU R55, [R1+0x108] ;  /* 0x0001080001377983 */ /* 0x000ea80000300800 */
[----:B------:R1:W-:Y:S01]  /*2b6b0*/  STL [R1+0x7c8], R3 ;  /* 0x0007c80301007387 */ /* 0x0003e20000100800 */
[----:B0-----:R-:W-:Y:S02]  /*2b6c0*/  LEA R10, P5, R86, R6, 0x1 ;  /* 0x00000006560a7211 */ /* 0x001fe400078a08ff */
[----:B-1----:R-:W-:-:S03]  /*2b6d0*/  LEA.HI.X.SX32 R3, R83, R5, 0x1, P0 ;  /* 0x0000000553037211 */ /* 0x002fc600000f0eff */
[----:B------:R3:W-:Y:S04]  /*2b6e0*/  STL [R1+0x7e4], R10 ;  /* 0x0007e40a01007387 */ /* 0x0007e80000100800 */
[----:B------:R-:W2:Y:S04]  /*2b6f0*/  LDL.LU R83, [R1+0x10c] ;  /* 0x00010c0001537983 */ /* 0x000ea80000300800 */
[----:B------:R0:W-:Y:S01]  /*2b700*/  STL [R1+0x7d0], R3 ;  /* 0x0007d00301007387 */ /* 0x0001e20000100800 */
[----:B---3--:R-:W-:-:S05]  /*2b710*/  LEA R10, P0, R87, R6, 0x1 ;  /* 0x00000006570a7211 */ /* 0x008fca00078008ff */
[----:B------:R-:W-:Y:S01]  /*2b720*/  STL [R1+0x7ec], R10 ;  /* 0x0007ec0a01007387 */ /* 0x000fe20000100800 */
[----:B0-----:R-:W-:-:S03]  /*2b730*/  LEA.HI.X.SX32 R3, R78, R5, 0x1, P6 ;  /* 0x000000054e037211 */ /* 0x001fc600030f0eff */
[----:B------:R-:W3:Y:S04]  /*2b740*/  LDL.LU R54, [R1+0x820] ;  /* 0x0008200001367983 */ /* 0x000ee80000300800 */
[----:B------:R0:W-:Y:S02]  /*2b750*/  STL [R1+0x7d8], R3 ;  /* 0x0007d80301007387 */ /* 0x0001e40000100800 */
[-C--:B0-----:R-:W-:Y:S02]  /*2b760*/  LEA.HI.X.SX32 R3, R86, R5.reuse, 0x1, P5 ;  /* 0x0000000556037211 */ /* 0x081fe400028f0eff */
[----:B------:R-:W3:Y:S04]  /*2b770*/  LDL.LU R86, [R1+0x118] ;  /* 0x0001180001567983 */ /* 0x000ee80000300800 */
[----:B------:R0:W-:Y:S04]  /*2b780*/  STL [R1+0x7e0], R3 ;  /* 0x0007e00301007387 */ /* 0x0001e80000100800 */
[----:B------:R-:W3:Y:S01]  /*2b790*/  LDL.LU R78, [R1+0x11c] ;  /* 0x00011c00014e7983 */ /* 0x000ee20000300800 */
[----:B0-----:R-:W-:-:S02]  /*2b7a0*/  LEA.HI.X.SX32 R3, R87, R5, 0x1, P0 ;  /* 0x0000000557037211 */ /* 0x001fc400000f0eff */
[----:B------:R-:W-:Y:S02]  /*2b7b0*/  ISETP.GE.AND P6, PT, R9, RZ, PT ;  /* 0x000000ff0900720c */ /* 0x000fe40003fc6270 */
[----:B----4-:R-:W-:-:S05]  /*2b7c0*/  LEA R10, P5, R69, R6, 0x1 ;  /* 0x00000006450a7211 */ /* 0x010fca00078a08ff */
[----:B------:R0:W-:Y:S04]  /*2b7d0*/  STL [R1+0x7f4], R10 ;  /* 0x0007f40a01007387 */ /* 0x0001e80000100800 */
[----:B------:R1:W-:Y:S04]  /*2b7e0*/  STL [R1+0x7e8], R3 ;  /* 0x0007e80301007387 */ /* 0x0003e80000100800 */
[----:B------:R-:W4:Y:S01]  /*2b7f0*/  LDL.LU R87, [R1+0x830] ;  /* 0x0008300001577983 */ /* 0x000f220000300800 */
[----:B0-----:R-:W-:Y:S02]  /*2b800*/  LEA R10, P0, R53, R6, 0x1 ;  /* 0x00000006350a7211 */ /* 0x001fe400078008ff */
[----:B-1----:R-:W-:-:S03]  /*2b810*/  IABS R3, R9 ;  /* 0x0000000900037213 */ /* 0x002fc60000000000 */
[----:B------:R0:W-:Y:S01]  /*2b820*/  STL [R1+0x7fc], R10 ;  /* 0x0007fc0a01007387 */ /* 0x0001e20000100800 */
[-C--:B------:R-:W-:Y:S02]  /*2b830*/  LEA.HI.X.SX32 R13, R53, R5.reuse, 0x1, P0 ;  /* 0x00000005350d7211 */ /* 0x080fe400000f0eff */
[----:B0-----:R-:W-:Y:S02]  /*2b840*/  LEA.HI.X.SX32 R10, R69, R5, 0x1, P5 ;  /* 0x00000005450a7211 */ /* 0x001fe400028f0eff */
[-C--:B------:R-:W-:Y:S01]  /*2b850*/  LEA R9, P5, R76, R6.reuse, 0x1 ;  /* 0x000000064c097211 */ /* 0x080fe200078a08ff */
[----:B------:R-:W4:Y:S04]  /*2b860*/  LDL.LU R69, [R1+0x120] ;  /* 0x0001200001457983 */ /* 0x000f280000300800 */
[----:B------:R0:W-:Y:S04]  /*2b870*/  STL [R1+0x7f0], R10 ;  /* 0x0007f00a01007387 */ /* 0x0001e80000100800 */
[----:B------:R-:W-:Y:S04]  /*2b880*/  STL [R1+0x804], R9 ;  /* 0x0008040901007387 */ /* 0x000fe80000100800 */
[----:B------:R1:W-:Y:S01]  /*2b890*/  STL [R1+0x7f8], R13 ;  /* 0x0007f80d01007387 */ /* 0x0003e20000100800 */
[----:B0-----:R-:W-:-:S02]  /*2b8a0*/  LEA R10, P0, R56, R6, 0x1 ;  /* 0x00000006380a7211 */ /* 0x001fc400078008ff */
[-C--:B-1----:R-:W-:Y:S02]  /*2b8b0*/  LEA.HI.X.SX32 R13, R76, R5.reuse, 0x1, P5 ;  /* 0x000000054c0d7211 */ /* 0x082fe400028f0eff */
[----:B------:R-:W-:Y:S02]  /*2b8c0*/  SEL R9, R11, R72, !P3 ;  /* 0x000000480b097207 */ /* 0x000fe40005800000 */
[----:B------:R-:W4:Y:S04]  /*2b8d0*/  LDL.LU R72, [R1+0x124] ;  /* 0x0001240001487983 */ /* 0x000f280000300800 */
[----:B------:R0:W-:Y:S04]  /*2b8e0*/  STL [R1+0x80c], R10 ;  /* 0x00080c0a01007387 */ /* 0x0001e80000100800 */
[----:B------:R-:W4:Y:S04]  /*2b8f0*/  LDL.LU R51, [R1+0x840] ;  /* 0x0008400001337983 */ /* 0x000f280000300800 */
[----:B------:R1:W-:Y:S01]  /*2b900*/  STL [R1+0x800], R13 ;  /* 0x0008000d01007387 */ /* 0x0003e20000100800 */
[----:B------:R-:W-:-:S03]  /*2b910*/  LEA.HI.X.SX32 R19, R56, R5, 0x1, P0 ;  /* 0x0000000538137211 */ /* 0x000fc600000f0eff */
[----:B------:R-:W4:Y:S01]  /*2b920*/  LDL.LU R76, [R1+0x128] ;  /* 0x00012800014c7983 */ /* 0x000f220000300800 */
[-C--:B0-----:R-:W-:Y:S02]  /*2b930*/  LEA R10, P5, R92, R6.reuse, 0x1 ;  /* 0x000000065c0a7211 */ /* 0x081fe400078a08ff */
[----:B-1----:R-:W-:-:S03]  /*2b940*/  LEA R13, P0, R73, R6, 0x1 ;  /* 0x00000006490d7211 */ /* 0x002fc600078008ff */
[----:B------:R0:W-:Y:S04]  /*2b950*/  STL [R1+0x814], R10 ;  /* 0x0008140a01007387 */ /* 0x0001e80000100800 */
[----:B------:R-:W-:Y:S01]  /*2b960*/  STL [R1+0x808], R19 ;  /* 0x0008081301007387 */ /* 0x000fe20000100800 */
[----:B0-----:R-:W-:-:S03]  /*2b970*/  SEL R10, R11, R81, !P3 ;  /* 0x000000510b0a7207 */ /* 0x001fc60005800000 */
[----:B------:R-:W4:Y:S04]  /*2b980*/  LDL.LU R81, [R1+0x12c] ;  /* 0x00012c0001517983 */ /* 0x000f280000300800 */
[----:B------:R0:W-:Y:S04]  /*2b990*/  STL [R1+0x81c], R13 ;  /* 0x00081c0d01007387 */ /* 0x0001e80000100800 */
[----:B------:R-:W4:Y:S01]  /*2b9a0*/  LDL.LU R56, [R1+0x850] ;  /* 0x0008500001387983 */ /* 0x000f220000300800 */
[----:B0-----:R-:W-:-:S05]  /*2b9b0*/  LEA.HI.X.SX32 R13, R92, R5, 0x1, P5 ;  /* 0x000000055c0d7211 */ /* 0x001fca00028f0eff */
[----:B------:R0:W-:Y:S04]  /*2b9c0*/  STL [R1+0x810], R13 ;  /* 0x0008100d01007387 */ /* 0x0001e80000100800 */
[----:B------:R-:W4:Y:S01]  /*2b9d0*/  LDL.LU R92, [R1+0x130] ;  /* 0x00013000015c7983 */ /* 0x000f220000300800 */
[----:B--2---:R-:W-:Y:S02]  /*2b9e0*/  LEA R19, P5, R55, R6, 0x1 ;  /* 0x0000000637137211 */ /* 0x004fe400078a08ff */
[----:B0-----:R-:W-:-:S03]  /*2b9f0*/  LEA.HI.X.SX32 R13, R73, R5, 0x1, P0 ;  /* 0x00000005490d7211 */ /* 0x001fc600000f0eff */
[----:B------:R0:W-:Y:S04]  /*2ba00*/  STL [R1+0x824], R19 ;  /* 0x0008241301007387 */ /* 0x0001e80000100800 */
[----:B------:R-:W2:Y:S01]  /*2ba10*/  LDL.LU R73, [R1+0x134] ;  /* 0x0001340001497983 */ /* 0x000ea20000300800 */
[----:B------:R-:W-:Y:S02]  /*2ba20*/  LEA.HI.X.SX32 R20, R55, R5, 0x1, P5 ;  /* 0x0000000537147211 */ /* 0x000fe400028f0eff */
[-C--:B0-----:R-:W-:Y:S01]  /*2ba30*/  LEA R19, P0, R83, R6.reuse, 0x1 ;  /* 0x0000000653137211 */ /* 0x081fe200078008ff */
[----:B------:R-:W-:Y:S04]  /*2ba40*/  STL [R1+0x818], R13 ;  /* 0x0008180d01007387 */ /* 0x000fe80000100800 */
[----:B------:R3:W-:Y:S04]  /*2ba50*/  STL [R1+0x82c], R19 ;  /* 0x00082c1301007387 */ /* 0x0007e80000100800 */
[----:B------:R-:W2:Y:S04]  /*2ba60*/  LDL.LU R52, [R1+0x860] ;  /* 0x0008600001347983 */ /* 0x000ea80000300800 */
[----:B------:R0:W-:Y:S04]  /*2ba70*/  STL [R1+0x820], R20 ;  /* 0x0008201401007387 */ /* 0x0001e80000100800 */
[----:B------:R-:W2:Y:S01]  /*2ba80*/  LDL.LU R53, [R1+0x138] ;  /* 0x0001380001357983 */ /* 0x000ea20000300800 */
[----:B---3--:R-:W-:-:S02]  /*2ba90*/  LEA R19, P5, R86, R6, 0x1 ;  /* 0x0000000656137211 */ /* 0x008fc400078a08ff */
[----:B0-----:R-:W-:-:S03]  /*2baa0*/  LEA.HI.X.SX32 R20, R83, R5, 0x1, P0 ;  /* 0x0000000553147211 */ /* 0x001fc600000f0eff */
[----:B------:R0:W-:Y:S01]  /*2bab0*/  STL [R1+0x834], R19 ;  /* 0x0008341301007387 */ /* 0x0001e20000100800 */
[----:B------:R-:W-:-:S03]  /*2bac0*/  SEL R13, R11, R54, !P3 ;  /* 0x000000360b0d7207 */ /* 0x000fc60005800000 */
[----:B------:R-:W3:Y:S01]  /*2bad0*/  LDL.LU R54, [R1+0x13c] ;  /* 0x00013c0001367983 */ /* 0x000ee20000300800 */
[----:B0-----:R-:W-:-:S03]  /*2bae0*/  LEA R19, P0, R78, R6, 0x1 ;  /* 0x000000064e137211 */ /* 0x001fc600078008ff */
[----:B------:R0:W-:Y:S04]  /*2baf0*/  STL [R1+0x828], R20 ;  /* 0x0008281401007387 */ /* 0x0001e80000100800 */
[----:B------:R1:W-:Y:S01]  /*2bb00*/  STL [R1+0x83c], R19 ;  /* 0x00083c1301007387 */ /* 0x0003e20000100800 */
[----:B0-----:R-:W-:Y:S02]  /*2bb10*/  LEA.HI.X.SX32 R20, R86, R5, 0x1, P5 ;  /* 0x0000000556147211 */ /* 0x001fe400028f0eff */
[----:B----4-:R-:W-:Y:S02]  /*2bb20*/  SEL R68, R11, R87, !P3 ;  /* 0x000000570b447207 */ /* 0x010fe40005800000 */
[----:B------:R-:W4:Y:S04]  /*2bb30*/  LDL.LU R87, [R1+0x870] ;  /* 0x0008700001577983 */ /* 0x000f280000300800 */
[----:B------:R-:W4:Y:S04]  /*2bb40*/  LDL.LU R86, [R1+0x140] ;  /* 0x0001400001567983 */ /* 0x000f280000300800 */
[----:B------:R0:W-:Y:S04]  /*2bb50*/  STL [R1+0x830], R20 ;  /* 0x0008301401007387 */ /* 0x0001e80000100800 */
[----:B------:R-:W4:Y:S01]  /*2bb60*/  LDL.LU R83, [R1+0x144] ;  /* 0x0001440001537983 */ /* 0x000f220000300800 */
[----:B-1----:R-:W-:-:S02]  /*2bb70*/  LEA R19, P5, R69, R6, 0x1 ;  /* 0x0000000645137211 */ /* 0x002fc400078a08ff */
[----:B0-----:R-:W-:-:S03]  /*2bb80*/  LEA.HI.X.SX32 R20, R78, R5, 0x1, P0 ;  /* 0x000000054e147211 */ /* 0x001fc600000f0eff */
[----:B------:R-:W-:Y:S04]  /*2bb90*/  STL [R1+0x844], R19 ;  /* 0x0008441301007387 */ /* 0x000fe80000100800 */
[----:B------:R-:W4:Y:S04]  /*2bba0*/  LDL.LU R55, [R1+0x880] ;  /* 0x0008800001377983 */ /* 0x000f280000300800 */
[----:B------:R0:W-:Y:S04]  /*2bbb0*/  STL [R1+0x838], R20 ;  /* 0x0008381401007387 */ /* 0x0001e80000100800 */
[----:B------:R-:W4:Y:S01]  /*2bbc0*/  LDL.LU R78, [R1+0x148] ;  /* 0x00014800014e7983 */ /* 0x000f220000300800 */
[----:B0-----:R-:W-:-:S02]  /*2bbd0*/  LEA.HI.X.SX32 R20, R69, R5, 0x1, P5 ;  /* 0x0000000545147211 */ /* 0x001fc400028f0eff */
[----:B------:R-:W-:-:S05]  /*2bbe0*/  LEA R19, P0, R72, R6, 0x1 ;  /* 0x0000000648137211 */ /* 0x000fca00078008ff */
[----:B------:R0:W-:Y:S04]  /*2bbf0*/  STL [R1+0x84c], R19 ;  /* 0x00084c1301007387 */ /* 0x0001e80000100800 */
[----:B------:R-:W4:Y:S01]  /*2bc00*/  LDL.LU R69, [R1+0x14c] ;  /* 0x00014c0001457983 */ /* 0x000f220000300800 */
[----:B0-----:R-:W-:-:S03]  /*2bc10*/  LEA R19, P5, R76, R6, 0x1 ;  /* 0x000000064c137211 */ /* 0x001fc600078a08ff */
[----:B------:R0:W-:Y:S04]  /*2bc20*/  STL [R1+0x840], R20 ;  /* 0x0008401401007387 */ /* 0x0001e80000100800 */
[----:B------:R1:W-:Y:S01]  /*2bc30*/  STL [R1+0x854], R19 ;  /* 0x0008541301007387 */ /* 0x0003e20000100800 */
[----:B0-----:R-:W-:-:S03]  /*2bc40*/  LEA.HI.X.SX32 R20, R72, R5, 0x1, P0 ;  /* 0x0000000548147211 */ /* 0x001fc600000f0eff */
[----:B------:R-:W4:Y:S04]  /*2bc50*/  LDL.LU R72, [R1+0x890] ;  /* 0x0008900001487983 */ /* 0x000f280000300800 */
[----:B------:R0:W-:Y:S01]  /*2bc60*/  STL [R1+0x848], R20 ;  /* 0x0008481401007387 */ /* 0x0001e20000100800 */
[----:B-1----:R-:W-:Y:S02]  /*2bc70*/  LEA R19, P0, R81, R6, 0x1 ;  /* 0x0000000651137211 */ /* 0x002fe400078008ff */
[----:B------:R-:W-:Y:S02]  /*2bc80*/  SEL R74, R11, R56, !P3 ;  /* 0x000000380b4a7207 */ /* 0x000fe40005800000 */
[----:B------:R-:W4:Y:S01]  /*2bc90*/  LDL.LU R56, [R1+0x150] ;  /* 0x0001500001387983 */ /* 0x000f220000300800 */
[----:B0-----:R-:W-:-:S03]  /*2bca0*/  LEA.HI.X.SX32 R20, R76, R5, 0x1, P5 ;  /* 0x000000054c147211 */ /* 0x001fc600028f0eff */
[----:B------:R0:W-:Y:S04]  /*2bcb0*/  STL [R1+0x85c], R19 ;  /* 0x00085c1301007387 */ /* 0x0001e80000100800 */
[----:B------:R-:W4:Y:S01]  /*2bcc0*/  LDL.LU R76, [R1+0x154] ;  /* 0x00015400014c7983 */ /* 0x000f220000300800 */
[----:B0-----:R-:W-:-:S03]  /*2bcd0*/  LEA R19, P5, R92, R6, 0x1 ;  /* 0x000000065c137211 */ /* 0x001fc600078a08ff */
[----:B------:R0:W-:Y:S04]  /*2bce0*/  STL [R1+0x850], R20 ;  /* 0x0008501401007387 */ /* 0x0001e80000100800 */
[----:B------:R2:W-:Y:S01]  /*2bcf0*/  STL [R1+0x864], R19 ;  /* 0x0008641301007387 */ /* 0x0005e20000100800 */
[----:B0-----:R-:W-:-:S03]  /*2bd00*/  LEA.HI.X.SX32 R20, R81, R5, 0x1, P0 ;  /* 0x0000000551147211 */ /* 0x001fc600000f0eff */
[----:B------:R-:W4:Y:S01]  /*2bd10*/  LDL.LU R81, [R1+0x8a0] ;  /* 0x0008a00001517983 */ /* 0x000f220000300800 */
[----:B--2---:R-:W-:-:S03]  /*2bd20*/  LEA R19, P0, R73, R6, 0x1 ;  /* 0x0000000649137211 */ /* 0x004fc600078008ff */
[----:B------:R0:W-:Y:S04]  /*2bd30*/  STL [R1+0x858], R20 ;  /* 0x0008581401007387 */ /* 0x0001e80000100800 */
[----:B------:R1:W-:Y:S01]  /*2bd40*/  STL [R1+0x86c], R19 ;  /* 0x00086c1301007387 */ /* 0x0003e20000100800 */
[----:B0-----:R-:W-:-:S03]  /*2bd50*/  LEA.HI.X.SX32 R20, R92, R5, 0x1, P5 ;  /* 0x000000055c147211 */ /* 0x001fc600028f0eff */
[----:B------:R-:W2:Y:S04]  /*2bd60*/  LDL.LU R92, [R1+0x158] ;  /* 0x00015800015c7983 */ /* 0x000ea80000300800 */
[----:B------:R0:W-:Y:S01]  /*2bd70*/  STL [R1+0x860], R20 ;  /* 0x0008601401007387 */ /* 0x0001e20000100800 */
[-C--:B-1----:R-:W-:Y:S02]  /*2bd80*/  LEA R19, P5, R53, R6.reuse, 0x1 ;  /* 0x0000000635137211 */ /* 0x082fe400078a08ff */
[----:B0-----:R-:W-:Y:S02]  /*2bd90*/  LEA.HI.X.SX32 R20, R73, R5, 0x1, P0 ;  /* 0x0000000549147211 */ /* 0x001fe400000f0eff */
[----:B------:R-:W2:Y:S04]  /*2bda0*/  LDL.LU R73, [R1+0x15c] ;  /* 0x00015c0001497983 */ /* 0x000ea80000300800 */
[----:B------:R3:W-:Y:S04]  /*2bdb0*/  STL [R1+0x874], R19 ;  /* 0x0008741301007387 */ /* 0x0007e80000100800 */
[----:B------:R0:W-:Y:S01]  /*2bdc0*/  STL [R1+0x868], R20 ;  /* 0x0008681401007387 */ /* 0x0001e20000100800 */
[----:B---3--:R-:W-:-:S04]  /*2bdd0*/  LEA R19, P0, R54, R6, 0x1 ;  /* 0x0000000636137211 */ /* 0x008fc800078008ff */
[----:B0-----:R-:W-:Y:S02]  /*2bde0*/  LEA.HI.X.SX32 R20, R54, R5, 0x1, P0 ;  /* 0x0000000536147211 */ /* 0x001fe400000f0eff */
[C---:B------:R-:W-:Y:S02]  /*2bdf0*/  SEL R77, R11.reuse, R52, !P3 ;  /* 0x000000340b4d7207 */ /* 0x040fe40005800000 */
[----:B----4-:R-:W-:Y:S02]  /*2be00*/  SEL R79, R11, R87, !P3 ;  /* 0x000000570b4f7207 */ /* 0x010fe40005800000 */
[----:B------:R-:W3:Y:S04]  /*2be10*/  LDL.LU R87, [R1+0x8b0] ;  /* 0x0008b00001577983 */ /* 0x000ee80000300800 */
[----:B------:R0:W-:Y:S02]  /*2be20*/  STL [R1+0x87c], R19 ;  /* 0x00087c1301007387 */ /* 0x0001e40000100800 */
[----:B0-----:R-:W-:-:S02]  /*2be30*/  LEA.HI.X.SX32 R19, R53, R5, 0x1, P5 ;  /* 0x0000000535137211 */ /* 0x001fc400028f0eff */
[----:B------:R-:W-:-:S03]  /*2be40*/  LEA R21, P5, R86, R6, 0x1 ;  /* 0x0000000656157211 */ /* 0x000fc600078a08ff */
[----:B------:R0:W-:Y:S04]  /*2be50*/  STL [R1+0x870], R19 ;  /* 0x0008701301007387 */ /* 0x0001e80000100800 */
[----:B------:R-:W-:Y:S04]  /*2be60*/  STL [R1+0x884], R21 ;  /* 0x0008841501007387 */ /* 0x000fe80000100800 */
[----:B------:R1:W-:Y:S01]  /*2be70*/  STL [R1+0x878], R20 ;  /* 0x0008781401007387 */ /* 0x0003e20000100800 */
[----:B0-----:R-:W-:-:S05]  /*2be80*/  LEA R19, P0, R83, R6, 0x1 ;  /* 0x0000000653137211 */ /* 0x001fca00078008ff */
[----:B------:R0:W-:Y:S01]  /*2be90*/  STL [R1+0x88c], R19 ;  /* 0x00088c1301007387 */ /* 0x0001e20000100800 */
[----:B-1----:R-:W-:-:S03]  /*2bea0*/  LEA.HI.X.SX32 R20, R86, R5, 0x1, P5 ;  /* 0x0000000556147211 */ /* 0x002fc600028f0eff */
[----:B------:R-:W4:Y:S04]  /*2beb0*/  LDL.LU R52, [R1+0x164] ;  /* 0x0001640001347983 */ /* 0x000f280000300800 */
[----:B------:R1:W-:Y:S01]  /*2bec0*/  STL [R1+0x880], R20 ;  /* 0x0008801401007387 */ /* 0x0003e20000100800 */
[----:B0-----:R-:W-:-:S03]  /*2bed0*/  LEA R19, P5, R78, R6, 0x1 ;  /* 0x000000064e137211 */ /* 0x001fc600078a08ff */
[----:B------:R-:W4:Y:S04]  /*2bee0*/  LDL.LU R86, [R1+0x8c0] ;  /* 0x0008c00001567983 */ /* 0x000f280000300800 */
[----:B------:R0:W-:Y:S01]  /*2bef0*/  STL [R1+0x894], R19 ;  /* 0x0008941301007387 */ /* 0x0001e20000100800 */
[----:B-1----:R-:W-:-:S03]  /*2bf00*/  LEA.HI.X.SX32 R20, R83, R5, 0x1, P0 ;  /* 0x0000000553147211 */ /* 0x002fc600000f0eff */
[----:B------:R-:W4:Y:S04]  /*2bf10*/  LDL.LU R83, [R1+0x16c] ;  /* 0x00016c0001537983 */ /* 0x000f280000300800 */
[----:B------:R1:W-:Y:S01]  /*2bf20*/  STL [R1+0x888], R20 ;  /* 0x0008881401007387 */ /* 0x0003e20000100800 */
[----:B0-----:R-:W-:Y:S02]  /*2bf30*/  LEA R19, P0, R69, R6, 0x1 ;  /* 0x0000000645137211 */ /* 0x001fe400078008ff */
[----:B-1----:R-:W-:Y:S02]  /*2bf40*/  LEA.HI.X.SX32 R20, R78, R5, 0x1, P5 ;  /* 0x000000054e147211 */ /* 0x002fe400028f0eff */
[----:B------:R-:W-:Y:S02]  /*2bf50*/  SEL R85, R11, R72, !P3 ;  /* 0x000000480b557207 */ /* 0x000fe40005800000 */
[----:B------:R-:W4:Y:S04]  /*2bf60*/  LDL.LU R72, [R1+0x170] ;  /* 0x0001700001487983 */ /* 0x000f280000300800 */
[----:B------:R0:W-:Y:S04]  /*2bf70*/  STL [R1+0x89c], R19 ;  /* 0x00089c1301007387 */ /* 0x0001e80000100800 */
[----:B------:R-:W4:Y:S04]  /*2bf80*/  LDL.LU R53, [R1+0x8d0] ;  /* 0x0008d00001357983 */ /* 0x000f280000300800 */
[----:B------:R1:W-:Y:S04]  /*2bf90*/  STL [R1+0x890], R20 ;  /* 0x0008901401007387 */ /* 0x0003e80000100800 */
[----:B------:R-:W4:Y:S01]  /*2bfa0*/  LDL.LU R78, [R1+0x174] ;  /* 0x00017400014e7983 */ /* 0x000f220000300800 */
[----:B0-----:R-:W-:-:S02]  /*2bfb0*/  LEA R19, P5, R56, R6, 0x1 ;  /* 0x0000000638137211 */ /* 0x001fc400078a08ff */
[----:B-1----:R-:W-:-:S03]  /*2bfc0*/  LEA.HI.X.SX32 R20, R69, R5, 0x1, P0 ;  /* 0x0000000545147211 */ /* 0x002fc600000f0eff */
[----:B------:R0:W-:Y:S04]  /*2bfd0*/  STL [R1+0x8a4], R19 ;  /* 0x0008a41301007387 */ /* 0x0001e80000100800 */
[----:B------:R-:W4:Y:S01]  /*2bfe0*/  LDL.LU R69, [R1+0x178] ;  /* 0x0001780001457983 */ /* 0x000f220000300800 */
[----:B0-----:R-:W-:-:S03]  /*2bff0*/  LEA R19, P0, R76, R6, 0x1 ;  /* 0x000000064c137211 */ /* 0x001fc600078008ff */
[----:B------:R0:W-:Y:S04]  /*2c000*/  STL [R1+0x898], R20 ;  /* 0x0008981401007387 */ /* 0x0001e80000100800 */
[----:B------:R2:W-:Y:S04]  /*2c010*/  STL [R1+0x8ac], R19 ;  /* 0x0008ac1301007387 */ /* 0x0005e80000100800 */
[----:B------:R-:W4:Y:S01]  /*2c020*/  LDL.LU R54, [R1+0x8e0] ;  /* 0x0008e00001367983 */ /* 0x000f220000300800 */
[----:B------:R-:W-:-:S03]  /*2c030*/  SEL R88, R11, R81, !P3 ;  /* 0x000000510b587207 */ /* 0x000fc60005800000 */
[----:B------:R-:W4:Y:S01]  /*2c040*/  LDL.LU R81, [R1+0x17c] ;  /* 0x00017c0001517983 */ /* 0x000f220000300800 */
[----:B0-----:R-:W-:-:S03]  /*2c050*/  LEA.HI.X.SX32 R20, R56, R5, 0x1, P5 ;  /* 0x0000000538147211 */ /* 0x001fc600028f0eff */
[----:B------:R-:W4:Y:S04]  /*2c060*/  LDL.LU R56, [R1+0x180] ;  /* 0x0001800001387983 */ /* 0x000f280000300800 */
[----:B------:R0:W-:Y:S01]  /*2c070*/  STL [R1+0x8a0], R20 ;  /* 0x0008a01401007387 */ /* 0x0001e20000100800 */
[----:B--2---:R-:W-:Y:S02]  /*2c080*/  LEA R19, P5, R92, R6, 0x1 ;  /* 0x000000065c137211 */ /* 0x004fe400078a08ff */
[----:B0-----:R-:W-:-:S03]  /*2c090*/  LEA.HI.X.SX32 R20, R76, R5, 0x1, P0 ;  /* 0x000000054c147211 */ /* 0x001fc600000f0eff */
[----:B------:R0:W-:Y:S01]  /*2c0a0*/  STL [R1+0x8b4], R19 ;  /* 0x0008b41301007387 */ /* 0x0001e20000100800 */
[----:B------:R-:W-:-:S03]  /*2c0b0*/  SEL R82, R11, R55, !P3 ;  /* 0x000000370b527207 */ /* 0x000fc60005800000 */
[----:B------:R-:W2:Y:S01]  /*2c0c0*/  LDL.LU R55, [R1+0x8f0] ;  /* 0x0008f00001377983 */ /* 0x000ea20000300800 */
[----:B0-----:R-:W-:-:S03]  /*2c0d0*/  LEA R19, P0, R73, R6, 0x1 ;  /* 0x0000000649137211 */ /* 0x001fc600078008ff */
[----:B------:R0:W-:Y:S04]  /*2c0e0*/  STL [R1+0x8a8], R20 ;  /* 0x0008a81401007387 */ /* 0x0001e80000100800 */
[----:B------:R1:W-:Y:S04]  /*2c0f0*/  STL [R1+0x8bc], R19 ;  /* 0x0008bc1301007387 */ /* 0x0003e80000100800 */
[----:B------:R-:W2:Y:S01]  /*2c100*/  LDL.LU R76, [R1+0x188] ;  /* 0x00018800014c7983 */ /* 0x000ea20000300800 */
[----:B0-----:R-:W-:Y:S02]  /*2c110*/  LEA.HI.X.SX32 R20, R92, R5, 0x1, P5 ;  /* 0x000000055c147211 */ /* 0x001fe400028f0eff */
[----:B-1----:R-:W-:-:S02]  /*2c120*/  LEA R19, P5, R0, R6, 0x1 ;  /* 0x0000000600137211 */ /* 0x002fc400078a08ff */
[----:B---3--:R-:W-:Y:S02]  /*2c130*/  SEL R90, R11, R87, !P3 ;  /* 0x000000570b5a7207 */ /* 0x008fe40005800000 */
[----:B------:R-:W3:Y:S04]  /*2c140*/  LDL.LU R87, [R1+0x18c] ;  /* 0x00018c0001577983 */ /* 0x000ee80000300800 */
[----:B------:R0:W-:Y:S04]  /*2c150*/  STL [R1+0x8b0], R20 ;  /* 0x0008b01401007387 */ /* 0x0001e80000100800 */
[----:B------:R-:W3:Y:S04]  /*2c160*/  LDL.LU R92, [R1+0x900] ;  /* 0x00090000015c7983 */ /* 0x000ee80000300800 */
[----:B------:R-:W-:Y:S01]  /*2c170*/  STL [R1+0x8c4], R19 ;  /* 0x0008c41301007387 */ /* 0x000fe20000100800 */
[----:B0-----:R-:W-:-:S03]  /*2c180*/  LEA.HI.X.SX32 R20, R73, R5, 0x1, P0 ;  /* 0x0000000549147211 */ /* 0x001fc600000f0eff */
[----:B------:R-:W3:Y:S04]  /*2c190*/  LDL.LU R73, [R1+0x19c] ;  /* 0x00019c0001497983 */ /* 0x000ee80000300800 */
[----:B------:R0:W-:Y:S02]  /*2c1a0*/  STL [R1+0x8b8], R20 ;  /* 0x0008b81401007387 */ /* 0x0001e40000100800 */
[----:B0-----:R-:W-:Y:S02]  /*2c1b0*/  LEA.HI.X.SX32 R20, R0, R5, 0x1, P5 ;  /* 0x0000000500147211 */ /* 0x001fe400028f0eff */
[----:B----4-:R-:W-:Y:S02]  /*2c1c0*/  LEA R19, P0, R52, R6, 0x1 ;  /* 0x0000000634137211 */ /* 0x010fe400078008ff */
[----:B------:R-:W-:-:S02]  /*2c1d0*/  SEL R93, R11, R86, !P3 ;  /* 0x000000560b5d7207 */ /* 0x000fc40005800000 */
[----:B------:R-:W4:Y:S04]  /*2c1e0*/  LDL.LU R86, [R1+0x44] ;  /* 0x0000440001567983 */ /* 0x000f280000300800 */
[----:B------:R0:W-:Y:S04]  /*2c1f0*/  STL [R1+0x8cc], R19 ;  /* 0x0008cc1301007387 */ /* 0x0001e80000100800 */
[----:B------:R-:W4:Y:S04]  /*2c200*/  LDL.LU R0, [R1+0x910] ;  /* 0x0009100001007983 */ /* 0x000f280000300800 */
[----:B------:R1:W-:Y:S01]  /*2c210*/  STL [R1+0x8c0], R20 ;  /* 0x0008c01401007387 */ /* 0x0003e20000100800 */
[----:B0-----:R-:W-:-:S05]  /*2c220*/  LEA R19, P5, R83, R6, 0x1 ;  /* 0x0000000653137211 */ /* 0x001fca00078a08ff */
[----:B------:R0:W-:Y:S01]  /*2c230*/  STL [R1+0x8d4], R19 ;  /* 0x0008d41301007387 */ /* 0x0001e20000100800 */
[----:B-1----:R-:W-:-:S05]  /*2c240*/  LEA.HI.X.SX32 R20, R52, R5, 0x1, P0 ;  /* 0x0000000534147211 */ /* 0x002fca00000f0eff */
[----:B------:R1:W-:Y:S01]  /*2c250*/  STL [R1+0x8c8], R20 ;  /* 0x0008c81401007387 */ /* 0x0003e20000100800 */
[----:B0-----:R-:W-:Y:S02]  /*2c260*/  LEA R19, P0, R72, R6, 0x1 ;  /* 0x0000000648137211 */ /* 0x001fe400078008ff */
[----:B-1----:R-:W-:-:S03]  /*2c270*/  LEA.HI.X.SX32 R20, R83, R5, 0x1, P5 ;  /* 0x0000000553147211 */ /* 0x002fc600028f0eff */
[----:B------:R0:W-:Y:S04]  /*2c280*/  STL [R1+0x8dc], R19 ;  /* 0x0008dc1301007387 */ /* 0x0001e80000100800 */
[----:B------:R-:W4:Y:S04]  /*2c290*/  LDL.LU R83, [R1+0x198] ;  /* 0x0001980001537983 */ /* 0x000f280000300800 */
[----:B------:R1:W-:Y:S01]  /*2c2a0*/  STL [R1+0x8d0], R20 ;  /* 0x0008d01401007387 */ /* 0x0003e20000100800 */
[----:B0-----:R-:W-:Y:S02]  /*2c2b0*/  LEA R19, P5, R78, R6, 0x1 ;  /* 0x000000064e137211 */ /* 0x001fe400078a08ff */
[----:B-1----:R-:W-:-:S02]  /*2c2c0*/  LEA.HI.X.SX32 R20, R72, R5, 0x1, P0 ;  /* 0x0000000548147211 */ /* 0x002fc400000f0eff */
[----:B------:R-:W4:Y:S04]  /*2c2d0*/  LDL.LU R72, [R1+0x920] ;  /* 0x0009200001487983 */ /* 0x000f280000300800 */
[----:B------:R0:W-:Y:S04]  /*2c2e0*/  STL [R1+0x8e4], R19 ;  /* 0x0008e41301007387 */ /* 0x0001e80000100800 */
[----:B------:R1:W-:Y:S01]  /*2c2f0*/  STL [R1+0x8d8], R20 ;  /* 0x0008d81401007387 */ /* 0x0003e20000100800 */
[----:B0-----:R-:W-:Y:S02]  /*2c300*/  LEA R19, P0, R69, R6, 0x1 ;  /* 0x0000000645137211 */ /* 0x001fe400078008ff */
[----:B-1----:R-:W-:-:S03]  /*2c310*/  LEA.HI.X.SX32 R20, R78, R5, 0x1, P5 ;  /* 0x000000054e147211 */ /* 0x002fc600028f0eff */
[----:B------:R0:W-:Y:S04]  /*2c320*/  STL [R1+0x8ec], R19 ;  /* 0x0008ec1301007387 */ /* 0x0001e80000100800 */
[----:B------:R-:W4:Y:S01]  /*2c330*/  LDL.LU R78, [R1+0x1a0] ;  /* 0x0001a000014e7983 */ /* 0x000f220000300800 */
[----:B0-----:R-:W-:-:S03]  /*2c340*/  LEA R19, P5, R81, R6, 0x1 ;  /* 0x0000000651137211 */ /* 0x001fc600078a08ff */
[----:B------:R0:W-:Y:S04]  /*2c350*/  STL [R1+0x8e0], R20 ;  /* 0x0008e01401007387 */ /* 0x0001e80000100800 */
[----:B------:R1:W-:Y:S01]  /*2c360*/  STL [R1+0x8f4], R19 ;  /* 0x0008f41301007387 */ /* 0x0003e20000100800 */
[----:B0-----:R-:W-:-:S03]  /*2c370*/  LEA.HI.X.SX32 R20, R69, R5, 0x1, P0 ;  /* 0x0000000545147211 */ /* 0x001fc600000f0eff */
[----:B------:R-:W4:Y:S01]  /*2c380*/  LDL.LU R69, [R1+0x930] ;  /* 0x0009300001457983 */ /* 0x000f220000300800 */
[----:B-1----:R-:W-:-:S03]  /*2c390*/  LEA R19, P0, R56, R6, 0x1 ;  /* 0x0000000638137211 */ /* 0x002fc600078008ff */
[----:B------:R-:W-:Y:S04]  /*2c3a0*/  STL [R1+0x8e8], R20 ;  /* 0x0008e81401007387 */ /* 0x000fe80000100800 */
[----:B------:R0:W-:Y:S02]  /*2c3b0*/  STL [R1+0x8fc], R19 ;  /* 0x0008fc1301007387 */ /* 0x0001e40000100800 */
[-C--:B0-----:R-:W-:Y:S02]  /*2c3c0*/  LEA.HI.X.SX32 R19, R81, R5.reuse, 0x1, P5 ;  /* 0x0000000551137211 */ /* 0x081fe400028f0eff */
[----:B------:R-:W4:Y:S01]  /*2c3d0*/  LDL.LU R81, [R1+0x1bc] ;  /* 0x0001bc0001517983 */ /* 0x000f220000300800 */
[----:B--2---:R-:W-:Y:S02]  /*2c3e0*/  LEA R21, P5, R76, R6, 0x1 ;  /* 0x000000064c157211 */ /* 0x004fe400078a08ff */
[-C--:B------:R-:W-:Y:S01]  /*2c3f0*/  LEA.HI.X.SX32 R20, R56, R5.reuse, 0x1, P0 ;  /* 0x0000000538147211 */ /* 0x080fe200000f0eff */
[----:B------:R-:W-:Y:S04]  /*2c400*/  STL [R1+0x8f0], R19 ;  /* 0x0008f01301007387 */ /* 0x000fe80000100800 */
[----:B------:R-:W-:Y:S04]  /*2c410*/  STL [R1+0x904], R21 ;  /* 0x0009041501007387 */ /* 0x000fe80000100800 */
[----:B------:R0:W-:Y:S02]  /*2c420*/  STL [R1+0x8f8], R20 ;  /* 0x0008f81401007387 */ /* 0x0001e40000100800 */
[----:B0-----:R-:W-:-:S02]  /*2c430*/  LEA.HI.X.SX32 R20, R76, R5, 0x1, P5 ;  /* 0x000000054c147211 */ /* 0x001fc400028f0eff */
[C---:B------:R-:W-:Y:S02]  /*2c440*/  SEL R71, R11.reuse, R51, !P3 ;  /* 0x000000330b477207 */ /* 0x040fe40005800000 */
[C---:B------:R-:W-:Y:S02]  /*2c450*/  SEL R45, R11.reuse, R53, !P3 ;  /* 0x000000350b2d7207 */ /* 0x040fe40005800000 */
[C---:B------:R-:W-:Y:S02]  /*2c460*/  SEL R48, R11.reuse, R55, !P3 ;  /* 0x000000370b307207 */ /* 0x040fe40005800000 */
[----:B------:R-:W-:Y:S02]  /*2c470*/  SEL R47, R11, R54, !P3 ;  /* 0x000000360b2f7207 */ /* 0x000fe40005800000 */
[----:B---3--:R-:W-:Y:S02]  /*2c480*/  LEA R19, P0, R87, R6, 0x1 ;  /* 0x0000000657137211 */ /* 0x008fe400078008ff */
[----:B------:R-:W-:-:S02]  /*2c490*/  SEL R50, R11, R92, !P3 ;  /* 0x0000005c0b327207 */ /* 0x000fc40005800000 */
[----:B------:R-:W2:Y:S04]  /*2c4a0*/  LDL.LU R92, [R1+0x940] ;  /* 0x00094000015c7983 */ /* 0x000ea80000300800 */
[----:B------:R0:W-:Y:S04]  /*2c4b0*/  STL [R1+0x90c], R19 ;  /* 0x00090c1301007387 */ /* 0x0001e80000100800 */
[----:B------:R-:W3:Y:S01]  /*2c4c0*/  LDL.LU R76, [R1+0x1c8] ;  /* 0x0001c800014c7983 */ /* 0x000ee20000300800 */
[----:B0-----:R-:W-:-:S03]  /*2c4d0*/  LEA R19, P5, R73, R6, 0x1 ;  /* 0x0000000649137211 */ /* 0x001fc600078a08ff */
[----:B------:R0:W-:Y:S04]  /*2c4e0*/  STL [R1+0x900], R20 ;  /* 0x0009001401007387 */ /* 0x0001e80000100800 */
[----:B------:R4:W-:Y:S01]  /*2c4f0*/  STL [R1+0x914], R19 ;  /* 0x0009141301007387 */ /* 0x0009e20000100800 */
[----:B0-----:R-:W-:-:S03]  /*2c500*/  LEA.HI.X.SX32 R20, R87, R5, 0x1, P0 ;  /* 0x0000000557147211 */ /* 0x001fc600000f0eff */
[----:B------:R-:W3:Y:S04]  /*2c510*/  LDL.LU R87, [R1+0x1b8] ;  /* 0x0001b80001577983 */ /* 0x000ee80000300800 */
[----:B------:R0:W-:Y:S01]  /*2c520*/  STL [R1+0x908], R20 ;  /* 0x0009081401007387 */ /* 0x0001e20000100800 */
[----:B----4-:R-:W-:Y:S02]  /*2c530*/  LEA R19, P0, R86, R6, 0x1 ;  /* 0x0000000656137211 */ /* 0x010fe400078008ff */
[----:B0-----:R-:W-:-:S03]  /*2c540*/  LEA.HI.X.SX32 R20, R73, R5, 0x1, P5 ;  /* 0x0000000549147211 */ /* 0x001fc600028f0eff */
[----:B------:R0:W-:Y:S01]  /*2c550*/  STL [R1+0x91c], R19 ;  /* 0x00091c1301007387 */ /* 0x0001e20000100800 */
[----:B------:R-:W-:-:S03]  /*2c560*/  SEL R51, R11, R0, !P3 ;  /* 0x000000000b337207 */ /* 0x000fc60005800000 */
[----:B------:R-:W4:Y:S04]  /*2c570*/  LDL.LU R0, [R1+0x950] ;  /* 0x0009500001007983 */ /* 0x000f280000300800 */
        /* <DEDUP_REMOVED lines=8> */
[----:B0-----:R-:W-:-:S03]  /*2c600*/  LEA.HI.X.SX32 R20, R8, R5, 0x1, P5 ;  /* 0x0000000508147211 */ /* 0x001fc600028f0eff */
[----:B------:R0:W-:Y:S04]  /*2c610*/  STL [R1+0x92c], R19 ;  /* 0x00092c1301007387 */ /* 0x0001e80000100800 */
[----:B------:R-:W4:Y:S04]  /*2c620*/  LDL.LU R8, [R1+0x960] ;  /* 0x0009600001087983 */ /* 0x000f280000300800 */
[----:B------:R1:W-:Y:S01]  /*2c630*/  STL [R1+0x920], R20 ;  /* 0x0009201401007387 */ /* 0x0003e20000100800 */
[----:B0-----:R-:W-:Y:S02]  /*2c640*/  LEA R19, P5, R7, R6, 0x1 ;  /* 0x0000000607137211 */ /* 0x001fe400078a08ff */
[----:B------:R-:W-:-:S02]  /*2c650*/  SEL R53, R11, R72, !P3 ;  /* 0x000000480b357207 */ /* 0x000fc40005800000 */
[----:B------:R-:W4:Y:S01]  /*2c660*/  LDL.LU R72, [R1+0x1e8] ;  /* 0x0001e80001487983 */ /* 0x000f220000300800 */
[----:B-1----:R-:W-:-:S03]  /*2c670*/  LEA.HI.X.SX32 R20, R83, R5, 0x1, P0 ;  /* 0x0000000553147211 */ /* 0x002fc600000f0eff */
[----:B------:R0:W-:Y:S04]  /*2c680*/  STL [R1+0x934], R19 ;  /* 0x0009341301007387 */ /* 0x0001e80000100800 */
[----:B------:R-:W4:Y:S04]  /*2c690*/  LDL.LU R83, [R1+0x1d0] ;  /* 0x0001d00001537983 */ /* 0x000f280000300800 */
[----:B------:R-:W-:Y:S01]  /*2c6a0*/  STL [R1+0x928], R20 ;  /* 0x0009281401007387 */ /* 0x000fe20000100800 */
[----:B0-----:R-:W-:-:S05]  /*2c6b0*/  LEA R19, P0, R78, R6, 0x1 ;  /* 0x000000064e137211 */ /* 0x001fca00078008ff */
[----:B------:R0:W-:Y:S02]  /*2c6c0*/  STL [R1+0x93c], R19 ;  /* 0x00093c1301007387 */ /* 0x0001e40000100800 */
[----:B0-----:R-:W-:Y:S02]  /*2c6d0*/  LEA.HI.X.SX32 R19, R7, R5, 0x1, P5 ;  /* 0x0000000507137211 */ /* 0x001fe400028f0eff */
[----:B------:R-:W4:Y:S04]  /*2c6e0*/  LDL.LU R7, [R1+0x970] ;  /* 0x0009700001077983 */ /* 0x000f280000300800 */
[----:B------:R-:W4:Y:S01]  /*2c6f0*/  LDL.LU R55, [R1+0x1f4] ;  /* 0x0001f40001377983 */ /* 0x000f220000300800 */
[----:B------:R-:W-:-:S03]  /*2c700*/  SEL R54, R11, R69, !P3 ;  /* 0x000000450b367207 */ /* 0x000fc60005800000 */
[----:B------:R0:W-:Y:S01]  /*2c710*/  STL [R1+0x930], R19 ;  /* 0x0009301301007387 */ /* 0x0001e20000100800 */
[----:B------:R-:W-:-:S05]  /*2c720*/  LEA R21, P5, R81, R6, 0x1 ;  /* 0x0000000651157211 */ /* 0x000fca00078a08ff */
[----:B------:R-:W-:Y:S04]  /*2c730*/  STL [R1+0x944], R21 ;  /* 0x0009441501007387 */ /* 0x000fe80000100800 */
[----:B------:R-:W4:Y:S01]  /*2c740*/  LDL.LU R69, [R1+0x1e0] ;  /* 0x0001e00001457983 */ /* 0x000f220000300800 */
[----:B------:R-:W-:Y:S02]  /*2c750*/  LEA.HI.X.SX32 R20, R78, R5, 0x1, P0 ;  /* 0x000000054e147211 */ /* 0x000fe400000f0eff */
[----:B0-----:R-:W-:-:S03]  /*2c760*/  LEA R19, P0, R91, R6, 0x1 ;  /* 0x000000065b137211 */ /* 0x001fc600078008ff */
[----:B------:R0:W-:Y:S04]  /*2c770*/  STL [R1+0x938], R20 ;  /* 0x0009381401007387 */ /* 0x0001e80000100800 */
[----:B------:R3:W-:Y:S01]  /*2c780*/  STL [R1+0x94c], R19 ;  /* 0x00094c1301007387 */ /* 0x0007e20000100800 */
[----:B0-----:R-:W-:Y:S02]  /*2c790*/  LEA.HI.X.SX32 R20, R81, R5, 0x1, P5 ;  /* 0x0000000551147211 */ /* 0x001fe400028f0eff */
[----:B--2---:R-:W-:Y:S02]  /*2c7a0*/  SEL R56, R11, R92, !P3 ;  /* 0x0000005c0b387207 */ /* 0x004fe40005800000 */
[----:B------:R-:W2:Y:S04]  /*2c7b0*/  LDL.LU R92, [R1+0x980] ;  /* 0x00098000015c7983 */ /* 0x000ea80000300800 */
[----:B------:R-:W2:Y:S01]  /*2c7c0*/  LDL.LU R81, [R1+0x200] ;  /* 0x0002000001517983 */ /* 0x000ea20000300800 */
[----:B---3--:R-:W-:-:S03]  /*2c7d0*/  LEA R19, P5, R76, R6, 0x1 ;  /* 0x000000064c137211 */ /* 0x008fc600078a08ff */
[----:B------:R0:W-:Y:S04]  /*2c7e0*/  STL [R1+0x940], R20 ;  /* 0x0009401401007387 */ /* 0x0001e80000100800 */
[----:B------:R-:W3:Y:S04]  /*2c7f0*/  LDL.LU R49, [R1+0x1ec] ;  /* 0x0001ec0001317983 */ /* 0x000ee80000300800 */
[----:B------:R1:W-:Y:S01]  /*2c800*/  STL [R1+0x954], R19 ;  /* 0x0009541301007387 */ /* 0x0003e20000100800 */
[-C--:B0-----:R-:W-:Y:S02]  /*2c810*/  LEA.HI.X.SX32 R20, R91, R5.reuse, 0x1, P0 ;  /* 0x000000055b147211 */ /* 0x081fe400000f0eff */
[----:B------:R-:W-:-:S03]  /*2c820*/  LEA.HI.X.SX32 R21, R76, R5, 0x1, P5 ;  /* 0x000000054c157211 */ /* 0x000fc600028f0eff */
[----:B------:R0:W-:Y:S01]  /*2c830*/  STL [R1+0x948], R20 ;  /* 0x0009481401007387 */ /* 0x0001e20000100800 */
[----:B-1----:R-:W-:-:S03]  /*2c840*/  LEA R19, P0, R87, R6, 0x1 ;  /* 0x0000000657137211 */ /* 0x002fc600078008ff */
[----:B------:R-:W3:Y:S04]  /*2c850*/  LDL.LU R91, [R1+0x990] ;  /* 0x00099000015b7983 */ /* 0x000ee80000300800 */
[----:B------:R4:W-:Y:S04]  /*2c860*/  STL [R1+0x95c], R19 ;  /* 0x00095c1301007387 */ /* 0x0009e80000100800 */
[----:B------:R-:W3:Y:S04]  /*2c870*/  LDL.LU R78, [R1+0x210] ;  /* 0x00021000014e7983 */ /* 0x000ee80000300800 */
[----:B------:R1:W-:Y:S04]  /*2c880*/  STL [R1+0x950], R21 ;  /* 0x0009501501007387 */ /* 0x0003e80000100800 */
[----:B------:R-:W3:Y:S01]  /*2c890*/  LDL.LU R52, [R1+0x1fc] ;  /* 0x0001fc0001347983 */ /* 0x000ee20000300800 */
[----:B0-----:R-:W-:-:S02]  /*2c8a0*/  LEA.HI.X.SX32 R20, R87, R5, 0x1, P0 ;  /* 0x0000000557147211 */ /* 0x001fc400000f0eff */
[----:B----4-:R-:W-:-:S05]  /*2c8b0*/  LEA R19, P5, R73, R6, 0x1 ;  /* 0x0000000649137211 */ /* 0x010fca00078a08ff */
[----:B------:R0:W-:Y:S01]  /*2c8c0*/  STL [R1+0x964], R19 ;  /* 0x0009641301007387 */ /* 0x0001e20000100800 */
[----:B-1----:R-:W-:-:S03]  /*2c8d0*/  LEA.HI.X.SX32 R21, R73, R5, 0x1, P5 ;  /* 0x0000000549157211 */ /* 0x002fc600028f0eff */
[----:B------:R1:W-:Y:S04]  /*2c8e0*/  STL [R1+0x958], R20 ;  /* 0x0009581401007387 */ /* 0x0003e80000100800 */
[----:B------:R-:W4:Y:S01]  /*2c8f0*/  LDL.LU R87, [R1+0x9a0] ;  /* 0x0009a00001577983 */ /* 0x000f220000300800 */
[----:B0-----:R-:W-:-:S05]  /*2c900*/  LEA R19, P0, R86, R6, 0x1 ;  /* 0x0000000656137211 */ /* 0x001fca00078008ff */
[----:B------:R0:W-:Y:S04]  /*2c910*/  STL [R1+0x96c], R19 ;  /* 0x00096c1301007387 */ /* 0x0001e80000100800 */
[----:B------:R-:W4:Y:S01]  /*2c920*/  LDL.LU R76, [R1+0x21c] ;  /* 0x00021c00014c7983 */ /* 0x000f220000300800 */
[----:B-1----:R-:W-:-:S03]  /*2c930*/  LEA.HI.X.SX32 R20, R86, R5, 0x1, P0 ;  /* 0x0000000556147211 */ /* 0x002fc600000f0eff */
[----:B------:R-:W-:Y:S04]  /*2c940*/  STL [R1+0x960], R21 ;  /* 0x0009601501007387 */ /* 0x000fe80000100800 */
[----:B------:R-:W4:Y:S01]  /*2c950*/  LDL.LU R73, [R1+0x208] ;  /* 0x0002080001497983 */ /* 0x000f220000300800 */
[----:B0-----:R-:W-:-:S05]  /*2c960*/  LEA R19, P5, R72, R6, 0x1 ;  /* 0x0000000648137211 */ /* 0x001fca00078a08ff */
[----:B------:R0:W-:Y:S04]  /*2c970*/  STL [R1+0x974], R19 ;  /* 0x0009741301007387 */ /* 0x0001e80000100800 */
[----:B------:R1:W-:Y:S04]  /*2c980*/  STL [R1+0x968], R20 ;  /* 0x0009681401007387 */ /* 0x0003e80000100800 */
[----:B------:R-:W4:Y:S01]  /*2c990*/  LDL.LU R86, [R1+0x9b0] ;  /* 0x0009b00001567983 */ /* 0x000f220000300800 */
[----:B0-----:R-:W-:Y:S02]  /*2c9a0*/  LEA R19, P0, R83, R6, 0x1 ;  /* 0x0000000653137211 */ /* 0x001fe400078008ff */
[----:B-1----:R-:W-:-:S03]  /*2c9b0*/  LEA.HI.X.SX32 R20, R72, R5, 0x1, P5 ;  /* 0x0000000548147211 */ /* 0x002fc600028f0eff */
[----:B------:R0:W-:Y:S04]  /*2c9c0*/  STL [R1+0x97c], R19 ;  /* 0x00097c1301007387 */ /* 0x0001e80000100800 */
[----:B------:R-:W4:Y:S04]  /*2c9d0*/  LDL.LU R24, [R1+0x22c] ;  /* 0x00022c0001187983 */ /* 0x000f280000300800 */
[----:B------:R1:W-:Y:S01]  /*2c9e0*/  STL [R1+0x970], R20 ;  /* 0x0009701401007387 */ /* 0x0003e20000100800 */
[----:B0-----:R-:W-:-:S05]  /*2c9f0*/  LEA R19, P5, R55, R6, 0x1 ;  /* 0x0000000637137211 */ /* 0x001fca00078a08ff */
[----:B------:R0:W-:Y:S01]  /*2ca00*/  STL [R1+0x984], R19 ;  /* 0x0009841301007387 */ /* 0x0001e20000100800 */
[----:B-1----:R-:W-:-:S03]  /*2ca10*/  LEA.HI.X.SX32 R20, R83, R5, 0x1, P0 ;  /* 0x0000000553147211 */ /* 0x002fc600000f0eff */
[----:B------:R-:W4:Y:S04]  /*2ca20*/  LDL.LU R72, [R1+0x218] ;  /* 0x0002180001487983 */ /* 0x000f280000300800 */
        /* <DEDUP_REMOVED lines=8> */
[----:B--2---:R-:W-:-:S05]  /*2cab0*/  LEA R19, P5, R81, R6, 0x1 ;  /* 0x0000000651137211 */ /* 0x004fca00078a08ff */
[----:B------:R3:W-:Y:S04]  /*2cac0*/  STL [R1+0x994], R19 ;  /* 0x0009941301007387 */ /* 0x0007e80000100800 */
[----:B------:R-:W2:Y:S04]  /*2cad0*/  LDL.LU R69, [R1+0x224] ;  /* 0x0002240001457983 */ /* 0x000ea80000300800 */
[----:B------:R0:W-:Y:S01]  /*2cae0*/  STL [R1+0x988], R20 ;  /* 0x0009881401007387 */ /* 0x0001e20000100800 */
[----:B---3--:R-:W-:-:S05]  /*2caf0*/  LEA R19, P0, R49, R6, 0x1 ;  /* 0x0000000631137211 */ /* 0x008fca00078008ff */
[----:B------:R1:W-:Y:S01]  /*2cb00*/  STL [R1+0x99c], R19 ;  /* 0x00099c1301007387 */ /* 0x0003e20000100800 */
[----:B0-----:R-:W-:-:S03]  /*2cb10*/  LEA.HI.X.SX32 R20, R81, R5, 0x1, P5 ;  /* 0x0000000551147211 */ /* 0x001fc600028f0eff */
[----:B------:R-:W3:Y:S04]  /*2cb20*/  LDL.LU R81, [R1+0x9d0] ;  /* 0x0009d00001517983 */ /* 0x000ee80000300800 */
[----:B------:R0:W-:Y:S04]  /*2cb30*/  STL [R1+0x990], R20 ;  /* 0x0009901401007387 */ /* 0x0001e80000100800 */
[----:B------:R-:W3:Y:S01]  /*2cb40*/  LDL.LU R44, [R1+0x244] ;  /* 0x00024400012c7983 */ /* 0x000ee20000300800 */
[----:B-1----:R-:W-:-:S05]  /*2cb50*/  LEA R19, P5, R78, R6, 0x1 ;  /* 0x000000064e137211 */ /* 0x002fca00078a08ff */
[----:B------:R1:W-:Y:S01]  /*2cb60*/  STL [R1+0x9a4], R19 ;  /* 0x0009a41301007387 */ /* 0x0003e20000100800 */
[----:B0-----:R-:W-:-:S05]  /*2cb70*/  LEA.HI.X.SX32 R20, R49, R5, 0x1, P0 ;  /* 0x0000000531147211 */ /* 0x001fca00000f0eff */
[----:B------:R0:W-:Y:S01]  /*2cb80*/  STL [R1+0x998], R20 ;  /* 0x0009981401007387 */ /* 0x0001e20000100800 */
[----:B-1----:R-:W-:-:S05]  /*2cb90*/  LEA R19, P0, R52, R6, 0x1 ;  /* 0x0000000634137211 */ /* 0x002fca00078008ff */
[----:B------:R4:W-:Y:S01]  /*2cba0*/  STL [R1+0x9ac], R19 ;  /* 0x0009ac1301007387 */ /* 0x0009e20000100800 */
[----:B0-----:R-:W-:-:S03]  /*2cbb0*/  LEA.HI.X.SX32 R20, R78, R5, 0x1, P5 ;  /* 0x000000054e147211 */ /* 0x001fc600028f0eff */
[----:B------:R-:W3:Y:S04]  /*2cbc0*/  LDL.LU R28, [R1+0x234] ;  /* 0x00023400011c7983 */ /* 0x000ee80000300800 */
[----:B------:R0:W-:Y:S04]  /*2cbd0*/  STL [R1+0x9a0], R20 ;  /* 0x0009a01401007387 */ /* 0x0001e80000100800 */
[----:B------:R-:W3:Y:S01]  /*2cbe0*/  LDL.LU R78, [R1+0x9e0] ;  /* 0x0009e000014e7983 */ /* 0x000ee20000300800 */
[----:B----4-:R-:W-:-:S03]  /*2cbf0*/  LEA R19, P5, R76, R6, 0x1 ;  /* 0x000000064c137211 */ /* 0x010fc600078a08ff */
[----:B------:R-:W4:Y:S01]  /*2cc00*/  LDL.LU R46, [R1+0x250] ;  /* 0x00025000012e7983 */ /* 0x000f220000300800 */
[----:B0-----:R-:W-:-:S03]  /*2cc10*/  LEA.HI.X.SX32 R20, R52, R5, 0x1, P0 ;  /* 0x0000000534147211 */ /* 0x001fc600000f0eff */
[----:B------:R0:W-:Y:S04]  /*2cc20*/  STL [R1+0x9b4], R19 ;  /* 0x0009b41301007387 */ /* 0x0001e80000100800 */
[----:B------:R1:W-:Y:S04]  /*2cc30*/  STL [R1+0x9a8], R20 ;  /* 0x0009a81401007387 */ /* 0x0003e80000100800 */
[----:B------:R-:W4:Y:S01]  /*2cc40*/  LDL.LU R27, [R1+0x240] ;  /* 0x00024000011b7983 */ /* 0x000f220000300800 */
[----:B0-----:R-:W-:-:S05]  /*2cc50*/  LEA R19, P0, R73, R6, 0x1 ;  /* 0x0000000649137211 */ /* 0x001fca00078008ff */
[----:B------:R0:W-:Y:S01]  /*2cc60*/  STL [R1+0x9bc], R19 ;  /* 0x0009bc1301007387 */ /* 0x0001e20000100800 */
[-C--:B-1----:R-:W-:Y:S02]  /*2cc70*/  LEA.HI.X.SX32 R20, R73, R5.reuse, 0x1, P0 ;  /* 0x0000000549147211 */ /* 0x082fe400000f0eff */
[----:B0-----:R-:W-:Y:S02]  /*2cc80*/  LEA.HI.X.SX32 R19, R76, R5, 0x1, P5 ;  /* 0x000000054c137211 */ /* 0x001fe400028f0eff */
[----:B------:R-:W4:Y:S04]  /*2cc90*/  LDL.LU R76, [R1+0x9f0] ;  /* 0x0009f000014c7983 */ /* 0x000f280000300800 */
[----:B------:R-:W4:Y:S04]  /*2cca0*/  LDL.LU R49, [R1+0x260] ;  /* 0x0002600001317983 */ /* 0x000f280000300800 */
[----:B------:R-:W-:Y:S01]  /*2ccb0*/  STL [R1+0x9b0], R19 ;  /* 0x0009b01301007387 */ /* 0x000fe20000100800 */
[----:B------:R-:W-:-:S05]  /*2ccc0*/  LEA R21, P5, R24, R6, 0x1 ;  /* 0x0000000618157211 */ /* 0x000fca00078a08ff */
[----:B------:R0:W-:Y:S04]  /*2ccd0*/  STL [R1+0x9c4], R21 ;  /* 0x0009c41501007387 */ /* 0x0001e80000100800 */
[----:B------:R-:W4:Y:S04]  /*2cce0*/  LDL.LU R30, [R1+0x24c] ;  /* 0x00024c00011e7983 */ /* 0x000f280000300800 */
[----:B------:R1:W-:Y:S01]  /*2ccf0*/  STL [R1+0x9b8], R20 ;  /* 0x0009b81401007387 */ /* 0x0003e20000100800 */
[----:B0-----:R-:W-:Y:S02]  /*2cd00*/  LEA.HI.X.SX32 R21, R24, R5, 0x1, P5 ;  /* 0x0000000518157211 */ /* 0x001fe400028f0eff */
[----:B------:R-:W-:-:S05]  /*2cd10*/  LEA R19, P0, R72, R6, 0x1 ;  /* 0x0000000648137211 */ /* 0x000fca00078008ff */
[----:B------:R0:W-:Y:S04]  /*2cd20*/  STL [R1+0x9cc], R19 ;  /* 0x0009cc1301007387 */ /* 0x0001e80000100800 */
[----:B------:R-:W4:Y:S04]  /*2cd30*/  LDL.LU R73, [R1+0xa00] ;  /* 0x000a000001497983 */ /* 0x000f280000300800 */
[----:B------:R-:W4:Y:S01]  /*2cd40*/  LDL.LU R52, [R1+0x26c] ;  /* 0x00026c0001347983 */ /* 0x000f220000300800 */
[----:B-1----:R-:W-:-:S03]  /*2cd50*/  LEA.HI.X.SX32 R20, R72, R5, 0x1, P0 ;  /* 0x0000000548147211 */ /* 0x002fc600000f0eff */
[----:B------:R-:W-:Y:S04]  /*2cd60*/  STL [R1+0x9c0], R21 ;  /* 0x0009c01501007387 */ /* 0x000fe80000100800 */
[----:B------:R-:W4:Y:S01]  /*2cd70*/  LDL.LU R23, [R1+0x25c] ;  /* 0x00025c0001177983 */ /* 0x000f220000300800 */
[----:B0-----:R-:W-:-:S05]  /*2cd80*/  LEA R19, P5, R55, R6, 0x1 ;  /* 0x0000000637137211 */ /* 0x001fca00078a08ff */
[----:B------:R2:W-:Y:S04]  /*2cd90*/  STL [R1+0x9d4], R19 ;  /* 0x0009d41301007387 */ /* 0x0005e80000100800 */
[----:B------:R-:W-:Y:S04]  /*2cda0*/  STL [R1+0x9c8], R20 ;  /* 0x0009c81401007387 */ /* 0x000fe80000100800 */
[----:B------:R-:W4:Y:S04]  /*2cdb0*/  LDL.LU R72, [R1+0xa10] ;  /* 0x000a100001487983 */ /* 0x000f280000300800 */
[----:B------:R-:W4:Y:S01]  /*2cdc0*/  LDL.LU R29, [R1+0x27c] ;  /* 0x00027c00011d7983 */ /* 0x000f220000300800 */
[----:B--2---:R-:W-:-:S05]  /*2cdd0*/  LEA R19, P0, R69, R6, 0x1 ;  /* 0x0000000645137211 */ /* 0x004fca00078008ff */
[----:B------:R0:W-:Y:S02]  /*2cde0*/  STL [R1+0x9dc], R19 ;  /* 0x0009dc1301007387 */ /* 0x0001e40000100800 */
[----:B0-----:R-:W-:Y:S02]  /*2cdf0*/  LEA.HI.X.SX32 R19, R55, R5, 0x1, P5 ;  /* 0x0000000537137211 */ /* 0x001fe400028f0eff */
[----:B------:R-:W2:Y:S01]  /*2ce00*/  LDL.LU R55, [R1+0x268] ;  /* 0x0002680001377983 */ /* 0x000ea20000300800 */
[----:B---3--:R-:W-:-:S03]  /*2ce10*/  LEA R20, P5, R44, R6, 0x1 ;  /* 0x000000062c147211 */ /* 0x008fc600078a08ff */
[----:B------:R0:W-:Y:S04]  /*2ce20*/  STL [R1+0x9d0], R19 ;  /* 0x0009d01301007387 */ /* 0x0001e80000100800 */
[----:B------:R1:W-:Y:S01]  /*2ce30*/  STL [R1+0x9e4], R20 ;  /* 0x0009e41401007387 */ /* 0x0003e20000100800 */
[----:B0-----:R-:W-:-:S03]  /*2ce40*/  LEA.HI.X.SX32 R19, R69, R5, 0x1, P0 ;  /* 0x0000000545137211 */ /* 0x001fc600000f0eff */
[----:B------:R-:W3:Y:S04]  /*2ce50*/  LDL.LU R69, [R1+0xa20] ;  /* 0x000a200001457983 */ /* 0x000ee80000300800 */
[----:B------:R-:W3:Y:S01]  /*2ce60*/  LDL.LU R25, [R1+0x284] ;  /* 0x0002840001197983 */ /* 0x000ee20000300800 */
[----:B-1----:R-:W-:-:S03]  /*2ce70*/  LEA.HI.X.SX32 R20, R44, R5, 0x1, P5 ;  /* 0x000000052c147211 */ /* 0x002fc600028f0eff */
[----:B------:R0:W-:Y:S02]  /*2ce80*/  STL [R1+0x9d8], R19 ;  /* 0x0009d81301007387 */ /* 0x0001e40000100800 */
[----:B0-----:R-:W-:-:S05]  /*2ce90*/  LEA R19, P0, R28, R6, 0x1 ;  /* 0x000000061c137211 */ /* 0x001fca00078008ff */
[----:B------:R4:W-:Y:S04]  /*2cea0*/  STL [R1+0x9ec], R19 ;  /* 0x0009ec1301007387 */ /* 0x0009e80000100800 */
[----:B------:R-:W3:Y:S04]  /*2ceb0*/  LDL.LU R44, [R1+0xa30] ;  /* 0x000a3000012c7983 */ /* 0x000ee80000300800 */
[----:B------:R0:W-:Y:S01]  /*2cec0*/  STL [R1+0x9e0], R20 ;  /* 0x0009e01401007387 */ /* 0x0001e20000100800 */
[----:B----4-:R-:W-:-:S03]  /*2ced0*/  LEA R19, P5, R46, R6, 0x1 ;  /* 0x000000062e137211 */ /* 0x010fc600078a08ff */
[----:B------:R-:W4:Y:S04]  /*2cee0*/  LDL.LU R24, [R1+0x294] ;  /* 0x0002940001187983 */ /* 0x000f280000300800 */
[----:B------:R1:W-:Y:S01]  /*2cef0*/  STL [R1+0x9f4], R19 ;  /* 0x0009f41301007387 */ /* 0x0003e20000100800 */
[----:B0-----:R-:W-:-:S05]  /*2cf00*/  LEA.HI.X.SX32 R20, R28, R5, 0x1, P0 ;  /* 0x000000051c147211 */ /* 0x001fca00000f0eff */
[----:B------:R0:W-:Y:S01]  /*2cf10*/  STL [R1+0x9e8], R20 ;  /* 0x0009e81401007387 */ /* 0x0001e20000100800 */
[----:B-1----:R-:W-:-:S05]  /*2cf20*/  LEA R19, P0, R27, R6, 0x1 ;  /* 0x000000061b137211 */ /* 0x002fca00078008ff */
[----:B------:R1:W-:Y:S01]  /*2cf30*/  STL [R1+0x9fc], R19 ;  /* 0x0009fc1301007387 */ /* 0x0003e20000100800 */
[----:B0-----:R-:W-:-:S03]  /*2cf40*/  LEA.HI.X.SX32 R20, R46, R5, 0x1, P5 ;  /* 0x000000052e147211 */ /* 0x001fc600028f0eff */
[----:B------:R-:W4:Y:S01]  /*2cf50*/  LDL.LU R46, [R1+0xa40] ;  /* 0x000a4000012e7983 */ /* 0x000f220000300800 */
[----:B-1----:R-:W-:-:S03]  /*2cf60*/  LEA R19, P5, R49, R6, 0x1 ;  /* 0x0000000631137211 */ /* 0x002fc600078a08ff */
[----:B------:R0:W-:Y:S04]  /*2cf70*/  STL [R1+0x9f0], R20 ;  /* 0x0009f01401007387 */ /* 0x0001e80000100800 */
[----:B------:R-:W4:Y:S04]  /*2cf80*/  LDL.LU R28, [R1+0x2a4] ;  /* 0x0002a400011c7983 */ /* 0x000f280000300800 */
[----:B------:R1:W-:Y:S01]  /*2cf90*/  STL [R1+0xa04], R19 ;  /* 0x000a041301007387 */ /* 0x0003e20000100800 */
[----:B0-----:R-:W-:-:S05]  /*2cfa0*/  LEA.HI.X.SX32 R20, R27, R5, 0x1, P0 ;  /* 0x000000051b147211 */ /* 0x001fca00000f0eff */
[----:B------:R0:W-:Y:S01]  /*2cfb0*/  STL [R1+0x9f8], R20 ;  /* 0x0009f81401007387 */ /* 0x0001e20000100800 */
[----:B-1----:R-:W-:-:S05]  /*2cfc0*/  LEA R19, P0, R30, R6, 0x1 ;  /* 0x000000061e137211 */ /* 0x002fca00078008ff */
[----:B------:R1:W-:Y:S01]  /*2cfd0*/  STL [R1+0xa0c], R19 ;  /* 0x000a0c1301007387 */ /* 0x0003e20000100800 */
[----:B0-----:R-:W-:-:S03]  /*2cfe0*/  LEA.HI.X.SX32 R20, R49, R5, 0x1, P5 ;  /* 0x0000000531147211 */ /* 0x001fc600028f0eff */
[----:B------:R-:W4:Y:S04]  /*2cff0*/  LDL.LU R49, [R1+0xa50] ;  /* 0x000a500001317983 */ /* 0x000f280000300800 */
[----:B------:R0:W-:Y:S04]  /*2d000*/  STL [R1+0xa00], R20 ;  /* 0x000a001401007387 */ /* 0x0001e80000100800 */
[----:B------:R-:W4:Y:S01]  /*2d010*/  LDL.LU R27, [R1+0x2b0] ;  /* 0x0002b000011b7983 */ /* 0x000f220000300800 */
[----:B-1----:R-:W-:Y:S02]  /*2d020*/  LEA R19, P5, R52, R6, 0x1 ;  /* 0x0000000634137211 */ /* 0x002fe400078a08ff */
[----:B0-----:R-:W-:-:S03]  /*2d030*/  LEA.HI.X.SX32 R20, R30, R5, 0x1, P0 ;  /* 0x000000051e147211 */ /* 0x001fc600000f0eff */
        /* <DEDUP_REMOVED lines=11> */
[----:B------:R-:W-:-:S03]  /*2d0f0*/  LEA.HI.X.SX32 R21, R29, R5, 0x1, P5 ;  /* 0x000000051d157211 */ /* 0x000fc600028f0eff */
[----:B------:R0:W-:Y:S01]  /*2d100*/  STL [R1+0xa18], R20 ;  /* 0x000a181401007387 */ /* 0x0001e20000100800 */
[----:B--2---:R-:W-:-:S05]  /*2d110*/  LEA R19, P0, R55, R6, 0x1 ;  /* 0x0000000637137211 */ /* 0x004fca00078008ff */
[----:B------:R3:W-:Y:S01]  /*2d120*/  STL [R1+0xa2c], R19 ;  /* 0x000a2c1301007387 */ /* 0x0007e20000100800 */
[----:B0-----:R-:W-:-:S03]  /*2d130*/  LEA.HI.X.SX32 R20, R55, R5, 0x1, P0 ;  /* 0x0000000537147211 */ /* 0x001fc600000f0eff */
[----:B------:R-:W-:Y:S04]  /*2d140*/  STL [R1+0xa20], R21 ;  /* 0x000a201501007387 */ /* 0x000fe80000100800 */
[----:B------:R-:W2:Y:S01]  /*2d150*/  LDL.LU R55, [R1+0xa70] ;  /* 0x000a700001377983 */ /* 0x000ea20000300800 */
[----:B---3--:R-:W-:-:S05]  /*2d160*/  LEA R19, P5, R25, R6, 0x1 ;  /* 0x0000000619137211 */ /* 0x008fca00078a08ff */
[----:B------:R0:W-:Y:S04]  /*2d170*/  STL [R1+0xa34], R19 ;  /* 0x000a341301007387 */ /* 0x0001e80000100800 */
[----:B------:R1:W-:Y:S01]  /*2d180*/  STL [R1+0xa28], R20 ;  /* 0x000a281401007387 */ /* 0x0003e20000100800 */
[----:B0-----:R-:W-:Y:S02]  /*2d190*/  LEA R19, P0, R4, R6, 0x1 ;  /* 0x0000000604137211 */ /* 0x001fe400078008ff */
[----:B-1----:R-:W-:-:S03]  /*2d1a0*/  LEA.HI.X.SX32 R20, R25, R5, 0x1, P5 ;  /* 0x0000000519147211 */ /* 0x002fc600028f0eff */
[----:B------:R4:W-:Y:S04]  /*2d1b0*/  STL [R1+0xa3c], R19 ;  /* 0x000a3c1301007387 */ /* 0x0009e80000100800 */
[----:B------:R-:W3:Y:S01]  /*2d1c0*/  LDL.LU R25, [R1+0x2b4] ;  /* 0x0002b40001197983 */ /* 0x000ee20000300800 */
[----:B----4-:R-:W-:-:S03]  /*2d1d0*/  LEA R19, P5, R24, R6, 0x1 ;  /* 0x0000000618137211 */ /* 0x010fc600078a08ff */
[----:B------:R0:W-:Y:S04]  /*2d1e0*/  STL [R1+0xa30], R20 ;  /* 0x000a301401007387 */ /* 0x0001e80000100800 */
[----:B------:R1:W-:Y:S01]  /*2d1f0*/  STL [R1+0xa44], R19 ;  /* 0x000a441301007387 */ /* 0x0003e20000100800 */
[----:B0-----:R-:W-:-:S03]  /*2d200*/  LEA.HI.X.SX32 R20, R4, R5, 0x1, P0 ;  /* 0x0000000504147211 */ /* 0x001fc600000f0eff */
[----:B------:R-:W4:Y:S01]  /*2d210*/  LDL.LU R4, [R1+0xa80] ;  /* 0x000a800001047983 */ /* 0x000f220000300800 */
[----:B-1----:R-:W-:-:S03]  /*2d220*/  LEA R19, P0, R2, R6, 0x1 ;  /* 0x0000000602137211 */ /* 0x002fc600078008ff */
        /* <DEDUP_REMOVED lines=19> */
[-C--:B------:R-:W-:Y:S02]  /*2d360*/  LEA.HI.X.SX32 R21, R27, R5.reuse, 0x1, P5 ;  /* 0x000000051b157211 */ /* 0x080fe400028f0eff */
[C---:B-1----:R-:W-:Y:S01]  /*2d370*/  LEA R19, P0, R84.reuse, R6, 0x1 ;  /* 0x0000000654137211 */ /* 0x042fe200078008ff */
[----:B------:R-:W-:Y:S04]  /*2d380*/  STL [R1+0xa58], R20 ;  /* 0x000a581401007387 */ /* 0x000fe80000100800 */
[----:B------:R-:W4:Y:S04]  /*2d390*/  LDL.LU R29, [R1+0x2f0] ;  /* 0x0002f000011d7983 */ /* 0x000f280000300800 */
[----:B------:R0:W-:Y:S04]  /*2d3a0*/  STL [R1+0xa6c], R19 ;  /* 0x000a6c1301007387 */ /* 0x0001e80000100800 */
[----:B------:R1:W-:Y:S01]  /*2d3b0*/  STL [R1+0xa60], R21 ;  /* 0x000a601501007387 */ /* 0x0003e20000100800 */
[----:B0-----:R-:W-:-:S03]  /*2d3c0*/  LEA.HI.X.SX32 R19, R84, R5, 0x1, P0 ;  /* 0x0000000554137211 */ /* 0x001fc600000f0eff */
[----:B------:R-:W4:Y:S01]  /*2d3d0*/  LDL.LU R84, [R1+0x5dc] ;  /* 0x0005dc0001547983 */ /* 0x000f220000300800 */
[----:B------:R-:W-:-:S05]  /*2d3e0*/  LEA R20, P5, R23, R6, 0x1 ;  /* 0x0000000617147211 */ /* 0x000fca00078a08ff */
[----:B------:R0:W-:Y:S04]  /*2d3f0*/  STL [R1+0xa74], R20 ;  /* 0x000a741401007387 */ /* 0x0001e80000100800 */
[----:B------:R-:W4:Y:S01]  /*2d400*/  LDL.LU R28, [R1+0x300] ;  /* 0x00030000011c7983 */ /* 0x000f220000300800 */
[----:B-1----:R-:W-:-:S03]  /*2d410*/  LEA.HI.X.SX32 R21, R23, R5, 0x1, P5 ;  /* 0x0000000517157211 */ /* 0x002fc600028f0eff */
[----:B------:R1:W-:Y:S01]  /*2d420*/  STL [R1+0xa68], R19 ;  /* 0x000a681301007387 */ /* 0x0003e20000100800 */
[-C--:B0-----:R-:W-:Y:S02]  /*2d430*/  LEA R20, P5, R75, R6.reuse, 0x1 ;  /* 0x000000064b147211 */ /* 0x081fe400078a08ff */
[----:B-1----:R-:W-:-:S05]  /*2d440*/  LEA R19, P0, R80, R6, 0x1 ;  /* 0x0000000650137211 */ /* 0x002fca00078008ff */
[----:B------:R0:W-:Y:S04]  /*2d450*/  STL [R1+0xa7c], R19 ;  /* 0x000a7c1301007387 */ /* 0x0001e80000100800 */
[----:B------:R-:W-:Y:S01]  /*2d460*/  STL [R1+0xa70], R21 ;  /* 0x000a701501007387 */ /* 0x000fe20000100800 */
[----:B0-----:R-:W-:-:S03]  /*2d470*/  LEA.HI.X.SX32 R19, R80, R5, 0x1, P0 ;  /* 0x0000000550137211 */ /* 0x001fc600000f0eff */
[----:B------:R-:W4:Y:S04]  /*2d480*/  LDL.LU R80, [R1+0x5e8] ;  /* 0x0005e80001507983 */ /* 0x000f280000300800 */
[----:B------:R0:W-:Y:S04]  /*2d490*/  STL [R1+0xa84], R20 ;  /* 0x000a841401007387 */ /* 0x0001e80000100800 */
[----:B------:R-:W4:Y:S04]  /*2d4a0*/  LDL.LU R27, [R1+0x310] ;  /* 0x00031000011b7983 */ /* 0x000f280000300800 */
[----:B------:R3:W-:Y:S04]  /*2d4b0*/  STL [R1+0xa78], R19 ;  /* 0x000a781301007387 */ /* 0x0007e80000100800 */
[----:B------:R-:W4:Y:S01]  /*2d4c0*/  LDL.LU R23, [R1+0x2fc] ;  /* 0x0002fc0001177983 */ /* 0x000f220000300800 */
[----:B0-----:R-:W-:-:S02]  /*2d4d0*/  LEA.HI.X.SX32 R20, R75, R5, 0x1, P5 ;  /* 0x000000054b147211 */ /* 0x001fc400028f0eff */
[----:B---3--:R-:W-:-:S05]  /*2d4e0*/  LEA R19, P0, R25, R6, 0x1 ;  /* 0x0000000619137211 */ /* 0x008fca00078008ff */
[----:B------:R0:W-:Y:S04]  /*2d4f0*/  STL [R1+0xa8c], R19 ;  /* 0x000a8c1301007387 */ /* 0x0001e80000100800 */
[----:B------:R-:W3:Y:S04]  /*2d500*/  LDL.LU R75, [R1+0x5e4] ;  /* 0x0005e400014b7983 */ /* 0x000ee80000300800 */
[----:B------:R1:W-:Y:S01]  /*2d510*/  STL [R1+0xa80], R20 ;  /* 0x000a801401007387 */ /* 0x0003e20000100800 */
[----:B0-----:R-:W-:Y:S02]  /*2d520*/  LEA R19, P5, R70, R6, 0x1 ;  /* 0x0000000646137211 */ /* 0x001fe400078a08ff */
[----:B-1----:R-:W-:-:S03]  /*2d530*/  LEA.HI.X.SX32 R20, R25, R5, 0x1, P0 ;  /* 0x0000000519147211 */ /* 0x002fc600000f0eff */
[----:B------:R2:W-:Y:S04]  /*2d540*/  STL [R1+0xa94], R19 ;  /* 0x000a941301007387 */ /* 0x0005e80000100800 */
[----:B------:R0:W-:Y:S04]  /*2d550*/  STL [R1+0xa88], R20 ;  /* 0x000a881401007387 */ /* 0x0001e80000100800 */
[----:B------:R-:W3:Y:S01]  /*2d560*/  LDL.LU R25, [R1+0x308] ;  /* 0x0003080001197983 */ /* 0x000ee20000300800 */
[----:B--2---:R-:W-:-:S05]  /*2d570*/  LEA R19, P0, R24, R6, 0x1 ;  /* 0x0000000618137211 */ /* 0x004fca00078008ff */
[----:B------:R1:W-:Y:S01]  /*2d580*/  STL [R1+0xa9c], R19 ;  /* 0x000a9c1301007387 */ /* 0x0003e20000100800 */
[-C--:B0-----:R-:W-:Y:S02]  /*2d590*/  LEA.HI.X.SX32 R20, R24, R5.reuse, 0x1, P0 ;  /* 0x0000000518147211 */ /* 0x081fe400000f0eff */
[----:B-1----:R-:W-:Y:S02]  /*2d5a0*/  LEA.HI.X.SX32 R19, R70, R5, 0x1, P5 ;  /* 0x0000000546137211 */ /* 0x002fe400028f0eff */
[-C--:B------:R-:W-:Y:S01]  /*2d5b0*/  LEA R21, P5, R67, R6.reuse, 0x1 ;  /* 0x0000000643157211 */ /* 0x080fe200078a08ff */
[----:B------:R-:W2:Y:S04]  /*2d5c0*/  LDL.LU R70, [R1+0x480] ;  /* 0x0004800001467983 */ /* 0x000ea80000300800 */
[----:B------:R4:W-:Y:S04]  /*2d5d0*/  STL [R1+0xa90], R19 ;  /* 0x000a901301007387 */ /* 0x0009e80000100800 */
[----:B------:R-:W-:Y:S04]  /*2d5e0*/  STL [R1+0xaa4], R21 ;  /* 0x000aa41501007387 */ /* 0x000fe80000100800 */
[----:B------:R0:W-:Y:S04]  /*2d5f0*/  STL [R1+0xa98], R20 ;  /* 0x000a981401007387 */ /* 0x0001e80000100800 */
[----:B------:R-:W2:Y:S01]  /*2d600*/  LDL.LU R24, [R1+0x31c] ;  /* 0x00031c0001187983 */ /* 0x000ea20000300800 */
[----:B----4-:R-:W-:-:S05]  /*2d610*/  LEA R19, P0, R30, R6, 0x1 ;  /* 0x000000061e137211 */ /* 0x010fca00078008ff */
[----:B------:R1:W-:Y:S01]  /*2d620*/  STL [R1+0xaac], R19 ;  /* 0x000aac1301007387 */ /* 0x0003e20000100800 */
[-C--:B0-----:R-:W-:Y:S02]  /*2d630*/  LEA.HI.X.SX32 R20, R30, R5.reuse, 0x1, P0 ;  /* 0x000000051e147211 */ /* 0x081fe400000f0eff */
[----:B-1----:R-:W-:Y:S02]  /*2d640*/  LEA.HI.X.SX32 R19, R67, R5, 0x1, P5 ;  /* 0x0000000543137211 */ /* 0x002fe400028f0eff */
[----:B------:R-:W4:Y:S04]  /*2d650*/  LDL.LU R67, [R1+0x474] ;  /* 0x0004740001437983 */ /* 0x000f280000300800 */
[----:B------:R0:W-:Y:S01]  /*2d660*/  STL [R1+0xaa0], R19 ;  /* 0x000aa01301007387 */ /* 0x0001e20000100800 */
[----:B------:R-:W-:-:S05]  /*2d670*/  LEA R21, P5, R29, R6, 0x1 ;  /* 0x000000061d157211 */ /* 0x000fca00078a08ff */
[----:B------:R1:W-:Y:S01]  /*2d680*/  STL [R1+0xab4], R21 ;  /* 0x000ab41501007387 */ /* 0x0003e20000100800 */
[----:B0-----:R-:W-:-:S03]  /*2d690*/  LEA R19, P0, R66, R6, 0x1 ;  /* 0x0000000642137211 */ /* 0x001fc600078008ff */
[----:B------:R0:W-:Y:S04]  /*2d6a0*/  STL [R1+0xaa8], R20 ;  /* 0x000aa81401007387 */ /* 0x0001e80000100800 */
[----:B------:R0:W-:Y:S01]  /*2d6b0*/  STL [R1+0xabc], R19 ;  /* 0x000abc1301007387 */ /* 0x0001e20000100800 */
[-C--:B-1----:R-:W-:Y:S02]  /*2d6c0*/  LEA.HI.X.SX32 R21, R29, R5.reuse, 0x1, P5 ;  /* 0x000000051d157211 */ /* 0x082fe400028f0eff */
[----:B0-----:R-:W-:-:S03]  /*2d6d0*/  LEA.HI.X.SX32 R20, R66, R5, 0x1, P0 ;  /* 0x0000000542147211 */ /* 0x001fc600000f0eff */
[----:B------:R-:W-:Y:S04]  /*2d6e0*/  STL [R1+0xab0], R21 ;  /* 0x000ab01501007387 */ /* 0x000fe80000100800 */
        /* <DEDUP_REMOVED lines=10> */
[----:B0-----:R-:W-:Y:S02]  /*2d790*/  LEA R19, P5, R27, R6, 0x1 ;  /* 0x000000061b137211 */ /* 0x001fe400078a08ff */
[----:B-1----:R-:W-:-:S03]  /*2d7a0*/  LEA.HI.X.SX32 R20, R65, R5, 0x1, P0 ;  /* 0x0000000541147211 */ /* 0x002fc600000f0eff */
[----:B------:R0:W-:Y:S04]  /*2d7b0*/  STL [R1+0xad4], R19 ;  /* 0x000ad41301007387 */ /* 0x0001e80000100800 */
[----:B------:R-:W4:Y:S01]  /*2d7c0*/  LDL.LU R65, [R1+0x438] ;  /* 0x0004380001417983 */ /* 0x000f220000300800 */
[----:B0-----:R-:W-:-:S03]  /*2d7d0*/  LEA R19, P0, R23, R6, 0x1 ;  /* 0x0000000617137211 */ /* 0x001fc600078008ff */
[----:B------:R0:W-:Y:S04]  /*2d7e0*/  STL [R1+0xac8], R20 ;  /* 0x000ac81401007387 */ /* 0x0001e80000100800 */
[----:B------:R1:W-:Y:S04]  /*2d7f0*/  STL [R1+0xadc], R19 ;  /* 0x000adc1301007387 */ /* 0x0003e80000100800 */
[----:B------:R-:W4:Y:S01]  /*2d800*/  LDL.LU R28, [R1+0x35c] ;  /* 0x00035c00011c7983 */ /* 0x000f220000300800 */
[-C--:B0-----:R-:W-:Y:S02]  /*2d810*/  LEA.HI.X.SX32 R20, R23, R5.reuse, 0x1, P0 ;  /* 0x0000000517147211 */ /* 0x081fe400000f0eff */
[----:B-1----:R-:W-:-:S02]  /*2d820*/  LEA.HI.X.SX32 R19, R27, R5, 0x1, P5 ;  /* 0x000000051b137211 */ /* 0x002fc400028f0eff */
[----:B------:R-:W-:-:S03]  /*2d830*/  LEA R21, P5, R64, R6, 0x1 ;  /* 0x0000000640157211 */ /* 0x000fc600078a08ff */
[----:B------:R-:W-:Y:S04]  /*2d840*/  STL [R1+0xad0], R19 ;  /* 0x000ad01301007387 */ /* 0x000fe80000100800 */
[----:B------:R-:W-:Y:S04]  /*2d850*/  STL [R1+0xae4], R21 ;  /* 0x000ae41501007387 */ /* 0x000fe80000100800 */
[----:B------:R0:W-:Y:S02]  /*2d860*/  STL [R1+0xad8], R20 ;  /* 0x000ad81401007387 */ /* 0x0001e40000100800 */
[----:B0-----:R-:W-:-:S02]  /*2d870*/  LEA.HI.X.SX32 R20, R64, R5, 0x1, P5 ;  /* 0x0000000540147211 */ /* 0x001fc400028f0eff */
[----:B---3--:R-:W-:-:S05]  /*2d880*/  LEA R19, P0, R25, R6, 0x1 ;  /* 0x0000000619137211 */ /* 0x008fca00078008ff */
[----:B------:R0:W-:Y:S04]  /*2d890*/  STL [R1+0xaec], R19 ;  /* 0x000aec1301007387 */ /* 0x0001e80000100800 */
[----:B------:R-:W3:Y:S04]  /*2d8a0*/  LDL.LU R64, [R1+0x444] ;  /* 0x0004440001407983 */ /* 0x000ee80000300800 */
[----:B------:R1:W-:Y:S01]  /*2d8b0*/  STL [R1+0xae0], R20 ;  /* 0x000ae01401007387 */ /* 0x0003e20000100800 */
[----:B0-----:R-:W-:-:S03]  /*2d8c0*/  LEA R19, P5, R63, R6, 0x1 ;  /* 0x000000063f137211 */ /* 0x001fc600078a08ff */
[----:B------:R-:W3:Y:S04]  /*2d8d0*/  LDL.LU R27, [R1+0x368] ;  /* 0x00036800011b7983 */ /* 0x000ee80000300800 */
[----:B------:R2:W-:Y:S01]  /*2d8e0*/  STL [R1+0xaf4], R19 ;  /* 0x000af41301007387 */ /* 0x0005e20000100800 */
[----:B-1----:R-:W-:-:S05]  /*2d8f0*/  LEA.HI.X.SX32 R20, R25, R5, 0x1, P0 ;  /* 0x0000000519147211 */ /* 0x002fca00000f0eff */
[----:B------:R0:W-:Y:S04]  /*2d900*/  STL [R1+0xae8], R20 ;  /* 0x000ae81401007387 */ /* 0x0001e80000100800 */
[----:B------:R-:W3:Y:S01]  /*2d910*/  LDL.LU R25, [R1+0x354] ;  /* 0x0003540001197983 */ /* 0x000ee20000300800 */
[----:B--2---:R-:W-:Y:S02]  /*2d920*/  LEA R19, P0, R24, R6, 0x1 ;  /* 0x0000000618137211 */ /* 0x004fe400078008ff */
[----:B0-----:R-:W-:-:S03]  /*2d930*/  LEA.HI.X.SX32 R20, R63, R5, 0x1, P5 ;  /* 0x000000053f147211 */ /* 0x001fc600028f0eff */
[----:B------:R0:W-:Y:S04]  /*2d940*/  STL [R1+0xafc], R19 ;  /* 0x000afc1301007387 */ /* 0x0001e80000100800 */
[----:B------:R-:W2:Y:S01]  /*2d950*/  LDL.LU R63, [R1+0x448] ;  /* 0x00044800013f7983 */ /* 0x000ea20000300800 */
[----:B0-----:R-:W-:-:S03]  /*2d960*/  LEA R19, P5, R62, R6, 0x1 ;  /* 0x000000063e137211 */ /* 0x001fc600078a08ff */
[----:B------:R0:W-:Y:S04]  /*2d970*/  STL [R1+0xaf0], R20 ;  /* 0x000af01401007387 */ /* 0x0001e80000100800 */
[----:B------:R1:W-:Y:S04]  /*2d980*/  STL [R1+0xb04], R19 ;  /* 0x000b041301007387 */ /* 0x0003e80000100800 */
[----:B------:R-:W2:Y:S01]  /*2d990*/  LDL.LU R32, [R1+0x37c] ;  /* 0x00037c0001207983 */ /* 0x000ea20000300800 */
[----:B0-----:R-:W-:Y:S02]  /*2d9a0*/  LEA.HI.X.SX32 R20, R24, R5, 0x1, P0 ;  /* 0x0000000518147211 */ /* 0x001fe400000f0eff */
[----:B-1----:R-:W-:-:S03]  /*2d9b0*/  LEA R19, P0, R61, R6, 0x1 ;  /* 0x000000063d137211 */ /* 0x002fc600078008ff */
[----:B------:R0:W-:Y:S04]  /*2d9c0*/  STL [R1+0xaf8], R20 ;  /* 0x000af81401007387 */ /* 0x0001e80000100800 */
[----:B------:R-:W2:Y:S04]  /*2d9d0*/  LDL.LU R24, [R1+0x364] ;  /* 0x0003640001187983 */ /* 0x000ea80000300800 */
[----:B------:R-:W-:Y:S01]  /*2d9e0*/  STL [R1+0xb0c], R19 ;  /* 0x000b0c1301007387 */ /* 0x000fe20000100800 */
[----:B0-----:R-:W-:-:S03]  /*2d9f0*/  LEA.HI.X.SX32 R20, R62, R5, 0x1, P5 ;  /* 0x000000053e147211 */ /* 0x001fc600028f0eff */
[----:B------:R-:W2:Y:S04]  /*2da00*/  LDL.LU R62, [R1+0x458] ;  /* 0x00045800013e7983 */ /* 0x000ea80000300800 */
[----:B------:R0:W-:Y:S02]  /*2da10*/  STL [R1+0xb00], R20 ;  /* 0x000b001401007387 */ /* 0x0001e40000100800 */
[----:B0-----:R-:W-:Y:S02]  /*2da20*/  LEA.HI.X.SX32 R20, R61, R5, 0x1, P0 ;  /* 0x000000053d147211 */ /* 0x001fe400000f0eff */
[----:B----4-:R-:W-:-:S05]  /*2da30*/  LEA R19, P5, R30, R6, 0x1 ;  /* 0x000000061e137211 */ /* 0x010fca00078a08ff */
[----:B------:R0:W-:Y:S04]  /*2da40*/  STL [R1+0xb14], R19 ;  /* 0x000b141301007387 */ /* 0x0001e80000100800 */
[----:B------:R-:W4:Y:S04]  /*2da50*/  LDL.LU R23, [R1+0x388] ;  /* 0x0003880001177983 */ /* 0x000f280000300800 */
[----:B------:R1:W-:Y:S01]  /*2da60*/  STL [R1+0xb08], R20 ;  /* 0x000b081401007387 */ /* 0x0003e20000100800 */
[----:B0-----:R-:W-:-:S03]  /*2da70*/  LEA R19, P0, R29, R6, 0x1 ;  /* 0x000000061d137211 */ /* 0x001fc600078008ff */
[----:B------:R-:W4:Y:S04]  /*2da80*/  LDL.LU R34, [R1+0x374] ;  /* 0x0003740001227983 */ /* 0x000f280000300800 */
[----:B------:R-:W-:Y:S01]  /*2da90*/  STL [R1+0xb1c], R19 ;  /* 0x000b1c1301007387 */ /* 0x000fe20000100800 */
[----:B-1----:R-:W-:-:S03]  /*2daa0*/  LEA.HI.X.SX32 R20, R30, R5, 0x1, P5 ;  /* 0x000000051e147211 */ /* 0x002fc600028f0eff */
[----:B------:R-:W4:Y:S04]  /*2dab0*/  LDL.LU R61, [R1+0x44c] ;  /* 0x00044c00013d7983 */ /* 0x000f280000300800 */
[----:B------:R-:W4:Y:S04]  /*2dac0*/  LDL.LU R21, [R1+0x394] ;  /* 0x0003940001157983 */ /* 0x000f280000300800 */
[----:B------:R0:W-:Y:S02]  /*2dad0*/  STL [R1+0xb10], R20 ;  /* 0x000b101401007387 */ /* 0x0001e40000100800 */
[----:B0-----:R-:W-:-:S02]  /*2dae0*/  LEA.HI.X.SX32 R20, R29, R5, 0x1, P0 ;  /* 0x000000051d147211 */ /* 0x001fc400000f0eff */
[----:B------:R-:W-:-:S05]  /*2daf0*/  LEA R19, P5, R28, R6, 0x1 ;  /* 0x000000061c137211 */ /* 0x000fca00078a08ff */
[----:B------:R0:W-:Y:S04]  /*2db00*/  STL [R1+0xb24], R19 ;  /* 0x000b241301007387 */ /* 0x0001e80000100800 */
[----:B------:R-:W4:Y:S04]  /*2db10*/  LDL.LU R30, [R1+0x384] ;  /* 0x00038400011e7983 */ /* 0x000f280000300800 */
[----:B------:R1:W-:Y:S04]  /*2db20*/  STL [R1+0xb18], R20 ;  /* 0x000b181401007387 */ /* 0x0003e80000100800 */
[----:B------:R-:W4:Y:S01]  /*2db30*/  LDL.LU R31, [R1+0x454] ;  /* 0x00045400011f7983 */ /* 0x000f220000300800 */
[----:B0-----:R-:W-:-:S05]  /*2db40*/  LEA R19, P0, R59, R6, 0x1 ;  /* 0x000000063b137211 */ /* 0x001fca00078008ff */
[----:B------:R-:W-:Y:S01]  /*2db50*/  STL [R1+0xb2c], R19 ;  /* 0x000b2c1301007387 */ /* 0x000fe20000100800 */
[----:B-1----:R-:W-:-:S03]  /*2db60*/  LEA.HI.X.SX32 R20, R28, R5, 0x1, P5 ;  /* 0x000000051c147211 */ /* 0x002fc600028f0eff */
[----:B------:R-:W4:Y:S04]  /*2db70*/  LDL.LU R29, [R1+0x3a4] ;  /* 0x0003a400011d7983 */ /* 0x000f280000300800 */
[----:B------:R0:W-:Y:S04]  /*2db80*/  STL [R1+0xb20], R20 ;  /* 0x000b201401007387 */ /* 0x0001e80000100800 */
[----:B------:R-:W4:Y:S01]  /*2db90*/  LDL.LU R33, [R1+0x390] ;  /* 0x0003900001217983 */ /* 0x000f220000300800 */
[----:B0-----:R-:W-:Y:S02]  /*2dba0*/  LEA.HI.X.SX32 R20, R59, R5, 0x1, P0 ;  /* 0x000000053b147211 */ /* 0x001fe400000f0eff */
[----:B---3--:R-:W-:-:S05]  /*2dbb0*/  LEA R19, P5, R27, R6, 0x1 ;  /* 0x000000061b137211 */ /* 0x008fca00078a08ff */
[----:B------:R0:W-:Y:S04]  /*2dbc0*/  STL [R1+0xb34], R19 ;  /* 0x000b341301007387 */ /* 0x0001e80000100800 */
[----:B------:R-:W3:Y:S04]  /*2dbd0*/  LDL.LU R59, [R1+0x434] ;  /* 0x00043400013b7983 */ /* 0x000ee80000300800 */
[----:B------:R1:W-:Y:S04]  /*2dbe0*/  STL [R1+0xb28], R20 ;  /* 0x000b281401007387 */ /* 0x0003e80000100800 */
[----:B------:R-:W3:Y:S01]  /*2dbf0*/  LDL.LU R28, [R1+0x3b4] ;  /* 0x0003b400011c7983 */ /* 0x000ee20000300800 */
[----:B0-----:R-:W-:-:S02]  /*2dc00*/  LEA R19, P0, R25, R6, 0x1 ;  /* 0x0000000619137211 */ /* 0x001fc400078008ff */
[----:B-1----:R-:W-:-:S03]  /*2dc10*/  LEA.HI.X.SX32 R20, R27, R5, 0x1, P5 ;  /* 0x000000051b147211 */ /* 0x002fc600028f0eff */
[----:B------:R-:W-:Y:S04]  /*2dc20*/  STL [R1+0xb3c], R19 ;  /* 0x000b3c1301007387 */ /* 0x000fe80000100800 */
[----:B------:R-:W3:Y:S01]  /*2dc30*/  LDL.LU R27, [R1+0x3a0] ;  /* 0x0003a000011b7983 */ /* 0x000ee20000300800 */
[----:B------:R-:W-:-:S03]  /*2dc40*/  LEA.HI.X.SX32 R35, R25, R5, 0x1, P0 ;  /* 0x0000000519237211 */ /* 0x000fc600000f0eff */
[----:B------:R0:W-:Y:S04]  /*2dc50*/  STL [R1+0xb30], R20 ;  /* 0x000b301401007387 */ /* 0x0001e80000100800 */
[----:B0-----:R-:W3:Y:S01]  /*2dc60*/  LDL.LU R20, [R1+0x430] ;  /* 0x0004300001147983 */ /* 0x001ee20000300800 */
[----:B--2---:R-:W-:-:S05]  /*2dc70*/  LEA R19, P5, R32, R6, 0x1 ;  /* 0x0000000620137211 */ /* 0x004fca00078a08ff */
[----:B------:R0:W-:Y:S04]  /*2dc80*/  STL [R1+0xb44], R19 ;  /* 0x000b441301007387 */ /* 0x0001e80000100800 */
[----:B------:R-:W2:Y:S01]  /*2dc90*/  LDL.LU R25, [R1+0x3c0] ;  /* 0x0003c00001197983 */ /* 0x000ea20000300800 */
[----:B0-----:R-:W-:-:S03]  /*2dca0*/  LEA R19, P0, R24, R6, 0x1 ;  /* 0x0000000618137211 */ /* 0x001fc600078008ff */
[----:B------:R-:W-:Y:S04]  /*2dcb0*/  STL [R1+0xb38], R35 ;  /* 0x000b382301007387 */ /* 0x000fe80000100800 */
[----:B------:R0:W-:Y:S01]  /*2dcc0*/  STL [R1+0xb4c], R19 ;  /* 0x000b4c1301007387 */ /* 0x0001e20000100800 */
[-C--:B------:R-:W-:Y:S02]  /*2dcd0*/  LEA.HI.X.SX32 R24, R24, R5.reuse, 0x1, P0 ;  /* 0x0000000518187211 */ /* 0x080fe400000f0eff */
[----:B0-----:R-:W-:Y:S02]  /*2dce0*/  LEA.HI.X.SX32 R19, R32, R5, 0x1, P5 ;  /* 0x0000000520137211 */ /* 0x001fe400028f0eff */
[----:B------:R-:W2:Y:S04]  /*2dcf0*/  LDL.LU R32, [R1+0x3ac] ;  /* 0x0003ac0001207983 */ /* 0x000ea80000300800 */
[----:B------:R0:W-:Y:S01]  /*2dd00*/  STL [R1+0xb40], R19 ;  /* 0x000b401301007387 */ /* 0x0001e20000100800 */
[----:B----4-:R-:W-:-:S05]  /*2dd10*/  LEA R35, P5, R23, R6, 0x1 ;  /* 0x0000000617237211 */ /* 0x010fca00078a08ff */
[----:B------:R-:W-:Y:S04]  /*2dd20*/  STL [R1+0xb54], R35 ;  /* 0x000b542301007387 */ /* 0x000fe80000100800 */
[----:B------:R1:W-:Y:S01]  /*2dd30*/  STL [R1+0xb48], R24 ;  /* 0x000b481801007387 */ /* 0x0003e20000100800 */
[----:B0-----:R-:W-:-:S03]  /*2dd40*/  LEA R19, P0, R34, R6, 0x1 ;  /* 0x0000000622137211 */ /* 0x001fc600078008ff */
[----:B-1----:R-:W4:Y:S04]  /*2dd50*/  LDL.LU R24, [R1+0x3d0] ;  /* 0x0003d00001187983 */ /* 0x002f280000300800 */
[----:B------:R0:W-:Y:S01]  /*2dd60*/  STL [R1+0xb5c], R19 ;  /* 0x000b5c1301007387 */ /* 0x0001e20000100800 */
[-C--:B------:R-:W-:Y:S02]  /*2dd70*/  LEA.HI.X.SX32 R34, R34, R5.reuse, 0x1, P0 ;  /* 0x0000000522227211 */ /* 0x080fe400000f0eff */
[----:B0-----:R-:W-:Y:S02]  /*2dd80*/  LEA.HI.X.SX32 R19, R23, R5, 0x1, P5 ;  /* 0x0000000517137211 */ /* 0x001fe400028f0eff */
[----:B------:R-:W4:Y:S01]  /*2dd90*/  LDL.LU R23, [R1+0x3bc] ;  /* 0x0003bc0001177983 */ /* 0x000f220000300800 */
[----:B------:R-:W-:-:S03]  /*2dda0*/  LEA R35, P5, R21, R6, 0x1 ;  /* 0x0000000615237211 */ /* 0x000fc600078a08ff */
[----:B------:R0:W-:Y:S04]  /*2ddb0*/  STL [R1+0xb50], R19 ;  /* 0x000b501301007387 */ /* 0x0001e80000100800 */
[----:B------:R-:W-:Y:S04]  /*2ddc0*/  STL [R1+0xb64], R35 ;  /* 0x000b642301007387 */ /* 0x000fe80000100800 */
[----:B------:R-:W-:Y:S01]  /*2ddd0*/  STL [R1+0xb58], R34 ;  /* 0x000b582201007387 */ /* 0x000fe20000100800 */
[----:B0-----:R-:W-:Y:S02]  /*2dde0*/  LEA R19, P0, R30, R6, 0x1 ;  /* 0x000000061e137211 */ /* 0x001fe400078008ff */
[----:B------:R-:W-:-:S02]  /*2ddf0*/  SEL R60, R11, R31, !P3 ;  /* 0x0000001f0b3c7207 */ /* 0x000fc40005800000 */
[----:B------:R-:W4:Y:S04]  /*2de00*/  LDL.LU R31, [R1+0x3d8] ;  /* 0x0003d800011f7983 */ /* 0x000f280000300800 */
[----:B------:R0:W-:Y:S02]  /*2de10*/  STL [R1+0xb6c], R19 ;  /* 0x000b6c1301007387 */ /* 0x0001e40000100800 */
[-C--:B0-----:R-:W-:Y:S02]  /*2de20*/  LEA.HI.X.SX32 R19, R21, R5.reuse, 0x1, P5 ;  /* 0x0000000515137211 */ /* 0x081fe400028f0eff */
[----:B------:R-:W4:Y:S01]  /*2de30*/  LDL.LU R21, [R1+0x3cc] ;  /* 0x0003cc0001157983 */ /* 0x000f220000300800 */
[-C--:B------:R-:W-:Y:S02]  /*2de40*/  LEA R34, P5, R29, R6.reuse, 0x1 ;  /* 0x000000061d227211 */ /* 0x080fe400078a08ff */
[----:B------:R-:W-:Y:S01]  /*2de50*/  LEA.HI.X.SX32 R30, R30, R5, 0x1, P0 ;  /* 0x000000051e1e7211 */ /* 0x000fe200000f0eff */
[----:B------:R0:W-:Y:S04]  /*2de60*/  STL [R1+0xb60], R19 ;  /* 0x000b601301007387 */ /* 0x0001e80000100800 */
[----:B------:R-:W-:Y:S04]  /*2de70*/  STL [R1+0xb74], R34 ;  /* 0x000b742201007387 */ /* 0x000fe80000100800 */
[----:B------:R1:W-:Y:S01]  /*2de80*/  STL [R1+0xb68], R30 ;  /* 0x000b681e01007387 */ /* 0x0003e20000100800 */
[----:B0-----:R-:W-:-:S03]  /*2de90*/  LEA R19, P0, R33, R6, 0x1 ;  /* 0x0000000621137211 */ /* 0x001fc600078008ff */
[----:B-1----:R-:W4:Y:S01]  /*2dea0*/  LDL.LU R30, [R1+0x3e4] ;  /* 0x0003e400011e7983 */ /* 0x002f220000300800 */
[----:B------:R-:W-:-:S03]  /*2deb0*/  LEA.HI.X.SX32 R34, R29, R5, 0x1, P5 ;  /* 0x000000051d227211 */ /* 0x000fc600028f0eff */
[----:B------:R3:W-:Y:S01]  /*2dec0*/  STL [R1+0xb7c], R19 ;  /* 0x000b7c1301007387 */ /* 0x0007e20000100800 */
[----:B------:R-:W-:-:S03]  /*2ded0*/  LEA.HI.X.SX32 R33, R33, R5, 0x1, P0 ;  /* 0x0000000521217211 */ /* 0x000fc600000f0eff */
[----:B------:R-:W4:Y:S04]  /*2dee0*/  LDL.LU R29, [R1+0x3d4] ;  /* 0x0003d400011d7983 */ /* 0x000f280000300800 */
[----:B------:R-:W-:Y:S01]  /*2def0*/  STL [R1+0xb70], R34 ;  /* 0x000b702201007387 */ /* 0x000fe20000100800 */
[----:B---3--:R-:W-:-:S05]  /*2df00*/  LEA R19, P5, R28, R6, 0x1 ;  /* 0x000000061c137211 */ /* 0x008fca00078a08ff */
[----:B------:R0:W-:Y:S04]  /*2df10*/  STL [R1+0xb84], R19 ;  /* 0x000b841301007387 */ /* 0x0001e80000100800 */
[----:B------:R1:W-:Y:S01]  /*2df20*/  STL [R1+0xb78], R33 ;  /* 0x000b782101007387 */ /* 0x0003e20000100800 */
[----:B0-----:R-:W-:-:S03]  /*2df30*/  LEA R19, P0, R27, R6, 0x1 ;  /* 0x000000061b137211 */ /* 0x001fc600078008ff */
[----:B-1----:R-:W3:Y:S04]  /*2df40*/  LDL.LU R33, [R1+0x3e0] ;  /* 0x0003e00001217983 */ /* 0x002ee80000300800 */
[----:B------:R2:W-:Y:S01]  /*2df50*/  STL [R1+0xb8c], R19 ;  /* 0x000b8c1301007387 */ /* 0x0005e20000100800 */
[----:B------:R-:W-:Y:S02]  /*2df60*/  SEL R58, R11, R20, !P3 ;  /* 0x000000140b3a7207 */ /* 0x000fe40005800000 */
[----:B------:R-:W-:Y:S02]  /*2df70*/  LEA.HI.X.SX32 R20, R28, R5, 0x1, P5 ;  /* 0x000000051c147211 */ /* 0x000fe400028f0eff */
[----:B------:R-:W3:Y:S04]  /*2df80*/  LDL.LU R28, [R1+0xc8] ;  /* 0x0000c800011c7983 */ /* 0x000ee80000300800 */
[----:B------:R0:W-:Y:S01]  /*2df90*/  STL [R1+0xb80], R20 ;  /* 0x000b801401007387 */ /* 0x0001e20000100800 */
[----:B--2---:R-:W-:-:S05]  /*2dfa0*/  LEA R19, P5, R25, R6, 0x1 ;  /* 0x0000000619137211 */ /* 0x004fca00078a08ff */
[----:B------:R1:W-:Y:S01]  /*2dfb0*/  STL [R1+0xb94], R19 ;  /* 0x000b941301007387 */ /* 0x0003e20000100800 */
[----:B0-----:R-:W-:-:S03]  /*2dfc0*/  LEA.HI.X.SX32 R20, R27, R5, 0x1, P0 ;  /* 0x000000051b147211 */ /* 0x001fc600000f0eff */
[----:B------:R-:W2:Y:S04]  /*2dfd0*/  LDL.LU R27, [R1+0x3ec] ;  /* 0x0003ec00011b7983 */ /* 0x000ea80000300800 */
[----:B------:R-:W-:Y:S01]  /*2dfe0*/  STL [R1+0xb88], R20 ;  /* 0x000b881401007387 */ /* 0x000fe20000100800 */
[----:B-1----:R-:W-:-:S05]  /*2dff0*/  LEA R19, P0, R32, R6, 0x1 ;  /* 0x0000000620137211 */ /* 0x002fca00078008ff */
[----:B------:R0:W-:Y:S02]  /*2e000*/  STL [R1+0xb9c], R19 ;  /* 0x000b9c1301007387 */ /* 0x0001e40000100800 */
[-C--:B0-----:R-:W-:Y:S02]  /*2e010*/  LEA.HI.X.SX32 R19, R25, R5.reuse, 0x1, P5 ;  /* 0x0000000519137211 */ /* 0x081fe400028f0eff */
[----:B------:R-:W2:Y:S04]  /*2e020*/  LDL.LU R25, [R1+0x3dc] ;  /* 0x0003dc0001197983 */ /* 0x000ea80000300800 */
[----:B------:R-:W-:Y:S01]  /*2e030*/  STL [R1+0xb90], R19 ;  /* 0x000b901301007387 */ /* 0x000fe20000100800 */
[----:B------:R-:W-:Y:S02]  /*2e040*/  LEA.HI.X.SX32 R32, R32, R5, 0x1, P0 ;  /* 0x0000000520207211 */ /* 0x000fe400000f0eff */
[----:B----4-:R-:W-:-:S05]  /*2e050*/  LEA R20, P5, R24, R6, 0x1 ;  /* 0x0000000618147211 */ /* 0x010fca00078a08ff */
[----:B------:R0:W-:Y:S04]  /*2e060*/  STL [R1+0xba4], R20 ;  /* 0x000ba41401007387 */ /* 0x0001e80000100800 */
[----:B0-----:R-:W4:Y:S01]  /*2e070*/  LDL.LU R20, [R1+0x3f4] ;  /* 0x0003f40001147983 */ /* 0x001f220000300800 */
[----:B------:R-:W-:-:S03]  /*2e080*/  LEA R19, P0, R23, R6, 0x1 ;  /* 0x0000000617137211 */ /* 0x000fc600078008ff */
[----:B------:R-:W-:Y:S04]  /*2e090*/  STL [R1+0xb98], R32 ;  /* 0x000b982001007387 */ /* 0x000fe80000100800 */
[----:B------:R0:W-:Y:S02]  /*2e0a0*/  STL [R1+0xbac], R19 ;  /* 0x000bac1301007387 */ /* 0x0001e40000100800 */
[-C--:B0-----:R-:W-:Y:S02]  /*2e0b0*/  LEA.HI.X.SX32 R19, R24, R5.reuse, 0x1, P5 ;  /* 0x0000000518137211 */ /* 0x081fe400028f0eff */
[----:B------:R-:W4:Y:S01]  /*2e0c0*/  LDL.LU R24, [R1+0x3e8] ;  /* 0x0003e80001187983 */ /* 0x000f220000300800 */
[----:B------:R-:W-:Y:S02]  /*2e0d0*/  LEA.HI.X.SX32 R32, R23, R5, 0x1, P0 ;  /* 0x0000000517207211 */ /* 0x000fe400000f0eff */
[-C--:B------:R-:W-:Y:S01]  /*2e0e0*/  LEA R34, P5, R31, R6.reuse, 0x1 ;  /* 0x000000061f227211 */ /* 0x080fe200078a08ff */
[----:B------:R0:W-:Y:S04]  /*2e0f0*/  STL [R1+0xba0], R19 ;  /* 0x000ba01301007387 */ /* 0x0001e80000100800 */
[----:B------:R-:W-:Y:S04]  /*2e100*/  STL [R1+0xbb4], R34 ;  /* 0x000bb42201007387 */ /* 0x000fe80000100800 */
[----:B------:R-:W4:Y:S01]  /*2e110*/  LDL.LU R23, [R1+0x3fc] ;  /* 0x0003fc0001177983 */ /* 0x000f220000300800 */
[----:B0-----:R-:W-:-:S03]  /*2e120*/  LEA R19, P0, R21, R6, 0x1 ;  /* 0x0000000615137211 */ /* 0x001fc600078008ff */
[----:B------:R0:W-:Y:S01]  /*2e130*/  STL [R1+0xba8], R32 ;  /* 0x000ba82001007387 */ /* 0x0001e20000100800 */
[----:B------:R-:W-:-:S03]  /*2e140*/  LEA.HI.X.SX32 R31, R31, R5, 0x1, P5 ;  /* 0x000000051f1f7211 */ /* 0x000fc600028f0eff */
[----:B------:R-:W-:Y:S04]  /*2e150*/  STL [R1+0xbbc], R19 ;  /* 0x000bbc1301007387 */ /* 0x000fe80000100800 */
[----:B0-----:R-:W4:Y:S04]  /*2e160*/  LDL.LU R32, [R1+0x3f0] ;  /* 0x0003f00001207983 */ /* 0x001f280000300800 */
[----:B------:R0:W-:Y:S04]  /*2e170*/  STL [R1+0xbb0], R31 ;  /* 0x000bb01f01007387 */ /* 0x0001e80000100800 */
[----:B0-----:R-:W4:Y:S01]  /*2e180*/  LDL.LU R31, [R1+0x404] ;  /* 0x00040400011f7983 */ /* 0x001f220000300800 */
[----:B------:R-:W-:-:S02]  /*2e190*/  LEA R19, P5, R30, R6, 0x1 ;  /* 0x000000061e137211 */ /* 0x000fc400078a08ff */
[----:B------:R-:W-:-:S03]  /*2e1a0*/  LEA.HI.X.SX32 R21, R21, R5, 0x1, P0 ;  /* 0x0000000515157211 */ /* 0x000fc600000f0eff */
[----:B------:R0:W-:Y:S01]  /*2e1b0*/  STL [R1+0xbc4], R19 ;  /* 0x000bc41301007387 */ /* 0x0001e20000100800 */
[----:B------:R-:W-:-:S03]  /*2e1c0*/  LEA.HI.X.SX32 R30, R30, R5, 0x1, P5 ;  /* 0x000000051e1e7211 */ /* 0x000fc600028f0eff */
[----:B------:R1:W-:Y:S01]  /*2e1d0*/  STL [R1+0xbb8], R21 ;  /* 0x000bb81501007387 */ /* 0x0003e20000100800 */
[----:B0-----:R-:W-:-:S03]  /*2e1e0*/  LEA R19, P0, R29, R6, 0x1 ;  /* 0x000000061d137211 */ /* 0x001fc600078008ff */
[----:B-1----:R-:W4:Y:S04]  /*2e1f0*/  LDL.LU R21, [R1+0x3f8] ;  /* 0x0003f80001157983 */ /* 0x002f280000300800 */
[----:B------:R-:W-:Y:S04]  /*2e200*/  STL [R1+0xbcc], R19 ;  /* 0x000bcc1301007387 */ /* 0x000fe80000100800 */
[----:B------:R0:W-:Y:S01]  /*2e210*/  STL [R1+0xbc0], R30 ;  /* 0x000bc01e01007387 */ /* 0x0001e20000100800 */
[----:B------:R-:W-:-:S03]  /*2e220*/  LEA.HI.X.SX32 R29, R29, R5, 0x1, P0 ;  /* 0x000000051d1d7211 */ /* 0x000fc600000f0eff */
[----:B0-----:R-:W4:Y:S01]  /*2e230*/  LDL.LU R30, [R1+0x40c] ;  /* 0x00040c00011e7983 */ /* 0x001f220000300800 */
[----:B---3--:R-:W-:-:S05]  /*2e240*/  LEA R19, P5, R33, R6, 0x1 ;  /* 0x0000000621137211 */ /* 0x008fca00078a08ff */
[----:B------:R0:W-:Y:S04]  /*2e250*/  STL [R1+0xbd4], R19 ;  /* 0x000bd41301007387 */ /* 0x0001e80000100800 */
[----:B------:R1:W-:Y:S01]  /*2e260*/  STL [R1+0xbc8], R29 ;  /* 0x000bc81d01007387 */ /* 0x0003e20000100800 */
[----:B0-----:R-:W-:-:S03]  /*2e270*/  LEA R19, P0, R28, R6, 0x1 ;  /* 0x000000061c137211 */ /* 0x001fc600078008ff */
[----:B-1----:R-:W3:Y:S04]  /*2e280*/  LDL.LU R29, [R1+0x400] ;  /* 0x00040000011d7983 */ /* 0x002ee80000300800 */
[----:B------:R0:W-:Y:S02]  /*2e290*/  STL [R1+0xbdc], R19 ;  /* 0x000bdc1301007387 */ /* 0x0001e40000100800 */
[-C--:B0-----:R-:W-:Y:S02]  /*2e2a0*/  LEA.HI.X.SX32 R19, R33, R5.reuse, 0x1, P5 ;  /* 0x0000000521137211 */ /* 0x081fe400028f0eff */
[-C--:B--2---:R-:W-:Y:S02]  /*2e2b0*/  LEA R34, P5, R27, R6.reuse, 0x1 ;  /* 0x000000061b227211 */ /* 0x084fe400078a08ff */
[----:B------:R-:W-:Y:S01]  /*2e2c0*/  LEA.HI.X.SX32 R33, R28, R5, 0x1, P0 ;  /* 0x000000051c217211 */ /* 0x000fe200000f0eff */
[----:B------:R0:W-:Y:S04]  /*2e2d0*/  STL [R1+0xbd0], R19 ;  /* 0x000bd01301007387 */ /* 0x0001e80000100800 */
[----:B------:R-:W-:Y:S04]  /*2e2e0*/  STL [R1+0xbe4], R34 ;  /* 0x000be42201007387 */ /* 0x000fe80000100800 */
[----:B------:R-:W2:Y:S04]  /*2e2f0*/  LDL.LU R28, [R1+0x414] ;  /* 0x00041400011c7983 */ /* 0x000ea80000300800 */
[----:B------:R1:W-:Y:S01]  /*2e300*/  STL [R1+0xbd8], R33 ;  /* 0x000bd82101007387 */ /* 0x0003e20000100800 */
[----:B0-----:R-:W-:-:S05]  /*2e310*/  LEA R19, P0, R25, R6, 0x1 ;  /* 0x0000000619137211 */ /* 0x001fca00078008ff */
[----:B------:R0:W-:Y:S01]  /*2e320*/  STL [R1+0xbec], R19 ;  /* 0x000bec1301007387 */ /* 0x0001e20000100800 */
[-C--:B-1----:R-:W-:Y:S02]  /*2e330*/  LEA.HI.X.SX32 R33, R25, R5.reuse, 0x1, P0 ;  /* 0x0000000519217211 */ /* 0x082fe400000f0eff */
[----:B0-----:R-:W-:Y:S02]  /*2e340*/  LEA.HI.X.SX32 R19, R27, R5, 0x1, P5 ;  /* 0x000000051b137211 */ /* 0x001fe400028f0eff */
[----:B------:R-:W2:Y:S04]  /*2e350*/  LDL.LU R27, [R1+0x408] ;  /* 0x00040800011b7983 */ /* 0x000ea80000300800 */
[----:B------:R0:W-:Y:S01]  /*2e360*/  STL [R1+0xbe0], R19 ;  /* 0x000be01301007387 */ /* 0x0001e20000100800 */
[----:B----4-:R-:W-:-:S05]  /*2e370*/  LEA R34, P5, R20, R6, 0x1 ;  /* 0x0000000614227211 */ /* 0x010fca00078a08ff */
[----:B------:R-:W-:Y:S04]  /*2e380*/  STL [R1+0xbf4], R34 ;  /* 0x000bf42201007387 */ /* 0x000fe80000100800 */
[----:B------:R-:W4:Y:S04]  /*2e390*/  LDL.LU R25, [R1+0x41c] ;  /* 0x00041c0001197983 */ /* 0x000f280000300800 */
[----:B------:R1:W-:Y:S01]  /*2e3a0*/  STL [R1+0xbe8], R33 ;  /* 0x000be82101007387 */ /* 0x0003e20000100800 */
[----:B0-----:R-:W-:Y:S02]  /*2e3b0*/  LEA R19, P0, R24, R6, 0x1 ;  /* 0x0000000618137211 */ /* 0x001fe400078008ff */
[----:B-1----:R-:W-:-:S03]  /*2e3c0*/  LEA.HI.X.SX32 R33, R20, R5, 0x1, P5 ;  /* 0x0000000514217211 */ /* 0x002fc600028f0eff */
[----:B------:R0:W-:Y:S01]  /*2e3d0*/  STL [R1+0xbfc], R19 ;  /* 0x000bfc1301007387 */ /* 0x0001e20000100800 */
[----:B------:R-:W-:-:S03]  /*2e3e0*/  LEA.HI.X.SX32 R20, R24, R5, 0x1, P0 ;  /* 0x0000000518147211 */ /* 0x000fc600000f0eff */
[----:B------:R-:W-:Y:S04]  /*2e3f0*/  STL [R1+0xbf0], R33 ;  /* 0x000bf02101007387 */ /* 0x000fe80000100800 */
[----:B------:R-:W4:Y:S01]  /*2e400*/  LDL.LU R24, [R1+0x410] ;  /* 0x0004100001187983 */ /* 0x000f220000300800 */
[----:B0-----:R-:W-:-:S05]  /*2e410*/  LEA R19, P5, R23, R6, 0x1 ;  /* 0x0000000617137211 */ /* 0x001fca00078a08ff */
[----:B------:R0:W-:Y:S04]  /*2e420*/  STL [R1+0xc04], R19 ;  /* 0x000c041301007387 */ /* 0x0001e80000100800 */
[----:B------:R1:W-:Y:S01]  /*2e430*/  STL [R1+0xbf8], R20 ;  /* 0x000bf81401007387 */ /* 0x0003e20000100800 */
[----:B0-----:R-:W-:Y:S02]  /*2e440*/  LEA R19, P0, R32, R6, 0x1 ;  /* 0x0000000620137211 */ /* 0x001fe400078008ff */
[----:B-1----:R-:W-:-:S03]  /*2e450*/  LEA.HI.X.SX32 R20, R23, R5, 0x1, P5 ;  /* 0x0000000517147211 */ /* 0x002fc600028f0eff */
[----:B------:R0:W-:Y:S04]  /*2e460*/  STL [R1+0xc0c], R19 ;  /* 0x000c0c1301007387 */ /* 0x0001e80000100800 */
[----:B------:R-:W4:Y:S01]  /*2e470*/  LDL.LU R23, [R1+0x424] ;  /* 0x0004240001177983 */ /* 0x000f220000300800 */
[----:B0-----:R-:W-:-:S03]  /*2e480*/  LEA R19, P5, R31, R6, 0x1 ;  /* 0x000000061f137211 */ /* 0x001fc600078a08ff */
[----:B------:R-:W-:Y:S04]  /*2e490*/  STL [R1+0xc00], R20 ;  /* 0x000c001401007387 */ /* 0x000fe80000100800 */
[----:B------:R0:W-:Y:S04]  /*2e4a0*/  STL [R1+0xc14], R19 ;  /* 0x000c141301007387 */ /* 0x0001e80000100800 */
[----:B0-----:R-:W4:Y:S01]  /*2e4b0*/  LDL.LU R19, [R1+0x418] ;  /* 0x0004180001137983 */ /* 0x001f220000300800 */
[-C--:B------:R-:W-:Y:S02]  /*2e4c0*/  LEA.HI.X.SX32 R32, R32, R5.reuse, 0x1, P0 ;  /* 0x0000000520207211 */ /* 0x080fe400000f0eff */
[----:B------:R-:W-:-:S02]  /*2e4d0*/  LEA.HI.X.SX32 R31, R31, R5, 0x1, P5 ;  /* 0x000000051f1f7211 */ /* 0x000fc400028f0eff */
[C---:B------:R-:W-:Y:S01]  /*2e4e0*/  LEA R20, P0, R21.reuse, R6, 0x1 ;  /* 0x0000000615147211 */ /* 0x040fe200078008ff */
[----:B------:R-:W-:Y:S04]  /*2e4f0*/  STL [R1+0xc08], R32 ;  /* 0x000c082001007387 */ /* 0x000fe80000100800 */
[----:B------:R0:W-:Y:S01]  /*2e500*/  STL [R1+0xc1c], R20 ;  /* 0x000c1c1401007387 */ /* 0x0001e20000100800 */
[----:B------:R-:W-:-:S03]  /*2e510*/  LEA.HI.X.SX32 R21, R21, R5, 0x1, P0 ;  /* 0x0000000515157211 */ /* 0x000fc600000f0eff */
[----:B------:R-:W-:Y:S04]  /*2e520*/  STL [R1+0xc10], R31 ;  /* 0x000c101f01007387 */ /* 0x000fe80000100800 */
[----:B------:R-:W4:Y:S01]  /*2e530*/  LDL.LU R34, [R1+0x42c] ;  /* 0x00042c0001227983 */ /* 0x000f220000300800 */
[----:B0-----:R-:W-:-:S05]  /*2e540*/  LEA R20, P5, R30, R6, 0x1 ;  /* 0x000000061e147211 */ /* 0x001fca00078a08ff */
[----:B------:R-:W-:Y:S04]  /*2e550*/  STL [R1+0xc24], R20 ;  /* 0x000c241401007387 */ /* 0x000fe80000100800 */
[----:B------:R0:W-:Y:S04]  /*2e560*/  STL [R1+0xc18], R21 ;  /* 0x000c181501007387 */ /* 0x0001e80000100800 */
[----:B------:R-:W4:Y:S01]  /*2e570*/  LDL.LU R33, [R1+0x420] ;  /* 0x0004200001217983 */ /* 0x000f220000300800 */
[----:B0-----:R-:W-:Y:S02]  /*2e580*/  LEA.HI.X.SX32 R21, R30, R5, 0x1, P5 ;  /* 0x000000051e157211 */ /* 0x001fe400028f0eff */
[----:B---3--:R-:W-:-:S05]  /*2e590*/  LEA R20, P0, R29, R6, 0x1 ;  /* 0x000000061d147211 */ /* 0x008fca00078008ff */
[----:B------:R0:W-:Y:S04]  /*2e5a0*/  STL [R1+0xc2c], R20 ;  /* 0x000c2c1401007387 */ /* 0x0001e80000100800 */
[----:B0-----:R-:W3:Y:S04]  /*2e5b0*/  LDL.LU R20, [R1+0x440] ;  /* 0x0004400001147983 */ /* 0x001ee80000300800 */
[----:B------:R0:W-:Y:S04]  /*2e5c0*/  STL [R1+0xc20], R21 ;  /* 0x000c201501007387 */ /* 0x0001e80000100800 */
[----:B------:R-:W3:Y:S01]  /*2e5d0*/  LDL.LU R32, [R1+0x428] ;  /* 0x0004280001207983 */ /* 0x000ee20000300800 */
[----:B--2---:R-:W-:-:S02]  /*2e5e0*/  LEA R30, P5, R28, R6, 0x1 ;  /* 0x000000061c1e7211 */ /* 0x004fc400078a08ff */
[----:B0-----:R-:W-:-:S03]  /*2e5f0*/  LEA.HI.X.SX32 R21, R29, R5, 0x1, P0 ;  /* 0x000000051d157211 */ /* 0x001fc600000f0eff */
[----:B------:R-:W-:Y:S04]  /*2e600*/  STL [R1+0xc34], R30 ;  /* 0x000c341e01007387 */ /* 0x000fe80000100800 */
[----:B------:R-:W2:Y:S04]  /*2e610*/  LDL.LU R31, [R1+0x45c] ;  /* 0x00045c00011f7983 */ /* 0x000ea80000300800 */
[----:B------:R0:W-:Y:S01]  /*2e620*/  STL [R1+0xc28], R21 ;  /* 0x000c281501007387 */ /* 0x0001e20000100800 */
[----:B------:R-:W-:-:S03]  /*2e630*/  LEA.HI.X.SX32 R28, R28, R5, 0x1, P5 ;  /* 0x000000051c1c7211 */ /* 0x000fc600028f0eff */
[----:B0-----:R-:W2:Y:S01]  /*2e640*/  LDL.LU R21, [R1+0x43c] ;  /* 0x00043c0001157983 */ /* 0x001ea20000300800 */
[----:B------:R-:W-:-:S05]  /*2e650*/  LEA R29, P0, R27, R6, 0x1 ;  /* 0x000000061b1d7211 */ /* 0x000fca00078008ff */
[----:B------:R-:W-:Y:S04]  /*2e660*/  STL [R1+0xc3c], R29 ;  /* 0x000c3c1d01007387 */ /* 0x000fe80000100800 */
[----:B------:R-:W2:Y:S04]  /*2e670*/  LDL.LU R30, [R1+0x464] ;  /* 0x00046400011e7983 */ /* 0x000ea80000300800 */
[----:B------:R0:W-:Y:S02]  /*2e680*/  STL [R1+0xc30], R28 ;  /* 0x000c301c01007387 */ /* 0x0001e40000100800 */
[----:B0-----:R-:W-:-:S02]  /*2e690*/  LEA.HI.X.SX32 R28, R27, R5, 0x1, P0 ;  /* 0x000000051b1c7211 */ /* 0x001fc400000f0eff */
[----:B----4-:R-:W-:-:S05]  /*2e6a0*/  LEA R29, P5, R25, R6, 0x1 ;  /* 0x00000006191d7211 */ /* 0x010fca00078a08ff */
[----:B------:R0:W-:Y:S04]  /*2e6b0*/  STL [R1+0xc44], R29 ;  /* 0x000c441d01007387 */ /* 0x0001e80000100800 */
[----:B0-----:R-:W4:Y:S04]  /*2e6c0*/  LDL.LU R29, [R1+0x450] ;  /* 0x00045000011d7983 */ /* 0x001f280000300800 */
[----:B------:R0:W-:Y:S01]  /*2e6d0*/  STL [R1+0xc38], R28 ;  /* 0x000c381c01007387 */ /* 0x0001e20000100800 */
[----:B------:R-:W-:-:S03]  /*2e6e0*/  LEA R27, P0, R24, R6, 0x1 ;  /* 0x00000006181b7211 */ /* 0x000fc600078008ff */
[----:B0-----:R-:W4:Y:S01]  /*2e6f0*/  LDL.LU R28, [R1+0x46c] ;  /* 0x00046c00011c7983 */ /* 0x001f220000300800 */
[----:B------:R-:W-:-:S03]  /*2e700*/  LEA.HI.X.SX32 R25, R25, R5, 0x1, P5 ;  /* 0x0000000519197211 */ /* 0x000fc600028f0eff */
[----:B------:R0:W-:Y:S04]  /*2e710*/  STL [R1+0xc4c], R27 ;  /* 0x000c4c1b01007387 */ /* 0x0001e80000100800 */
[----:B0-----:R-:W4:Y:S04]  /*2e720*/  LDL.LU R27, [R1+0x460] ;  /* 0x00046000011b7983 */ /* 0x001f280000300800 */
[----:B------:R0:W-:Y:S01]  /*2e730*/  STL [R1+0xc40], R25 ;  /* 0x000c401901007387 */ /* 0x0001e20000100800 */
[----:B------:R-:W-:Y:S02]  /*2e740*/  LEA R35, P5, R23, R6, 0x1 ;  /* 0x0000000617237211 */ /* 0x000fe400078a08ff */
[----:B0-----:R-:W-:-:S02]  /*2e750*/  LEA.HI.X.SX32 R25, R24, R5, 0x1, P0 ;  /* 0x0000000518197211 */ /* 0x001fc400000f0eff */
[----:B------:R-:W4:Y:S04]  /*2e760*/  LDL.LU R24, [R1+0x478] ;  /* 0x0004780001187983 */ /* 0x000f280000300800 */
[----:B------:R0:W-:Y:S04]  /*2e770*/  STL [R1+0xc54], R35 ;  /* 0x000c542301007387 */ /* 0x0001e80000100800 */
[----:B------:R1:W-:Y:S01]  /*2e780*/  STL [R1+0xc48], R25 ;  /* 0x000c481901007387 */ /* 0x0003e20000100800 */
[----:B0-----:R-:W-:-:S03]  /*2e790*/  LEA R35, P0, R19, R6, 0x1 ;  /* 0x0000000613237211 */ /* 0x001fc600078008ff */
[----:B-1----:R-:W4:Y:S04]  /*2e7a0*/  LDL.LU R25, [R1+0x468] ;  /* 0x0004680001197983 */ /* 0x002f280000300800 */
[----:B------:R0:W-:Y:S02]  /*2e7b0*/  STL [R1+0xc5c], R35 ;  /* 0x000c5c2301007387 */ /* 0x0001e40000100800 */
[-C--:B0-----:R-:W-:Y:S02]  /*2e7c0*/  LEA.HI.X.SX32 R35, R23, R5.reuse, 0x1, P5 ;  /* 0x0000000517237211 */ /* 0x081fe400028f0eff */
[----:B------:R-:W4:Y:S01]  /*2e7d0*/  LDL.LU R23, [R1+0x5e0] ;  /* 0x0005e00001177983 */ /* 0x000f220000300800 */
[----:B------:R-:W-:-:S03]  /*2e7e0*/  LEA.HI.X.SX32 R19, R19, R5, 0x1, P0 ;  /* 0x0000000513137211 */ /* 0x000fc600000f0eff */
[----:B------:R0:W-:Y:S02]  /*2e7f0*/  STL [R1+0xc50], R35 ;  /* 0x000c502301007387 */ /* 0x0001e40000100800 */
[----:B0-----:R-:W-:-:S05]  /*2e800*/  LEA R35, P5, R34, R6, 0x1 ;  /* 0x0000000622237211 */ /* 0x001fca00078a08ff */
[----:B------:R0:W-:Y:S01]  /*2e810*/  STL [R1+0xc64], R35 ;  /* 0x000c642301007387 */ /* 0x0001e20000100800 */
[----:B------:R-:W-:-:S03]  /*2e820*/  LEA.HI.X.SX32 R34, R34, R5, 0x1, P5 ;  /* 0x0000000522227211 */ /* 0x000fc600028f0eff */
[----:B0-----:R-:W4:Y:S04]  /*2e830*/  LDL.LU R35, [R1+0x1d8c] ;  /* 0x001d8c0001237983 */ /* 0x001f280000300800 */
[----:B------:R0:W-:Y:S02]  /*2e840*/  STL [R1+0xc58], R19 ;  /* 0x000c581301007387 */ /* 0x0001e40000100800 */
[----:B0-----:R-:W-:-:S05]  /*2e850*/  LEA R19, P0, R33, R6, 0x1 ;  /* 0x0000000621137211 */ /* 0x001fca00078008ff */
[----:B------:R0:W-:Y:S01]  /*2e860*/  STL [R1+0xc6c], R19 ;  /* 0x000c6c1301007387 */ /* 0x0001e20000100800 */
[----:B------:R-:W-:-:S03]  /*2e870*/  LEA.HI.X.SX32 R33, R33, R5, 0x1, P0 ;  /* 0x0000000521217211 */ /* 0x000fc600000f0eff */
[----:B0-----:R-:W4:Y:S04]  /*2e880*/  LDL.LU R19, [R1+0x1d88] ;  /* 0x001d880001137983 */ /* 0x001f280000300800 */
[----:B------:R3:W-:Y:S02]  /*2e890*/  STL [R1+0xc60], R34 ;  /* 0x000c602201007387 */ /* 0x0007e40000100800 */
[----:B---3--:R-:W-:-:S05]  /*2e8a0*/  LEA R34, P5, R20, R6, 0x1 ;  /* 0x0000000614227211 */ /* 0x008fca00078a08ff */
[----:B------:R0:W-:Y:S01]  /*2e8b0*/  STL [R1+0xc74], R34 ;  /* 0x000c742201007387 */ /* 0x0001e20000100800 */
[----:B------:R-:W-:-:S03]  /*2e8c0*/  LEA.HI.X.SX32 R20, R20, R5, 0x1, P5 ;  /* 0x0000000514147211 */ /* 0x000fc600028f0eff */
[----:B0-----:R-:W3:Y:S04]  /*2e8d0*/  LDL.LU R34, [R1+0x1d84] ;  /* 0x001d840001227983 */ /* 0x001ee80000300800 */
[----:B------:R0:W-:Y:S02]  /*2e8e0*/  STL [R1+0xc68], R33 ;  /* 0x000c682101007387 */ /* 0x0001e40000100800 */
[----:B0-----:R-:W-:-:S05]  /*2e8f0*/  LEA R33, P0, R32, R6, 0x1 ;  /* 0x0000000620217211 */ /* 0x001fca00078008ff */
[----:B------:R0:W-:Y:S01]  /*2e900*/  STL [R1+0xc7c], R33 ;  /* 0x000c7c2101007387 */ /* 0x0001e20000100800 */
[----:B------:R-:W-:-:S03]  /*2e910*/  LEA.HI.X.SX32 R32, R32, R5, 0x1, P0 ;  /* 0x0000000520207211 */ /* 0x000fc600000f0eff */
[----:B0-----:R-:W3:Y:S04]  /*2e920*/  LDL.LU R33, [R1+0x1d80] ;  /* 0x001d800001217983 */ /* 0x001ee80000300800 */
[----:B------:R2:W-:Y:S02]  /*2e930*/  STL [R1+0xc70], R20 ;  /* 0x000c701401007387 */ /* 0x0005e40000100800 */
[----:B--2---:R-:W-:-:S05]  /*2e940*/  LEA R20, P5, R31, R6, 0x1 ;  /* 0x000000061f147211 */ /* 0x004fca00078a08ff */
[----:B------:R0:W-:Y:S01]  /*2e950*/  STL [R1+0xc84], R20 ;  /* 0x000c841401007387 */ /* 0x0001e20000100800 */
[----:B------:R-:W-:-:S03]  /*2e960*/  LEA.HI.X.SX32 R31, R31, R5, 0x1, P5 ;  /* 0x000000051f1f7211 */ /* 0x000fc600028f0eff */
[----:B0-----:R-:W2:Y:S04]  /*2e970*/  LDL.LU R20, [R1+0x1d7c] ;  /* 0x001d7c0001147983 */ /* 0x001ea80000300800 */
[----:B------:R0:W-:Y:S02]  /*2e980*/  STL [R1+0xc78], R32 ;  /* 0x000c782001007387 */ /* 0x0001e40000100800 */
[----:B0-----:R-:W-:-:S05]  /*2e990*/  LEA R32, P0, R21, R6, 0x1 ;  /* 0x0000000615207211 */ /* 0x001fca00078008ff */
        /* <DEDUP_REMOVED lines=9> */
[----:B----4-:R-:W-:-:S05]  /*2ea30*/  LEA R21, P0, R29, R6, 0x1 ;  /* 0x000000061d157211 */ /* 0x010fca00078008ff */
[----:B------:R0:W-:Y:S01]  /*2ea40*/  STL [R1+0xc9c], R21 ;  /* 0x000c9c1501007387 */ /* 0x0001e20000100800 */
[----:B------:R-:W-:-:S03]  /*2ea50*/  LEA.HI.X.SX32 R29, R29, R5, 0x1, P0 ;  /* 0x000000051d1d7211 */ /* 0x000fc600000f0eff */
[----:B0-----:R-:W4:Y:S04]  /*2ea60*/  LDL.LU R21, [R1+0x1d70] ;  /* 0x001d700001157983 */ /* 0x001f280000300800 */
        /* <DEDUP_REMOVED lines=17> */
[----:B------:R0:W-:Y:S04]  /*2eb80*/  STL [R1+0xcbc], R27 ;  /* 0x000cbc1b01007387 */ /* 0x0001e80000100800 */
[----:B0-----:R-:W2:Y:S04]  /*2eb90*/  LDL.LU R27, [R1+0x1d60] ;  /* 0x001d6000011b7983 */ /* 0x001ea80000300800 */
[----:B------:R0:W-:Y:S02]  /*2eba0*/  STL [R1+0xcb0], R24 ;  /* 0x000cb01801007387 */ /* 0x0001e40000100800 */
[----:B0-----:R-:W-:-:S05]  /*2ebb0*/  LEA R24, P5, R23, R6, 0x1 ;  /* 0x0000000617187211 */ /* 0x001fca00078a08ff */
[----:B------:R0:W-:Y:S04]  /*2ebc0*/  STL [R1+0xcc4], R24 ;  /* 0x000cc41801007387 */ /* 0x0001e80000100800 */
[----:B0-----:R-:W2:Y:S01]  /*2ebd0*/  LDL.LU R24, [R1+0x1d5c] ;  /* 0x001d5c0001187983 */ /* 0x001ea20000300800 */
[----:B------:R-:W-:-:S05]  /*2ebe0*/  LEA.HI.X.SX32 R25, R25, R5, 0x1, P0 ;  /* 0x0000000519197211 */ /* 0x000fca00000f0eff */
[----:B------:R2:W-:Y:S02]  /*2ebf0*/  STL [R1+0xcb8], R25 ;  /* 0x000cb81901007387 */ /* 0x0005e40000100800 */
[----:B--2---:R-:W-:-:S05]  /*2ec00*/  LEA R25, P0, R24, R6, 0x1 ;  /* 0x0000000618197211 */ /* 0x004fca00078008ff */
[----:B------:R0:W-:Y:S04]  /*2ec10*/  STL [R1+0xccc], R25 ;  /* 0x000ccc1901007387 */ /* 0x0001e80000100800 */
[----:B0-----:R-:W2:Y:S01]  /*2ec20*/  LDL.LU R25, [R1+0x1d58] ;  /* 0x001d580001197983 */ /* 0x001ea20000300800 */
[-C--:B------:R-:W-:Y:S02]  /*2ec30*/  LEA.HI.X.SX32 R23, R23, R5.reuse, 0x1, P5 ;  /* 0x0000000517177211 */ /* 0x080fe400028f0eff */
[----:B------:R-:W-:-:S03]  /*2ec40*/  LEA.HI.X.SX32 R24, R24, R5, 0x1, P0 ;  /* 0x0000000518187211 */ /* 0x000fc600000f0eff */
[----:B------:R2:W-:Y:S01]  /*2ec50*/  STL [R1+0xcc0], R23 ;  /* 0x000cc01701007387 */ /* 0x0005e20000100800 */
[----:B------:R-:W-:Y:S02]  /*2ec60*/  IMAD R9, R9, UR7, RZ ;  /* 0x0000000709097c24 */ /* 0x000fe4000f8e02ff */
[----:B------:R-:W-:Y:S02]  /*2ec70*/  IMAD R10, R10, UR12, RZ ;  /* 0x0000000c0a0a7c24 */ /* 0x000fe4000f8e02ff */
[----:B------:R-:W-:Y:S02]  /*2ec80*/  IMAD R13, R13, UR13, RZ ;  /* 0x0000000d0d0d7c24 */ /* 0x000fe4000f8e02ff */
[----:B------:R-:W-:Y:S02]  /*2ec90*/  IMAD R68, R68, UR14, RZ ;  /* 0x0000000e44447c24 */ /* 0x000fe4000f8e02ff */
[----:B------:R-:W-:Y:S02]  /*2eca0*/  IMAD R71, R71, UR15, RZ ;  /* 0x0000000f47477c24 */ /* 0x000fe4000f8e02ff */
[----:B------:R-:W-:-:S02]  /*2ecb0*/  IMAD R74, R74, UR18, RZ ;  /* 0x000000124a4a7c24 */ /* 0x000fc4000f8e02ff */
[----:B------:R-:W-:Y:S02]  /*2ecc0*/  IMAD R77, R77, UR19, RZ ;  /* 0x000000134d4d7c24 */ /* 0x000fe4000f8e02ff */
[----:B------:R-:W-:Y:S02]  /*2ecd0*/  IMAD R79, R79, UR20, RZ ;  /* 0x000000144f4f7c24 */ /* 0x000fe4000f8e02ff */
[----:B------:R-:W-:Y:S02]  /*2ece0*/  IMAD R82, R82, UR21, RZ ;  /* 0x0000001552527c24 */ /* 0x000fe4000f8e02ff */
[----:B------:R-:W-:Y:S02]  /*2ecf0*/  IMAD R85, R85, UR22, RZ ;  /* 0x0000001655557c24 */ /* 0x000fe4000f8e02ff */
[----:B------:R-:W-:Y:S02]  /*2ed00*/  IMAD R88, R88, UR23, RZ ;  /* 0x0000001758587c24 */ /* 0x000fe4000f8e02ff */
[----:B------:R-:W-:-:S02]  /*2ed10*/  IMAD R90, R90, UR24, RZ ;  /* 0x000000185a5a7c24 */ /* 0x000fc4000f8e02ff */
[----:B------:R-:W-:Y:S02]  /*2ed20*/  IMAD R93, R93, UR25, RZ ;  /* 0x000000195d5d7c24 */ /* 0x000fe4000f8e02ff */
[----:B------:R-:W-:Y:S01]  /*2ed30*/  IMAD R45, R45, UR26, RZ ;  /* 0x0000001a2d2d7c24 */ /* 0x000fe2000f8e02ff */
[----:B------:R-:W-:Y:S01]  /*2ed40*/  SEL R44, R11, R44, !P3 ;  /* 0x0000002c0b2c7207 */ /* 0x000fe20005800000 */
[----:B------:R-:W-:Y:S02]  /*2ed50*/  IMAD R47, R47, UR27, RZ ;  /* 0x0000001b2f2f7c24 */ /* 0x000fe4000f8e02ff */
[----:B------:R-:W-:Y:S01]  /*2ed60*/  IMAD R48, R48, UR28, RZ ;  /* 0x0000001c30307c24 */ /* 0x000fe2000f8e02ff */
[----:B------:R-:W-:Y:S01]  /*2ed70*/  SEL R46, R11, R46, !P3 ;  /* 0x0000002e0b2e7207 */ /* 0x000fe20005800000 */
[----:B------:R-:W-:Y:S02]  /*2ed80*/  IMAD R50, R50, UR29, RZ ;  /* 0x0000001d32327c24 */ /* 0x000fe4000f8e02ff */
[----:B------:R-:W-:Y:S01]  /*2ed90*/  IMAD R51, R51, UR30, RZ ;  /* 0x0000001e33337c24 */ /* 0x000fe2000f8e02ff */
[----:B------:R-:W-:Y:S01]  /*2eda0*/  SEL R49, R11, R49, !P3 ;  /* 0x000000310b317207 */ /* 0x000fe20005800000 */
[----:B------:R-:W-:-:S02]  /*2edb0*/  IMAD R53, R53, UR31, RZ ;  /* 0x0000001f35357c24 */ /* 0x000fc4000f8e02ff */
[----:B------:R-:W-:Y:S01]  /*2edc0*/  IMAD R54, R54, UR32, RZ ;  /* 0x0000002036367c24 */ /* 0x000fe2000f8e02ff */
[C---:B------:R-:W-:Y:S01]  /*2edd0*/  SEL R52, R11.reuse, R52, !P3 ;  /* 0x000000340b347207 */ /* 0x040fe20005800000 */
[----:B------:R-:W-:Y:S01]  /*2ede0*/  IMAD R56, R56, UR33, RZ ;  /* 0x0000002138387c24 */ /* 0x000fe2000f8e02ff */
[----:B------:R-:W-:Y:S01]  /*2edf0*/  SEL R0, R11, R0, !P3 ;  /* 0x000000000b007207 */ /* 0x000fe20005800000 */
[----:B------:R-:W0:Y:S01]  /*2ee00*/  LDCU UR7, c[0x0][0x3b0] ;  /* 0x00007600ff0777ac */ /* 0x000e220008000800 */
[CC--:B--2---:R-:W-:Y:S01]  /*2ee10*/  LEA R23, P5, R25.reuse, R6.reuse, 0x1 ;  /* 0x0000000619177211 */ /* 0x0c4fe200078a08ff */
[----:B------:R-:W1:Y:S04]  /*2ee20*/  LDCU UR12, c[0x0][0x3b0] ;  /* 0x00007600ff0c77ac */ /* 0x000e680008000800 */
[----:B------:R2:W-:Y:S01]  /*2ee30*/  STL [R1+0xcd4], R23 ;  /* 0x000cd41701007387 */ /* 0x0005e20000100800 */
[----:B------:R-:W-:Y:S01]  /*2ee40*/  LEA.HI.X.SX32 R25, R25, R5, 0x1, P5 ;  /* 0x0000000519197211 */ /* 0x000fe200028f0eff */
[----:B------:R-:W0:Y:S02]  /*2ee50*/  LDCU UR13, c[0x0][0x3b0] ;  /* 0x00007600ff0d77ac */ /* 0x000e240008000800 */
[----:B--2---:R-:W2:Y:S04]  /*2ee60*/  LDL.LU R23, [R1+0x1d54] ;  /* 0x001d540001177983 */ /* 0x004ea80000300800 */
        /* <DEDUP_REMOVED lines=96> */
[----:B------:R0:W-:Y:S02]  /*2f470*/  STL [R1+0xd74], R9 ;  /* 0x000d740901007387 */ /* 0x0001e40000100800 */
[----:B0-----:R-:W-:Y:S02]  /*2f480*/  LEA.HI.X.SX32 R9, R10, R5, 0x1, P0 ;  /* 0x000000050a097211 */ /* 0x001fe400000f0eff */
[----:B------:R-:W-:-:S03]  /*2f490*/  LEA R10, P0, R68, R6, 0x1 ;  /* 0x00000006440a7211 */ /* 0x000fc600078008ff */
[----:B------:R0:W-:Y:S04]  /*2f4a0*/  STL [R1+0xd68], R9 ;  /* 0x000d680901007387 */ /* 0x0001e80000100800 */
[----:B------:R1:W-:Y:S01]  /*2f4b0*/  STL [R1+0xd7c], R10 ;  /* 0x000d7c0a01007387 */ /* 0x0003e20000100800 */
[-C--:B0-----:R-:W-:Y:S02]  /*2f4c0*/  LEA.HI.X.SX32 R9, R13, R5.reuse, 0x1, P5 ;  /* 0x000000050d097211 */ /* 0x081fe400028f0eff */
[-C--:B------:R-:W-:Y:S02]  /*2f4d0*/  LEA R13, P5, R71, R6.reuse, 0x1 ;  /* 0x00000006470d7211 */ /* 0x080fe400078a08ff */
[----:B-1----:R-:W-:Y:S01]  /*2f4e0*/  LEA.HI.X.SX32 R10, R68, R5, 0x1, P0 ;  /* 0x00000005440a7211 */ /* 0x002fe200000f0eff */
[----:B------:R0:W-:Y:S04]  /*2f4f0*/  STL [R1+0xd70], R9 ;  /* 0x000d700901007387 */ /* 0x0001e80000100800 */
[----:B------:R-:W-:Y:S01]  /*2f500*/  STL [R1+0xd84], R13 ;  /* 0x000d840d01007387 */ /* 0x000fe20000100800 */
[----:B0-----:R-:W-:-:S03]  /*2f510*/  LEA R9, P0, R74, R6, 0x1 ;  /* 0x000000064a097211 */ /* 0x001fc600078008ff */
[----:B------:R0:W-:Y:S04]  /*2f520*/  STL [R1+0xd78], R10 ;  /* 0x000d780a01007387 */ /* 0x0001e80000100800 */
[----:B------:R1:W-:Y:S01]  /*2f530*/  STL [R1+0xd8c], R9 ;  /* 0x000d8c0901007387 */ /* 0x0003e20000100800 */
[-C--:B0-----:R-:W-:Y:S02]  /*2f540*/  LEA.HI.X.SX32 R10, R71, R5.reuse, 0x1, P5 ;  /* 0x00000005470a7211 */ /* 0x081fe400028f0eff */
[-C--:B------:R-:W-:Y:S02]  /*2f550*/  LEA R13, P5, R77, R6.reuse, 0x1 ;  /* 0x000000064d0d7211 */ /* 0x080fe400078a08ff */
[----:B-1----:R-:W-:Y:S01]  /*2f560*/  LEA.HI.X.SX32 R9, R74, R5, 0x1, P0 ;  /* 0x000000054a097211 */ /* 0x002fe200000f0eff */
[----:B------:R0:W-:Y:S04]  /*2f570*/  STL [R1+0xd80], R10 ;  /* 0x000d800a01007387 */ /* 0x0001e80000100800 */
[----:B------:R-:W-:Y:S04]  /*2f580*/  STL [R1+0xd94], R13 ;  /* 0x000d940d01007387 */ /* 0x000fe80000100800 */
[----:B------:R1:W-:Y:S01]  /*2f590*/  STL [R1+0xd88], R9 ;  /* 0x000d880901007387 */ /* 0x0003e20000100800 */
[----:B0-----:R-:W-:-:S05]  /*2f5a0*/  LEA R10, P0, R79, R6, 0x1 ;  /* 0x000000064f0a7211 */ /* 0x001fca00078008ff */
[----:B------:R0:W-:Y:S01]  /*2f5b0*/  STL [R1+0xd9c], R10 ;  /* 0x000d9c0a01007387 */ /* 0x0001e20000100800 */
[----:B-1----:R-:W-:Y:S02]  /*2f5c0*/  LEA.HI.X.SX32 R9, R77, R5, 0x1, P5 ;  /* 0x000000054d097211 */ /* 0x002fe400028f0eff */
[----:B------:R-:W-:-:S03]  /*2f5d0*/  LEA R13, P5, R82, R6, 0x1 ;  /* 0x00000006520d7211 */ /* 0x000fc600078a08ff */
[----:B------:R1:W-:Y:S01]  /*2f5e0*/  STL [R1+0xd90], R9 ;  /* 0x000d900901007387 */ /* 0x0003e20000100800 */
[----:B0-----:R-:W-:-:S03]  /*2f5f0*/  LEA.HI.X.SX32 R10, R79, R5, 0x1, P0 ;  /* 0x000000054f0a7211 */ /* 0x001fc600000f0eff */
[----:B------:R-:W-:Y:S01]  /*2f600*/  STL [R1+0xda4], R13 ;  /* 0x000da40d01007387 */ /* 0x000fe20000100800 */
[----:B-1----:R-:W-:-:S03]  /*2f610*/  LEA R9, P0, R85, R6, 0x1 ;  /* 0x0000000655097211 */ /* 0x002fc600078008ff */
        /* <DEDUP_REMOVED lines=13> */
[----:B0-----:R-:W-:Y:S01]  /*2f6f0*/  LEA.HI.X.SX32 R10, R90, R5, 0x1, P0 ;  /* 0x000000055a0a7211 */ /* 0x001fe200000f0eff */
[----:B------:R-:W-:Y:S02]  /*2f700*/  IMAD R90, R44, UR48, RZ ;  /* 0x000000302c5a7c24 */ /* 0x000fe4000f8e02ff */
[----:B------:R-:W-:Y:S01]  /*2f710*/  STL [R1+0xdc4], R13 ;  /* 0x000dc40d01007387 */ /* 0x000fe20000100800 */
[----:B-1----:R-:W-:-:S03]  /*2f720*/  LEA R9, P0, R45, R6, 0x1 ;  /* 0x000000062d097211 */ /* 0x002fc600078008ff */
[----:B------:R-:W-:Y:S04]  /*2f730*/  STL [R1+0xdb8], R10 ;  /* 0x000db80a01007387 */ /* 0x000fe80000100800 */
[----:B------:R-:W2:Y:S04]  /*2f740*/  LDL.LU R44, [R1+0x1d04] ;  /* 0x001d0400012c7983 */ /* 0x000ea80000300800 */
[----:B------:R0:W-:Y:S04]  /*2f750*/  STL [R1+0xdcc], R9 ;  /* 0x000dcc0901007387 */ /* 0x0001e80000100800 */
[----:B------:R-:W-:Y:S01]  /*2f760*/  STL [R1+0x186c], R93 ;  /* 0x00186c5d01007387 */ /* 0x000fe20000100800 */
[----:B0-----:R-:W-:-:S03]  /*2f770*/  LEA.HI.X.SX32 R9, R93, R5, 0x1, P5 ;  /* 0x000000055d097211 */ /* 0x001fc600028f0eff */
[----:B------:R-:W-:Y:S04]  /*2f780*/  STL [R1+0x1874], R93 ;  /* 0x0018745d01007387 */ /* 0x000fe80000100800 */
[----:B------:R0:W-:Y:S04]  /*2f790*/  STL [R1+0xdc0], R9 ;  /* 0x000dc00901007387 */ /* 0x0001e80000100800 */
[----:B------:R-:W-:Y:S04]  /*2f7a0*/  STL [R1+0x187c], R93 ;  /* 0x00187c5d01007387 */ /* 0x000fe80000100800 */
        /* <DEDUP_REMOVED lines=117> */
[----:B------:R-:W-:Y:S01]  /*2ff00*/  STL [R1+0x1c14], R93 ;  /* 0x001c145d01007387 */ /* 0x000fe20000100800 */
[----:B0-----:R-:W-:-:S03]  /*2ff10*/  LEA R9, P5, R47, R6, 0x1 ;  /* 0x000000062f097211 */ /* 0x001fc600078a08ff */
[----:B------:R-:W-:Y:S04]  /*2ff20*/  STL [R1+0x1c1c], R93 ;  /* 0x001c1c5d01007387 */ /* 0x000fe80000100800 */
[----:B------:R-:W-:Y:S04]  /*2ff30*/  STL [R1+0x1c24], R93 ;  /* 0x001c245d01007387 */ /* 0x000fe80000100800 */
[----:B------:R-:W-:Y:S01]  /*2ff40*/  STL [R1+0x1c2c], R93 ;  /* 0x001c2c5d01007387 */ /* 0x000fe20000100800 */
[----:B------:R-:W-:-:S03]  /*2ff50*/  LEA.HI.X.SX32 R10, R45, R5, 0x1, P0 ;  /* 0x000000052d0a7211 */ /* 0x000fc600000f0eff */
[----:B------:R-:W-:Y:S04]  /*2ff60*/  STL [R1+0x1c34], R93 ;  /* 0x001c345d01007387 */ /* 0x000fe80000100800 */
[----:B------:R-:W-:Y:S04]  /*2ff70*/  STL [R1+0x1c3c], R93 ;  /* 0x001c3c5d01007387 */ /* 0x000fe80000100800 */
[----:B------:R-:W-:Y:S04]  /*2ff80*/  STL [R1+0x1c44], R93 ;  /* 0x001c445d01007387 */ /* 0x000fe80000100800 */
[----:B------:R-:W-:Y:S04]  /*2ff90*/  STL [R1+0x1c4c], R93 ;  /* 0x001c4c5d01007387 */ /* 0x000fe80000100800 */
[----:B------:R-:W2:Y:S04]  /*2ffa0*/  LDL.LU R45, [R1+0x1d00] ;  /* 0x001d0000012d7983 */ /* 0x000ea80000300800 */
[----:B------:R0:W-:Y:S01]  /*2ffb0*/  STL [R1+0xdd4], R9 ;  /* 0x000dd40901007387 */ /* 0x0001e20000100800 */
[----:B------:R-:W-:Y:S01]  /*2ffc0*/  IMAD R88, R46, UR49, RZ ;  /* 0x000000312e587c24 */ /* 0x000fe2000f8e02ff */
[----:B------:R-:W-:-:S02]  /*2ffd0*/  LEA.HI.X.SX32 R13, R47, R5, 0x1, P5 ;  /* 0x000000052f0d7211 */ /* 0x000fc400028f0eff */
[----:B------:R1:W-:Y:S04]  /*2ffe0*/  STL [R1+0xdc8], R10 ;  /* 0x000dc80a01007387 */ /* 0x0003e80000100800 */
[----:B------:R-:W2:Y:S01]  /*2fff0*/  LDL.LU R46, [R1+0x1cfc] ;  /* 0x001cfc00012e7983 */ /* 0x000ea20000300800 */
[----:B0-----:R-:W-:-:S05]  /*30000*/  LEA R9, P0, R48, R6, 0x1 ;  /* 0x0000000630097211 */ /* 0x001fca00078008ff */
[----:B------:R0:W-:Y:S01]  /*30010*/  STL [R1+0xddc], R9 ;  /* 0x000ddc0901007387 */ /* 0x0001e20000100800 */
[----:B-1----:R-:W-:-:S03]  /*30020*/  LEA.HI.X.SX32 R10, R48, R5, 0x1, P0 ;  /* 0x00000005300a7211 */ /* 0x002fc600000f0eff */
[----:B------:R-:W2:Y:S01]  /*30030*/  LDL.LU R47, [R1+0x1cf8] ;  /* 0x001cf800012f7983 */ /* 0x000ea20000300800 */
[----:B0-----:R-:W-:-:S03]  /*30040*/  LEA R9, P5, R50, R6, 0x1 ;  /* 0x0000000632097211 */ /* 0x001fc600078a08ff */
[----:B------:R0:W-:Y:S04]  /*30050*/  STL [R1+0xdd0], R13 ;  /* 0x000dd00d01007387 */ /* 0x0001e80000100800 */
[----:B------:R-:W2:Y:S04]  /*30060*/  LDL.LU R48, [R1+0x1cf4] ;  /* 0x001cf40001307983 */ /* 0x000ea80000300800 */
[----:B------:R1:W-:Y:S01]  /*30070*/  STL [R1+0xde4], R9 ;  /* 0x000de40901007387 */ /* 0x0003e20000100800 */
[----:B------:R-:W-:Y:S01]  /*30080*/  IMAD R82, R49, UR50, RZ ;  /* 0x0000003231527c24 */ /* 0x000fe2000f8e02ff */
[----:B0-----:R-:W-:-:S02]  /*30090*/  LEA.HI.X.SX32 R13, R50, R5, 0x1, P5 ;  /* 0x00000005320d7211 */ /* 0x001fc400028f0eff */
[----:B------:R0:W-:Y:S04]  /*300a0*/  STL [R1+0xdd8], R10 ;  /* 0x000dd80a01007387 */ /* 0x0001e80000100800 */
[----:B------:R-:W2:Y:S01]  /*300b0*/  LDL.LU R49, [R1+0x1cf0] ;  /* 0x001cf00001317983 */ /* 0x000ea20000300800 */
[----:B-1----:R-:W-:-:S05]  /*300c0*/  LEA R9, P0, R51, R6, 0x1 ;  /* 0x0000000633097211 */ /* 0x002fca00078008ff */
[----:B------:R1:W-:Y:S01]  /*300d0*/  STL [R1+0xdec], R9 ;  /* 0x000dec0901007387 */ /* 0x0003e20000100800 */
[----:B0-----:R-:W-:-:S03]  /*300e0*/  LEA.HI.X.SX32 R10, R51, R5, 0x1, P0 ;  /* 0x00000005330a7211 */ /* 0x001fc600000f0eff */
[----:B------:R-:W2:Y:S01]  /*300f0*/  LDL.LU R50, [R1+0x1cec] ;  /* 0x001cec0001327983 */ /* 0x000ea20000300800 */
[----:B-1----:R-:W-:-:S03]  /*30100*/  LEA R9, P5, R53, R6, 0x1 ;  /* 0x0000000635097211 */ /* 0x002fc600078a08ff */
[----:B------:R-:W-:Y:S04]  /*30110*/  STL [R1+0xde0], R13 ;  /* 0x000de00d01007387 */ /* 0x000fe80000100800 */
[----:B------:R-:W2:Y:S04]  /*30120*/  LDL.LU R51, [R1+0x1ce8] ;  /* 0x001ce80001337983 */ /* 0x000ea80000300800 */
[----:B------:R0:W-:Y:S01]  /*30130*/  STL [R1+0xdf4], R9 ;  /* 0x000df40901007387 */ /* 0x0001e20000100800 */
[----:B------:R-:W-:-:S03]  /*30140*/  IMAD R74, R52, UR51, RZ ;  /* 0x00000033344a7c24 */ /* 0x000fc6000f8e02ff */
[----:B------:R1:W-:Y:S01]  /*30150*/  STL [R1+0xde8], R10 ;  /* 0x000de80a01007387 */ /* 0x0003e20000100800 */
[----:B------:R-:W-:Y:S01]  /*30160*/  IMAD R0, R0, UR34, RZ ;  /* 0x0000002200007c24 */ /* 0x000fe2000f8e02ff */
[----:B------:R-:W-:Y:S02]  /*30170*/  SEL R8, R11, R8, !P3 ;  /* 0x000000080b087207 */ /* 0x000fe40005800000 */
[----:B------:R-:W2:Y:S01]  /*30180*/  LDL.LU R52, [R1+0x1ce4] ;  /* 0x001ce40001347983 */ /* 0x000ea20000300800 */
[----:B0-----:R-:W-:Y:S02]  /*30190*/  LEA R9, P0, R54, R6, 0x1 ;  /* 0x0000000636097211 */ /* 0x001fe400078008ff */
[----:B-1----:R-:W-:-:S03]  /*301a0*/  LEA.HI.X.SX32 R10, R53, R5, 0x1, P5 ;  /* 0x00000005350a7211 */ /* 0x002fc600028f0eff */
[----:B------:R0:W-:Y:S01]  /*301b0*/  STL [R1+0xdfc], R9 ;  /* 0x000dfc0901007387 */ /* 0x0001e20000100800 */
[----:B------:R-:W-:Y:S02]  /*301c0*/  LEA.HI.X.SX32 R13, R54, R5, 0x1, P0 ;  /* 0x00000005360d7211 */ /* 0x000fe400000f0eff */
[C---:B------:R-:W-:Y:S01]  /*301d0*/  SEL R55, R11.reuse, R55, !P3 ;  /* 0x000000370b377207 */ /* 0x040fe20005800000 */
[----:B------:R-:W2:Y:S01]  /*301e0*/  LDL.LU R53, [R1+0x1ce0] ;  /* 0x001ce00001357983 */ /* 0x000ea20000300800 */
[----:B------:R-:W-:Y:S02]  /*301f0*/  SEL R7, R11, R7, !P3 ;  /* 0x000000070b077207 */ /* 0x000fe40005800000 */
[----:B0-----:R-:W-:Y:S01]  /*30200*/  LEA R9, P5, R56, R6, 0x1 ;  /* 0x0000000638097211 */ /* 0x001fe200078a08ff */
[----:B------:R0:W-:Y:S01]  /*30210*/  STL [R1+0xdf0], R10 ;  /* 0x000df00a01007387 */ /* 0x0001e20000100800 */
[----:B------:R-:W-:-:S03]  /*30220*/  IMAD R8, R8, UR35, RZ ;  /* 0x0000002308087c24 */ /* 0x000fc6000f8e02ff */
[----:B------:R-:W2:Y:S01]  /*30230*/  LDL.LU R54, [R1+0x1cdc] ;  /* 0x001cdc0001367983 */ /* 0x000ea20000300800 */
[----:B------:R-:W-:-:S03]  /*30240*/  IMAD R7, R7, UR36, RZ ;  /* 0x0000002407077c24 */ /* 0x000fc6000f8e02ff */
[----:B------:R1:W-:Y:S01]  /*30250*/  STL [R1+0xe04], R9 ;  /* 0x000e040901007387 */ /* 0x0003e20000100800 */
[----:B0-----:R-:W-:-:S03]  /*30260*/  LEA R10, P0, R0, R6, 0x1 ;  /* 0x00000006000a7211 */ /* 0x001fc600078008ff */
[----:B------:R0:W-:Y:S01]  /*30270*/  STL [R1+0xdf8], R13 ;  /* 0x000df80d01007387 */ /* 0x0001e20000100800 */
[----:B------:R-:W-:Y:S01]  /*30280*/  SEL R92, R11, R92, !P3 ;  /* 0x0000005c0b5c7207 */ /* 0x000fe20005800000 */
[----:B-1----:R-:W-:Y:S02]  /*30290*/  IMAD R9, R55, UR52, RZ ;  /* 0x0000003437097c24 */ /* 0x002fe4000f8e02ff */
[----:B------:R-:W2:Y:S01]  /*302a0*/  LDL.LU R55, [R1+0x1cd8] ;  /* 0x001cd80001377983 */ /* 0x000ea20000300800 */
[----:B0-----:R-:W-:-:S03]  /*302b0*/  LEA.HI.X.SX32 R13, R56, R5, 0x1, P5 ;  /* 0x00000005380d7211 */ /* 0x001fc600028f0eff */
[----:B------:R0:W-:Y:S01]  /*302c0*/  STL [R1+0xe0c], R10 ;  /* 0x000e0c0a01007387 */ /* 0x0001e20000100800 */
[C---:B------:R-:W-:Y:S02]  /*302d0*/  SEL R4, R11.reuse, R4, !P3 ;  /* 0x000000040b047207 */ /* 0x040fe40005800000 */
[----:B------:R-:W-:Y:S01]  /*302e0*/  LEA.HI.X.SX32 R68, R0, R5, 0x1, P0 ;  /* 0x0000000500447211 */ /* 0x000fe200000f0eff */
[----:B------:R-:W2:Y:S01]  /*302f0*/  LDL.LU R56, [R1+0x1cd4] ;  /* 0x001cd40001387983 */ /* 0x000ea20000300800 */
[----:B------:R-:W-:Y:S01]  /*30300*/  SEL R91, R11, R91, !P3 ;  /* 0x0000005b0b5b7207 */ /* 0x000fe20005800000 */
[----:B------:R-:W-:Y:S02]  /*30310*/  IMAD R92, R92, UR37, RZ ;  /* 0x000000255c5c7c24 */ /* 0x000fe4000f8e02ff */
[----:B------:R1:W-:Y:S01]  /*30320*/  STL [R1+0xe00], R13 ;  /* 0x000e000d01007387 */ /* 0x0003e20000100800 */
[----:B0-----:R-:W-:-:S03]  /*30330*/  LEA R10, P5, R8, R6, 0x1 ;  /* 0x00000006080a7211 */ /* 0x001fc600078a08ff */
[----:B------:R-:W2:Y:S04]  /*30340*/  LDL.LU R0, [R1+0x1cd0] ;  /* 0x001cd00001007983 */ /* 0x000ea80000300800 */
[----:B------:R0:W-:Y:S01]  /*30350*/  STL [R1+0xe1c], R10 ;  /* 0x000e1c0a01007387 */ /* 0x0001e20000100800 */
[----:B-1----:R-:W-:-:S03]  /*30360*/  LEA R13, P0, R7, R6, 0x1 ;  /* 0x00000006070d7211 */ /* 0x002fc600078008ff */
[----:B------:R1:W-:Y:S01]  /*30370*/  STL [R1+0xe08], R68 ;  /* 0x000e084401007387 */ /* 0x0003e20000100800 */
[----:B------:R-:W-:Y:S01]  /*30380*/  IMAD R91, R91, UR38, RZ ;  /* 0x000000265b5b7c24 */ /* 0x000fe2000f8e02ff */
[----:B------:R-:W-:Y:S01]  /*30390*/  SEL R87, R11, R87, !P3 ;  /* 0x000000570b577207 */ /* 0x000fe20005800000 */
[----:B0-----:R-:W-:Y:S02]  /*303a0*/  IMAD R10, R4, UR53, RZ ;  /* 0x00000035040a7c24 */ /* 0x001fe4000f8e02ff */
[----:B------:R-:W2:Y:S01]  /*303b0*/  LDL.LU R4, [R1+0x1ccc] ;  /* 0x001ccc0001047983 */ /* 0x000ea20000300800 */
        /* <DEDUP_REMOVED lines=19> */
[----:B------:R-:W-:Y:S01]  /*304f0*/  LEA.HI.X.SX32 R77, R91, R5, 0x1, P0 ;  /* 0x000000055b4d7211 */ /* 0x000fe200000f0eff */
[----:B------:R-:W-:Y:S02]  /*30500*/  IMAD R83, R83, UR41, RZ ;  /* 0x0000002953537c24 */ /* 0x000fe4000f8e02ff */
[----:B------:R1:W-:Y:S01]  /*30510*/  STL [R1+0xe28], R71 ;  /* 0x000e284701007387 */ /* 0x0003e20000100800 */
[----:B------:R-:W-:Y:S02]  /*30520*/  SEL R81, R11, R81, !P3 ;  /* 0x000000510b517207 */ /* 0x000fe40005800000 */
[-C--:B0-----:R-:W-:Y:S02]  /*30530*/  LEA R68, P5, R87, R6.reuse, 0x1 ;  /* 0x0000000657447211 */ /* 0x081fe400078a08ff */
[----:B-1----:R-:W-:-:S03]  /*30540*/  LEA R71, P0, R86, R6, 0x1 ;  /* 0x0000000656477211 */ /* 0x002fc600078008ff */
[----:B------:R-:W-:Y:S01]  /*30550*/  STL [R1+0xe3c], R68 ;  /* 0x000e3c4401007387 */ /* 0x000fe20000100800 */
[----:B------:R-:W-:-:S03]  /*30560*/  IMAD R81, R81, UR42, RZ ;  /* 0x0000002a51517c24 */ /* 0x000fc6000f8e02ff */
[----:B------:R0:W-:Y:S01]  /*30570*/  STL [R1+0xe30], R77 ;  /* 0x000e304d01007387 */ /* 0x0001e20000100800 */
[----:B------:R-:W-:-:S03]  /*30580*/  SEL R78, R11, R78, !P3 ;  /* 0x0000004e0b4e7207 */ /* 0x000fc60005800000 */
[----:B------:R1:W-:Y:S01]  /*30590*/  STL [R1+0xe44], R71 ;  /* 0x000e444701007387 */ /* 0x0003e20000100800 */
[-C--:B------:R-:W-:Y:S02]  /*305a0*/  LEA.HI.X.SX32 R79, R86, R5.reuse, 0x1, P0 ;  /* 0x00000005564f7211 */ /* 0x080fe400000f0eff */
[----:B0-----:R-:W-:Y:S02]  /*305b0*/  LEA.HI.X.SX32 R77, R87, R5, 0x1, P5 ;  /* 0x00000005574d7211 */ /* 0x001fe400028f0eff */
[----:B-1----:R-:W-:-:S03]  /*305c0*/  LEA R71, P5, R83, R6, 0x1 ;  /* 0x0000000653477211 */ /* 0x002fc600078a08ff */
[----:B------:R0:W-:Y:S01]  /*305d0*/  STL [R1+0xe38], R77 ;  /* 0x000e384d01007387 */ /* 0x0001e20000100800 */
[C---:B------:R-:W-:Y:S01]  /*305e0*/  SEL R76, R11.reuse, R76, !P3 ;  /* 0x0000004c0b4c7207 */ /* 0x040fe20005800000 */
[----:B------:R-:W-:Y:S02]  /*305f0*/  IMAD R78, R78, UR43, RZ ;  /* 0x0000002b4e4e7c24 */ /* 0x000fe4000f8e02ff */
[----:B------:R-:W-:Y:S01]  /*30600*/  STL [R1+0xe4c], R71 ;  /* 0x000e4c4701007387 */ /* 0x000fe20000100800 */
[----:B------:R-:W-:Y:S01]  /*30610*/  SEL R73, R11, R73, !P3 ;  /* 0x000000490b497207 */ /* 0x000fe20005800000 */
[----:B------:R-:W-:Y:S02]  /*30620*/  IMAD R76, R76, UR44, RZ ;  /* 0x0000002c4c4c7c24 */ /* 0x000fe4000f8e02ff */
[----:B------:R1:W-:Y:S01]  /*30630*/  STL [R1+0xe40], R79 ;  /* 0x000e404f01007387 */ /* 0x0003e20000100800 */
[----:B0-----:R-:W-:Y:S01]  /*30640*/  LEA R77, P0, R81, R6, 0x1 ;  /* 0x00000006514d7211 */ /* 0x001fe200078008ff */
[----:B------:R-:W-:-:S04]  /*30650*/  IMAD R73, R73, UR45, RZ ;  /* 0x0000002d49497c24 */ /* 0x000fc8000f8e02ff */
[----:B------:R0:W-:Y:S01]  /*30660*/  STL [R1+0xe54], R77 ;  /* 0x000e544d01007387 */ /* 0x0001e20000100800 */
[-C--:B-1----:R-:W-:Y:S02]  /*30670*/  LEA.HI.X.SX32 R79, R83, R5.reuse, 0x1, P5 ;  /* 0x00000005534f7211 */ /* 0x082fe400028f0eff */
[----:B------:R-:W-:-:S03]  /*30680*/  LEA.HI.X.SX32 R81, R81, R5, 0x1, P0 ;  /* 0x0000000551517211 */ /* 0x000fc600000f0eff */
[----:B------:R1:W-:Y:S01]  /*30690*/  STL [R1+0xe48], R79 ;  /* 0x000e484f01007387 */ /* 0x0003e20000100800 */
[----:B0-----:R-:W-:Y:S02]  /*306a0*/  LEA R77, P5, R78, R6, 0x1 ;  /* 0x000000064e4d7211 */ /* 0x001fe400078a08ff */
[C---:B------:R-:W-:Y:S02]  /*306b0*/  SEL R72, R11.reuse, R72, !P3 ;  /* 0x000000480b487207 */ /* 0x040fe40005800000 */
[----:B------:R-:W-:Y:S01]  /*306c0*/  SEL R69, R11, R69, !P3 ;  /* 0x000000450b457207 */ /* 0x000fe20005800000 */
[----:B------:R-:W-:Y:S01]  /*306d0*/  STL [R1+0xe5c], R77 ;  /* 0x000e5c4d01007387 */ /* 0x000fe20000100800 */
[----:B-1----:R-:W-:-:S03]  /*306e0*/  LEA R79, P0, R76, R6, 0x1 ;  /* 0x000000064c4f7211 */ /* 0x002fc600078008ff */
[----:B------:R-:W-:Y:S01]  /*306f0*/  STL [R1+0xe50], R81 ;  /* 0x000e505101007387 */ /* 0x000fe20000100800 */
[-C--:B------:R-:W-:Y:S01]  /*30700*/  LEA.HI.X.SX32 R78, R78, R5.reuse, 0x1, P5 ;  /* 0x000000054e4e7211 */ /* 0x080fe200028f0eff */
[----:B------:R-:W-:Y:S02]  /*30710*/  IMAD R72, R72, UR46, RZ ;  /* 0x0000002e48487c24 */ /* 0x000fe4000f8e02ff */
[----:B------:R0:W-:Y:S01]  /*30720*/  STL [R1+0xe64], R79 ;  /* 0x000e644f01007387 */ /* 0x0001e20000100800 */
[----:B------:R-:W-:Y:S01]  /*30730*/  LEA.HI.X.SX32 R76, R76, R5, 0x1, P0 ;  /* 0x000000054c4c7211 */ /* 0x000fe200000f0eff */
[----:B------:R-:W-:Y:S01]  /*30740*/  IMAD R69, R69, UR47, RZ ;  /* 0x0000002f45457c24 */ /* 0x000fe2000f8e02ff */
[----:B------:R-:W-:Y:S01]  /*30750*/  SEL R75, R11, R75, !P3 ;  /* 0x0000004b0b4b7207 */ /* 0x000fe20005800000 */
[----:B------:R1:W-:Y:S01]  /*30760*/  STL [R1+0xe58], R78 ;  /* 0x000e584e01007387 */ /* 0x0003e20000100800 */
[-C--:B0-----:R-:W-:Y:S02]  /*30770*/  LEA R79, P5, R73, R6.reuse, 0x1 ;  /* 0x00000006494f7211 */ /* 0x081fe400078a08ff */
[----:B-1----:R-:W-:-:S03]  /*30780*/  LEA R78, P0, R72, R6, 0x1 ;  /* 0x00000006484e7211 */ /* 0x002fc600078008ff */
[----:B------:R0:W-:Y:S04]  /*30790*/  STL [R1+0xe6c], R79 ;  /* 0x000e6c4f01007387 */ /* 0x0001e80000100800 */
[----:B------:R1:W-:Y:S01]  /*307a0*/  STL [R1+0xe60], R76 ;  /* 0x000e604c01007387 */ /* 0x0003e20000100800 */
[----:B------:R-:W-:Y:S01]  /*307b0*/  SEL R70, R11, R70, !P3 ;  /* 0x000000460b467207 */ /* 0x000fe20005800000 */
[----:B0-----:R-:W-:Y:S01]  /*307c0*/  IMAD R79, R75, UR58, RZ ;  /* 0x0000003a4b4f7c24 */ /* 0x001fe2000f8e02ff */
[-C--:B-1----:R-:W-:Y:S02]  /*307d0*/  LEA.HI.X.SX32 R76, R73, R5.reuse, 0x1, P5 ;  /* 0x00000005494c7211 */ /* 0x082fe400028f0eff */
[-C--:B------:R-:W-:Y:S02]  /*307e0*/  LEA R75, P5, R69, R6.reuse, 0x1 ;  /* 0x00000006454b7211 */ /* 0x080fe400078a08ff */
[----:B------:R-:W-:Y:S01]  /*307f0*/  LEA.HI.X.SX32 R73, R72, R5, 0x1, P0 ;  /* 0x0000000548497211 */ /* 0x000fe200000f0eff */
[----:B------:R-:W-:Y:S01]  /*30800*/  STL [R1+0xe74], R78 ;  /* 0x000e744e01007387 */ /* 0x000fe20000100800 */
[----:B------:R-:W-:-:S02]  /*30810*/  LEA R72, P0, R90, R6, 0x1 ;  /* 0x000000065a487211 */ /* 0x000fc400078008ff */
[----:B------:R-:W-:Y:S01]  /*30820*/  LEA.HI.X.SX32 R69, R69, R5, 0x1, P5 ;  /* 0x0000000545457211 */ /* 0x000fe200028f0eff */
[----:B------:R-:W-:Y:S01]  /*30830*/  STL [R1+0xe68], R76 ;  /* 0x000e684c01007387 */ /* 0x000fe20000100800 */
[----:B------:R-:W-:-:S03]  /*30840*/  SEL R67, R11, R67, !P3 ;  /* 0x000000430b437207 */ /* 0x000fc60005800000 */
[----:B------:R-:W-:Y:S01]  /*30850*/  STL [R1+0xe7c], R75 ;  /* 0x000e7c4b01007387 */ /* 0x000fe20000100800 */
[----:B------:R-:W-:-:S03]  /*30860*/  IMAD R85, R70, UR59, RZ ;  /* 0x0000003b46557c24 */ /* 0x000fc6000f8e02ff */
[----:B------:R-:W-:Y:S01]  /*30870*/  STL [R1+0xe70], R73 ;  /* 0x000e704901007387 */ /* 0x000fe20000100800 */
[----:B------:R-:W-:-:S03]  /*30880*/  LEA.HI.X.SX32 R70, R90, R5, 0x1, P0 ;  /* 0x000000055a467211 */ /* 0x000fc600000f0eff */
[----:B------:R0:W-:Y:S01]  /*30890*/  STL [R1+0xe84], R72 ;  /* 0x000e844801007387 */ /* 0x0001e20000100800 */
[----:B------:R-:W-:-:S03]  /*308a0*/  IMAD R90, R67, UR60, RZ ;  /* 0x0000003c435a7c24 */ /* 0x000fc6000f8e02ff */
[----:B------:R1:W-:Y:S01]  /*308b0*/  STL [R1+0xe78], R69 ;  /* 0x000e784501007387 */ /* 0x0003e20000100800 */
[-C--:B0-----:R-:W-:Y:S02]  /*308c0*/  LEA R72, P5, R88, R6.reuse, 0x1 ;  /* 0x0000000658487211 */ /* 0x081fe400078a08ff */
[----:B-1----:R-:W-:-:S03]  /*308d0*/  LEA R69, P0, R82, R6, 0x1 ;  /* 0x0000000652457211 */ /* 0x002fc600078008ff */
[----:B------:R-:W-:Y:S01]  /*308e0*/  STL [R1+0xe8c], R72 ;  /* 0x000e8c4801007387 */ /* 0x000fe20000100800 */
[----:B------:R-:W-:-:S03]  /*308f0*/  LEA.HI.X.SX32 R67, R88, R5, 0x1, P5 ;  /* 0x0000000558437211 */ /* 0x000fc600028f0eff */
[----:B------:R0:W-:Y:S04]  /*30900*/  STL [R1+0xe80], R70 ;  /* 0x000e804601007387 */ /* 0x0001e80000100800 */
[----:B------:R-:W-:Y:S04]  /*30910*/  STL [R1+0xe94], R69 ;  /* 0x000e944501007387 */ /* 0x000fe80000100800 */
[----:B------:R-:W-:Y:S01]  /*30920*/  STL [R1+0x1844], R88 ;  /* 0x0018445801007387 */ /* 0x000fe20000100800 */
[----:B0-----:R-:W-:-:S03]  /*30930*/  LEA R70, P5, R74, R6, 0x1 ;  /* 0x000000064a467211 */ /* 0x001fc600078a08ff */
[----:B------:R0:W-:Y:S01]  /*30940*/  STL [R1+0xe88], R67 ;  /* 0x000e884301007387 */ /* 0x0001e20000100800 */
[C---:B------:R-:W-:Y:S02]  /*30950*/  SEL R66, R11.reuse, R66, !P3 ;  /* 0x000000420b427207 */ /* 0x040fe40005800000 */
[----:B------:R-:W-:Y:S01]  /*30960*/  SEL R89, R11, R89, !P3 ;  /* 0x000000590b597207 */ /* 0x000fe20005800000 */
[----:B------:R-:W-:Y:S01]  /*30970*/  STL [R1+0xe9c], R70 ;  /* 0x000e9c4601007387 */ /* 0x000fe20000100800 */
[-C--:B0-----:R-:W-:Y:S02]  /*30980*/  LEA.HI.X.SX32 R67, R82, R5.reuse, 0x1, P0 ;  /* 0x0000000552437211 */ /* 0x081fe400000f0eff */
[C---:B------:R-:W-:Y:S01]  /*30990*/  LEA R69, P0, R9.reuse, R6, 0x1 ;  /* 0x0000000609457211 */ /* 0x040fe200078008ff */
[----:B------:R-:W-:Y:S02]  /*309a0*/  IMAD R82, R66, UR61, RZ ;  /* 0x0000003d42527c24 */ /* 0x000fe4000f8e02ff */
[----:B------:R0:W-:Y:S01]  /*309b0*/  STL [R1+0xe90], R67 ;  /* 0x000e904301007387 */ /* 0x0001e20000100800 */
[----:B------:R-:W-:-:S03]  /*309c0*/  LEA.HI.X.SX32 R66, R9, R5, 0x1, P0 ;  /* 0x0000000509427211 */ /* 0x000fc600000f0eff */
[----:B------:R1:W-:Y:S01]  /*309d0*/  STL [R1+0xea4], R69 ;  /* 0x000ea44501007387 */ /* 0x0003e20000100800 */
[----:B------:R-:W-:Y:S01]  /*309e0*/  SEL R65, R11, R65, !P3 ;  /* 0x000000410b417207 */ /* 0x000fe20005800000 */
[----:B------:R-:W-:Y:S01]  /*309f0*/  IMAD R68, R89, UR55, RZ ;  /* 0x0000003759447c24 */ /* 0x000fe2000f8e02ff */
[----:B0-----:R-:W-:Y:S02]  /*30a00*/  LEA.HI.X.SX32 R67, R74, R5, 0x1, P5 ;  /* 0x000000054a437211 */ /* 0x001fe400028f0eff */
[----:B-1----:R-:W-:-:S03]  /*30a10*/  LEA R69, P5, R10, R6, 0x1 ;  /* 0x000000060a457211 */ /* 0x002fc600078a08ff */
[----:B------:R0:W-:Y:S01]  /*30a20*/  STL [R1+0xe98], R67 ;  /* 0x000e984301007387 */ /* 0x0001e20000100800 */
[----:B------:R-:W-:Y:S01]  /*30a30*/  SEL R84, R11, R84, !P3 ;  /* 0x000000540b547207 */ /* 0x000fe20005800000 */
[----:B------:R-:W-:Y:S02]  /*30a40*/  IMAD R9, R65, UR62, RZ ;  /* 0x0000003e41097c24 */ /* 0x000fe4000f8e02ff */
[----:B------:R-:W-:Y:S01]  /*30a50*/  STL [R1+0xeac], R69 ;  /* 0x000eac4501007387 */ /* 0x000fe20000100800 */
[----:B------:R-:W-:-:S03]  /*30a60*/  SEL R80, R11, R80, !P3 ;  /* 0x000000500b507207 */ /* 0x000fc60005800000 */
[----:B------:R1:W-:Y:S01]  /*30a70*/  STL [R1+0xea0], R66 ;  /* 0x000ea04201007387 */ /* 0x0003e20000100800 */
[----:B0-----:R-:W-:Y:S01]  /*30a80*/  LEA R67, P0, R13, R6, 0x1 ;  /* 0x000000060d437211 */ /* 0x001fe200078008ff */
[----:B------:R-:W-:Y:S01]  /*30a90*/  IMAD R71, R84, UR56, RZ ;  /* 0x0000003854477c24 */ /* 0x000fe2000f8e02ff */
[----:B------:R-:W-:Y:S02]  /*30aa0*/  SEL R64, R11, R64, !P3 ;  /* 0x000000400b407207 */ /* 0x000fe40005800000 */
[-C--:B-1----:R-:W-:Y:S02]  /*30ab0*/  LEA.HI.X.SX32 R66, R10, R5.reuse, 0x1, P5 ;  /* 0x000000050a427211 */ /* 0x082fe400028f0eff */
[-C--:B------:R-:W-:Y:S02]  /*30ac0*/  LEA R65, P5, R68, R6.reuse, 0x1 ;  /* 0x0000000644417211 */ /* 0x080fe400078a08ff */
[----:B------:R-:W-:Y:S01]  /*30ad0*/  LEA.HI.X.SX32 R10, R13, R5, 0x1, P0 ;  /* 0x000000050d0a7211 */ /* 0x000fe200000f0eff */
[----:B------:R-:W-:Y:S01]  /*30ae0*/  STL [R1+0xeb4], R67 ;  /* 0x000eb44301007387 */ /* 0x000fe20000100800 */
[----:B------:R-:W-:Y:S01]  /*30af0*/  IMAD R77, R80, UR57, RZ ;  /* 0x00000039504d7c24 */ /* 0x000fe2000f8e02ff */
[----:B------:R-:W-:-:S02]  /*30b00*/  LEA R13, P0, R71, R6, 0x1 ;  /* 0x00000006470d7211 */ /* 0x000fc400078008ff */
[----:B------:R-:W-:Y:S04]  /*30b10*/  STL [R1+0xea8], R66 ;  /* 0x000ea84201007387 */ /* 0x000fe80000100800 */
[----:B------:R-:W-:Y:S04]  /*30b20*/  STL [R1+0xebc], R65 ;  /* 0x000ebc4101007387 */ /* 0x000fe80000100800 */
[----:B------:R0:W-:Y:S01]  /*30b30*/  STL [R1+0xeb0], R10 ;  /* 0x000eb00a01007387 */ /* 0x0001e20000100800 */
[----:B------:R-:W-:Y:S01]  /*30b40*/  IMAD R74, R64, UR63, RZ ;  /* 0x0000003f404a7c24 */ /* 0x000fe2000f8e02ff */
[----:B------:R-:W-:-:S02]  /*30b50*/  SEL R63, R11, R63, !P3 ;  /* 0x0000003f0b3f7207 */ /* 0x000fc40005800000 */
[----:B------:R1:W-:Y:S01]  /*30b60*/  STL [R1+0xec4], R13 ;  /* 0x000ec40d01007387 */ /* 0x0003e20000100800 */
[-C--:B0-----:R-:W-:Y:S02]  /*30b70*/  LEA.HI.X.SX32 R10, R68, R5.reuse, 0x1, P5 ;  /* 0x00000005440a7211 */ /* 0x081fe400028f0eff */
[-C--:B------:R-:W-:Y:S02]  /*30b80*/  LEA R64, P5, R77, R6.reuse, 0x1 ;  /* 0x000000064d407211 */ /* 0x080fe400078a08ff */
[-C--:B-1----:R-:W-:Y:S01]  /*30b90*/  LEA.HI.X.SX32 R13, R71, R5.reuse, 0x1, P0 ;  /* 0x00000005470d7211 */ /* 0x082fe200000f0eff */
[----:B------:R0:W-:Y:S01]  /*30ba0*/  STL [R1+0xeb8], R10 ;  /* 0x000eb80a01007387 */ /* 0x0001e20000100800 */
[----:B------:R-:W-:Y:S01]  /*30bb0*/  IMAD R71, R63, UR64, RZ ;  /* 0x000000403f477c24 */ /* 0x000fe2000f8e02ff */
[----:B------:R-:W-:Y:S02]  /*30bc0*/  LEA.HI.X.SX32 R63, R77, R5, 0x1, P5 ;  /* 0x000000054d3f7211 */ /* 0x000fe400028f0eff */
[----:B------:R-:W-:Y:S01]  /*30bd0*/  STL [R1+0xecc], R64 ;  /* 0x000ecc4001007387 */ /* 0x000fe20000100800 */
[----:B0-----:R-:W-:-:S03]  /*30be0*/  LEA R10, P0, R79, R6, 0x1 ;  /* 0x000000064f0a7211 */ /* 0x001fc600078008ff */
[----:B------:R0:W-:Y:S04]  /*30bf0*/  STL [R1+0xec0], R13 ;  /* 0x000ec00d01007387 */ /* 0x0001e80000100800 */
[----:B------:R1:W-:Y:S01]  /*30c00*/  STL [R1+0xed4], R10 ;  /* 0x000ed40a01007387 */ /* 0x0003e20000100800 */
[----:B0-----:R-:W-:-:S03]  /*30c10*/  LEA R13, P5, R85, R6, 0x1 ;  /* 0x00000006550d7211 */ /* 0x001fc600078a08ff */
[----:B------:R-:W-:Y:S01]  /*30c20*/  STL [R1+0xec8], R63 ;  /* 0x000ec83f01007387 */ /* 0x000fe20000100800 */
[----:B-1----:R-:W-:-:S03]  /*30c30*/  LEA.HI.X.SX32 R10, R79, R5, 0x1, P0 ;  /* 0x000000054f0a7211 */ /* 0x002fc600000f0eff */
[----:B------:R-:W-:Y:S01]  /*30c40*/  STL [R1+0xedc], R13 ;  /* 0x000edc0d01007387 */ /* 0x000fe20000100800 */
[----:B------:R-:W-:-:S03]  /*30c50*/  LEA R88, P0, R90, R6, 0x1 ;  /* 0x000000065a587211 */ /* 0x000fc600078008ff */
[----:B------:R0:W-:Y:S04]  /*30c60*/  STL [R1+0xed0], R10 ;  /* 0x000ed00a01007387 */ /* 0x0001e80000100800 */
[----:B------:R-:W2:Y:S04]  /*30c70*/  LDL.LU R84, [R1+0xf18] ;  /* 0x000f180001547983 */ /* 0x000ea80000300800 */
[----:B------:R-:W2:Y:S01]  /*30c80*/  LDL.LU R86, [R1+0xf20] ;  /* 0x000f200001567983 */ /* 0x000ea20000300800 */
[----:B0-----:R-:W-:-:S05]  /*30c90*/  LEA.HI.X.SX32 R10, R85, R5, 0x1, P5 ;  /* 0x00000005550a7211 */ /* 0x001fca00028f0eff */
        /* <DEDUP_REMOVED lines=127> */
[----:B0-----:R-:W-:-:S03]  /*31490*/  LEA.HI.X.SX32 R10, R90, R5, 0x1, P0 ;  /* 0x000000055a0a7211 */ /* 0x001fc600000f0eff */
[----:B------:R-:W-:Y:S04]  /*314a0*/  STL [R1+0x1c28], R88 ;  /* 0x001c285801007387 */ /* 0x000fe80000100800 */
[----:B------:R-:W-:Y:S01]  /*314b0*/  STL [R1+0x1c30], R88 ;  /* 0x001c305801007387 */ /* 0x000fe20000100800 */
[----:B------:R-:W-:-:S03]  /*314c0*/  SEL R61, R11, R61, !P3 ;  /* 0x0000003d0b3d7207 */ /* 0x000fc60005800000 */
[----:B------:R-:W-:Y:S04]  /*314d0*/  STL [R1+0x1c38], R88 ;  /* 0x001c385801007387 */ /* 0x000fe80000100800 */
[----:B------:R-:W-:Y:S04]  /*314e0*/  STL [R1+0x1c40], R88 ;  /* 0x001c405801007387 */ /* 0x000fe80000100800 */
[----:B------:R-:W-:Y:S04]  /*314f0*/  STL [R1+0x1c48], R88 ;  /* 0x001c485801007387 */ /* 0x000fe80000100800 */
[----:B------:R-:W3:Y:S04]  /*31500*/  LDL.LU R87, [R1+0xf28] ;  /* 0x000f280001577983 */ /* 0x000ee80000300800 */
[----:B------:R0:W-:Y:S04]  /*31510*/  STL [R1+0xeec], R13 ;  /* 0x000eec0d01007387 */ /* 0x0001e80000100800 */
[----:B------:R-:W-:Y:S04]  /*31520*/  STL [R1+0x1858], R90 ;  /* 0x0018585a01007387 */ /* 0x000fe80000100800 */
[----:B------:R1:W-:Y:S01]  /*31530*/  STL [R1+0xee0], R10 ;  /* 0x000ee00a01007387 */ /* 0x0003e20000100800 */
[----:B0-----:R-:W-:Y:S01]  /*31540*/  IMAD R13, R61, UR66, RZ ;  /* 0x000000423d0d7c24 */ /* 0x001fe2000f8e02ff */
[----:B------:R-:W-:-:S02]  /*31550*/  LEA.HI.X.SX32 R61, R82, R5, 0x1, P5 ;  /* 0x00000005523d7211 */ /* 0x000fc400028f0eff */
[----:B------:R-:W-:Y:S01]  /*31560*/  STL [R1+0x1860], R90 ;  /* 0x0018605a01007387 */ /* 0x000fe20000100800 */
[----:B-1----:R-:W-:Y:S02]  /*31570*/  LEA R10, P0, R9, R6, 0x1 ;  /* 0x00000006090a7211 */ /* 0x002fe400078008ff */
[----:B------:R-:W-:-:S03]  /*31580*/  SEL R62, R11, R62, !P3 ;  /* 0x0000003e0b3e7207 */ /* 0x000fc60005800000 */
[----:B------:R0:W-:Y:S04]  /*31590*/  STL [R1+0xef4], R10 ;  /* 0x000ef40a01007387 */ /* 0x0001e80000100800 */
[----:B------:R-:W4:Y:S04]  /*315a0*/  LDL.LU R89, [R1+0xf30] ;  /* 0x000f300001597983 */ /* 0x000f280000300800 */
[----:B------:R1:W-:Y:S01]  /*315b0*/  STL [R1+0xee8], R61 ;  /* 0x000ee83d01007387 */ /* 0x0003e20000100800 */
[----:B0-----:R-:W-:Y:S01]  /*315c0*/  LEA R10, P5, R74, R6, 0x1 ;  /* 0x000000064a0a7211 */ /* 0x001fe200078a08ff */
[----:B------:R-:W-:Y:S01]  /*315d0*/  IMAD R68, R62, UR65, RZ ;  /* 0x000000413e447c24 */ /* 0x000fe2000f8e02ff */
[----:B-1----:R-:W-:-:S02]  /*315e0*/  LEA.HI.X.SX32 R61, R9, R5, 0x1, P0 ;  /* 0x00000005093d7211 */ /* 0x002fc400000f0eff */
[----:B------:R-:W-:Y:S01]  /*315f0*/  LEA R9, P0, R71, R6, 0x1 ;  /* 0x0000000647097211 */ /* 0x000fe200078008ff */
[----:B------:R-:W-:Y:S04]  /*31600*/  STL [R1+0xefc], R10 ;  /* 0x000efc0a01007387 */ /* 0x000fe80000100800 */
[----:B------:R-:W-:Y:S04]  /*31610*/  STL [R1+0xef0], R61 ;  /* 0x000ef03d01007387 */ /* 0x000fe80000100800 */
[----:B------:R-:W4:Y:S04]  /*31620*/  LDL.LU R91, [R1+0xe10] ;  /* 0x000e1000015b7983 */ /* 0x000f280000300800 */
[----:B------:R0:W-:Y:S02]  /*31630*/  STL [R1+0xf04], R9 ;  /* 0x000f040901007387 */ /* 0x0001e40000100800 */
[----:B0-----:R-:W-:-:S02]  /*31640*/  LEA.HI.X.SX32 R9, R74, R5, 0x1, P5 ;  /* 0x000000054a097211 */ /* 0x001fc400028f0eff */
[----:B------:R-:W-:-:S03]  /*31650*/  LEA R61, P5, R68, R6, 0x1 ;  /* 0x00000006443d7211 */ /* 0x000fc600078a08ff */
[----:B------:R0:W-:Y:S04]  /*31660*/  STL [R1+0xef8], R9 ;  /* 0x000ef80901007387 */ /* 0x0001e80000100800 */
[----:B------:R-:W-:Y:S04]  /*31670*/  STL [R1+0xf0c], R61 ;  /* 0x000f0c3d01007387 */ /* 0x000fe80000100800 */
[----:B------:R-:W4:Y:S01]  /*31680*/  LDL.LU R92, [R1+0xe14] ;  /* 0x000e1400015c7983 */ /* 0x000f220000300800 */
[----:B------:R-:W-:Y:S01]  /*31690*/  IMAD R10, R60, UR67, RZ ;  /* 0x000000433c0a7c24 */ /* 0x000fe2000f8e02ff */
[----:B------:R-:W-:-:S02]  /*316a0*/  SEL R59, R11, R59, !P3 ;  /* 0x0000003b0b3b7207 */ /* 0x000fc40005800000 */
[-C--:B------:R-:W-:Y:S02]  /*316b0*/  LEA.HI.X.SX32 R60, R71, R5.reuse, 0x1, P0 ;  /* 0x00000005473c7211 */ /* 0x080fe400000f0eff */
[----:B0-----:R-:W-:Y:S01]  /*316c0*/  LEA R9, P0, R13, R6, 0x1 ;  /* 0x000000060d097211 */ /* 0x001fe200078008ff */
[----:B------:R-:W-:Y:S01]  /*316d0*/  IMAD R71, R59, UR68, RZ ;  /* 0x000000443b477c24 */ /* 0x000fe2000f8e02ff */
[-C--:B------:R-:W-:Y:S01]  /*316e0*/  LEA.HI.X.SX32 R59, R68, R5.reuse, 0x1, P5 ;  /* 0x00000005443b7211 */ /* 0x080fe200028f0eff */
[----:B------:R-:W-:Y:S01]  /*316f0*/  STL [R1+0xf00], R60 ;  /* 0x000f003c01007387 */ /* 0x000fe20000100800 */
[----:B------:R-:W-:-:S03]  /*31700*/  LEA.HI.X.SX32 R13, R13, R5, 0x1, P0 ;  /* 0x000000050d0d7211 */ /* 0x000fc600000f0eff */
[----:B------:R0:W-:Y:S04]  /*31710*/  STL [R1+0xf14], R9 ;  /* 0x000f140901007387 */ /* 0x0001e80000100800 */
[----:B------:R-:W-:Y:S01]  /*31720*/  STL [R1+0xf08], R59 ;  /* 0x000f083b01007387 */ /* 0x000fe20000100800 */
[----:B0-----:R-:W-:-:S05]  /*31730*/  LEA R9, P5, R10, R6, 0x1 ;  /* 0x000000060a097211 */ /* 0x001fca00078a08ff */
[----:B------:R2:W-:Y:S01]  /*31740*/  STL [R1+0xf1c], R9 ;  /* 0x000f1c0901007387 */ /* 0x0005e20000100800 */
[----:B------:R-:W-:-:S03]  /*31750*/  LEA.HI.X.SX32 R10, R10, R5, 0x1, P5 ;  /* 0x000000050a0a7211 */ /* 0x000fc600028f0eff */
[----:B------:R0:W-:Y:S01]  /*31760*/  STL [R1+0xf10], R13 ;  /* 0x000f100d01007387 */ /* 0x0001e20000100800 */
[----:B--2---:R-:W-:Y:S01]  /*31770*/  SEL R9, R11, R84, !P3 ;  /* 0x000000540b097207 */ /* 0x004fe20005800000 */
[----:B0-----:R-:W-:Y:S01]  /*31780*/  IMAD R13, R58, UR69, RZ ;  /* 0x000000453a0d7c24 */ /* 0x001fe2000f8e02ff */
[----:B------:R-:W-:-:S03]  /*31790*/  LEA R58, P5, R71, R6, 0x1 ;  /* 0x00000006473a7211 */ /* 0x000fc600078a08ff */
[----:B------:R-:W-:Y:S01]  /*317a0*/  IMAD R77, R9, UR70, RZ ;  /* 0x00000046094d7c24 */ /* 0x000fe2000f8e02ff */
[----:B------:R-:W-:Y:S02]  /*317b0*/  ISETP.GE.AND P0, PT, R12, RZ, PT ;  /* 0x000000ff0c00720c */ /* 0x000fe40003f06270 */
[----:B------:R-:W-:Y:S02]  /*317c0*/  IABS R68, R12 ;  /* 0x0000000c00447213 */ /* 0x000fe40000000000 */
[----:B------:R-:W-:Y:S02]  /*317d0*/  LEA.HI.X.SX32 R9, R71, R5, 0x1, P5 ;  /* 0x0000000547097211 */ /* 0x000fe400028f0eff */
[----:B------:R-:W-:Y:S01]  /*317e0*/  LEA R12, P5, R13, R6, 0x1 ;  /* 0x000000060d0c7211 */ /* 0x000fe200078a08ff */
[----:B------:R0:W-:Y:S04]  /*317f0*/  STL [R1+0xf18], R10 ;  /* 0x000f180a01007387 */ /* 0x0001e80000100800 */
[----:B------:R-:W-:Y:S04]  /*31800*/  STL [R1+0xf24], R58 ;  /* 0x000f243a01007387 */ /* 0x000fe80000100800 */
[----:B------:R-:W-:Y:S01]  /*31810*/  STL [R1+0xf20], R9 ;  /* 0x000f200901007387 */ /* 0x000fe20000100800 */
[----:B0-----:R-:W-:-:S03]  /*31820*/  SEL R10, R11, R86, !P3 ;  /* 0x000000560b0a7207 */ /* 0x001fc60005800000 */
[----:B------:R0:W-:Y:S02]  /*31830*/  STL [R1+0xf2c], R12 ;  /* 0x000f2c0c01007387 */ /* 0x0001e40000100800 */
[----:B------:R-:W-:Y:S01]  /*31840*/  IMAD R79, R10, UR71, RZ ;  /* 0x000000470a4f7c24 */ /* 0x000fe2000f8e02ff */
[----:B0-----:R-:W-:Y:S02]  /*31850*/  LEA.HI.X.SX32 R12, R13, R5, 0x1, P5 ;  /* 0x000000050d0c7211 */ /* 0x001fe400028f0eff */
[----:B------:R-:W-:-:S03]  /*31860*/  LEA R10, P5, R77, R6, 0x1 ;  /* 0x000000064d0a7211 */ /* 0x000fc600078a08ff */
[----:B------:R-:W-:Y:S01]  /*31870*/  STL [R1+0xf28], R12 ;  /* 0x000f280c01007387 */ /* 0x000fe20000100800 */
[----:B------:R-:W-:-:S03]  /*31880*/  LEA.HI.X.SX32 R13, R77, R5, 0x1, P5 ;  /* 0x000000054d0d7211 */ /* 0x000fc600028f0eff */
[----:B------:R0:W-:Y:S04]  /*31890*/  STL [R1+0xf34], R10 ;  /* 0x000f340a01007387 */ /* 0x0001e80000100800 */
[----:B------:R-:W-:Y:S01]  /*318a0*/  STL [R1+0xf30], R13 ;  /* 0x000f300d01007387 */ /* 0x000fe20000100800 */
[----:B0-----:R-:W-:Y:S01]  /*318b0*/  IMAD.MOV.U32 R10, RZ, RZ, R3 ;  /* 0x000000ffff0a7224 */ /* 0x001fe200078e0003 */
[----:B------:R-:W-:Y:S01]  /*318c0*/  PRMT R0, RZ, 0x7610, R0 ;  /* 0x00007610ff007816 */ /* 0x000fe20000000000 */
[----:B------:R-:W-:Y:S02]  /*318d0*/  @P2 IMAD.MOV.U32 R62, RZ, RZ, R22 ;  /* 0x000000ffff3e2224 */ /* 0x000fe400078e0016 */
[----:B------:R-:W-:-:S05]  /*318e0*/  @P2 IMAD.MOV.U32 R63, RZ, RZ, R26 ;  /* 0x000000ffff3f2224 */ /* 0x000fca00078e001a */
[----:B------:R-:W2:Y:S01]  /*318f0*/  @P2 LDG.E.U16 R0, desc[UR16][R62.64] ;  /* 0x000000103e002981 */ /* 0x000ea2000c1e1500 */
[----:B---3--:R-:W-:-:S05]  /*31900*/  SEL R9, R11, R87, !P3 ;  /* 0x000000570b097207 */ /* 0x008fca0005800000 */
[----:B------:R-:W-:Y:S01]  /*31910*/  IMAD R82, R9, UR72, RZ ;  /* 0x0000004809527c24 */ /* 0x000fe2000f8e02ff */
[----:B------:R-:W-:-:S05]  /*31920*/  LEA R9, P5, R79, R6, 0x1 ;  /* 0x000000064f097211 */ /* 0x000fca00078a08ff */
[----:B------:R0:W-:Y:S01]  /*31930*/  STL [R1+0xf3c], R9 ;  /* 0x000f3c0901007387 */ /* 0x0001e20000100800 */
[----:B----4-:R-:W-:-:S05]  /*31940*/  SEL R12, R11, R89, !P3 ;  /* 0x000000590b0c7207 */ /* 0x010fca0005800000 */
[----:B------:R-:W-:Y:S01]  /*31950*/  IMAD R77, R12, UR73, RZ ;  /* 0x000000490c4d7c24 */ /* 0x000fe2000f8e02ff */
[----:B------:R-:W-:Y:S02]  /*31960*/  LEA.HI.X.SX32 R12, R79, R5, 0x1, P5 ;  /* 0x000000054f0c7211 */ /* 0x000fe400028f0eff */
[----:B------:R-:W-:Y:S01]  /*31970*/  LEA R3, P5, R82, R6, 0x1 ;  /* 0x0000000652037211 */ /* 0x000fe200078a08ff */
[----:B0-----:R-:W-:Y:S02]  /*31980*/  IMAD.MOV.U32 R9, RZ, RZ, R68 ;  /* 0x000000ffff097224 */ /* 0x001fe400078e0044 */
[----:B------:R-:W-:Y:S04]  /*31990*/  STL [R1+0xf38], R12 ;  /* 0x000f380c01007387 */ /* 0x000fe80000100800 */
[----:B------:R0:W-:Y:S04]  /*319a0*/  STL [R1+0xf44], R3 ;  /* 0x000f440301007387 */ /* 0x0001e80000100800 */
[----:B------:R1:W-:Y:S01]  /*319b0*/  STL [R1+0x1840], R11 ;  /* 0x0018400b01007387 */ /* 0x0003e20000100800 */
[----:B------:R-:W-:-:S02]  /*319c0*/  SEL R13, R11, R91, !P3 ;  /* 0x0000005b0b0d7207 */ /* 0x000fc40005800000 */
[----:B0-----:R-:W-:-:S05]  /*319d0*/  LEA.HI.X.SX32 R3, R82, R5, 0x1, P5 ;  /* 0x0000000552037211 */ /* 0x001fca00028f0eff */
[----:B------:R0:W-:Y:S01]  /*319e0*/  STL [R1+0xf40], R3 ;  /* 0x000f400301007387 */ /* 0x0001e20000100800 */
[----:B------:R-:W-:Y:S02]  /*319f0*/  SEL R68, R11, R92, !P3 ;  /* 0x0000005c0b447207 */ /* 0x000fe40005800000 */
[----:B-1----:R-:W-:-:S05]  /*31a00*/  LEA R11, P5, R77, R6, 0x1 ;  /* 0x000000064d0b7211 */ /* 0x002fca00078a08ff */
[----:B------:R-:W-:Y:S04]  /*31a10*/  STL [R1+0xf4c], R11 ;  /* 0x000f4c0b01007387 */ /* 0x000fe80000100800 */
[----:B------:R-:W3:Y:S01]  /*31a20*/  LDL.LU R91, [R1+0x1058] ;  /* 0x00105800015b7983 */ /* 0x000ee20000300800 */
[----:B0-----:R-:W-:-:S03]  /*31a30*/  LEA.HI.X.SX32 R3, R77, R5, 0x1, P5 ;  /* 0x000000054d037211 */ /* 0x001fc600028f0eff */
[----:B------:R-:W4:Y:S04]  /*31a40*/  LDL.LU R73, [R1+0x1054] ;  /* 0x0010540001497983 */ /* 0x000f280000300800 */
[----:B------:R0:W-:Y:S04]  /*31a50*/  STL [R1+0xf48], R3 ;  /* 0x000f480301007387 */ /* 0x0001e80000100800 */
        /* <DEDUP_REMOVED lines=10> */
[----:B------:R-:W-:-:S02]  /*31b00*/  IMAD R79, R13, UR74, RZ ;  /* 0x0000004a0d4f7c24 */ /* 0x000fc4000f8e02ff */
[----:B------:R-:W-:-:S03]  /*31b10*/  IMAD R82, R68, UR75, RZ ;  /* 0x0000004b44527c24 */ /* 0x000fc6000f8e02ff */
[----:B------:R-:W-:Y:S01]  /*31b20*/  LEA R58, P5, R79, R6, 0x1 ;  /* 0x000000064f3a7211 */ /* 0x000fe200078a08ff */
[----:B------:R-:W-:-:S04]  /*31b30*/  @!UP1 UIADD3 UR10, UPT, UPT, -UR10, 0x100000, URZ ;  /* 0x001000000a0a9890 */ /* 0x000fc8000fffe1ff */
[----:B------:R-:W-:Y:S02]  /*31b40*/  @!UP1 USHF.L.U32 UR11, UR10, 0xb, URZ ;  /* 0x0000000b0a0b9899 */ /* 0x000fe400080006ff */
[----:B------:R-:W-:Y:S01]  /*31b50*/  @!UP1 USHF.L.U32 UR10, UR10, 0x1, URZ ;  /* 0x000000010a0a9899 */ /* 0x000fe200080006ff */
[-C--:B------:R-:W-:Y:S02]  /*31b60*/  LEA.HI.X.SX32 R85, R79, R5.reuse, 0x1, P5 ;  /* 0x000000054f557211 */ /* 0x080fe400028f0eff */
[C---:B0-----:R-:W-:Y:S01]  /*31b70*/  LEA R3, P5, R82.reuse, R6, 0x1 ;  /* 0x0000000652037211 */ /* 0x041fe200078a08ff */
[----:B------:R-:W-:Y:S01]  /*31b80*/  VOTEU.ALL UP1, P1 ;  /* 0x0000000000ff7886 */ /* 0x000fe20000820000 */
[----:B------:R-:W-:Y:S02]  /*31b90*/  STL [R1+0xf54], R58 ;  /* 0x000f543a01007387 */ /* 0x000fe40000100800 */
[----:B------:R-:W-:Y:S02]  /*31ba0*/  LEA.HI.X.SX32 R60, R82, R5, 0x1, P5 ;  /* 0x00000005523c7211 */ /* 0x000fe400028f0eff */
[----:B------:R-:W-:Y:S03]  /*31bb0*/  STL [R1+0xf50], R85 ;  /* 0x000f505501007387 */ /* 0x000fe60000100800 */
[----:B------:R0:W1:Y:S01]  /*31bc0*/  @!UP1 SYNCS.EXCH.64 URZ, [UR5+0x48008], UR10 ;  /* 0x0480080a05ff95b2 */ /* 0x0000620008000100 */
[----:B------:R-:W-:Y:S04]  /*31bd0*/  STL [R1+0xf5c], R3 ;  /* 0x000f5c0301007387 */ /* 0x000fe80000100800 */
[----:B------:R-:W-:Y:S04]  /*31be0*/  STL [R1+0xf58], R60 ;  /* 0x000f583c01007387 */ /* 0x000fe80000100800 */
[----:B------:R-:W4:Y:S01]  /*31bf0*/  LDL.LU R89, [R1+0x102c] ;  /* 0x00102c0001597983 */ /* 0x000f220000300800 */
[----:B------:R-:W-:-:S02]  /*31c00*/  IABS R71, R57 ;  /* 0x0000003900477213 */ /* 0x000fc40000000000 */
[----:B------:R-:W-:Y:S02]  /*31c10*/  IABS R74, R14 ;  /* 0x0000000e004a7213 */ /* 0x000fe40000000000 */
[----:B------:R-:W-:Y:S02]  /*31c20*/  LOP3.LUT R22, R2, 0x40, RZ, 0x3c, !PT ;  /* 0x0000004002167812 */ /* 0x000fe400078e3cff */
[----:B------:R-:W-:Y:S02]  /*31c30*/  PRMT R93, RZ, 0x7610, R93 ;  /* 0x00007610ff5d7816 */ /* 0x000fe4000000005d */
[----:B------:R-:W-:Y:S01]  /*31c40*/  PRMT R88, RZ, 0x7610, R88 ;  /* 0x00007610ff587816 */ /* 0x000fe20000000058 */
[----:B------:R-:W-:Y:S01]  /*31c50*/  IMAD.HI.U32 R68, R8, R10, RZ ;  /* 0x0000000a08447227 */ /* 0x000fe200078e00ff */
[----:B------:R-:W-:Y:S01]  /*31c60*/  ISETP.GE.AND P5, PT, R14, RZ, PT ;  /* 0x000000ff0e00720c */ /* 0x000fe20003fa6270 */
[----:B0-----:R-:W0:Y:S01]  /*31c70*/  LDCU UR10, c[0x0][0x3b0] ;  /* 0x00007600ff0a77ac */ /* 0x001e220008000800 */
[----:B--2---:R-:W-:Y:S01]  /*31c80*/  STL [R1+0x17c4], R0 ;  /* 0x0017c40001007387 */ /* 0x004fe20000100800 */
[----:B------:R-:W-:-:S02]  /*31c90*/  PRMT R79, RZ, 0x7610, R79 ;  /* 0x00007610ff4f7816 */ /* 0x000fc4000000004f */
[----:B------:R-:W-:Y:S01]  /*31ca0*/  PRMT R90, RZ, 0x7610, R90 ;  /* 0x00007610ff5a7816 */ /* 0x000fe2000000005a */
[----:B------:R-:W2:Y:S01]  /*31cb0*/  LDCU UR11, c[0x0][0x3b0] ;  /* 0x00007600ff0b77ac */ /* 0x000ea20008000800 */
[----:B---3--:R3:W-:Y:S04]  /*31cc0*/  STS.U16 [R2+UR5+0x40000], R91 ;  /* 0x0400005b02007988 */ /* 0x0087e80008000405 */
[----:B---3--:R-:W3:Y:S04]  /*31cd0*/  LDL.LU R91, [R1+0x1024] ;  /* 0x00102400015b7983 */ /* 0x008ee80000300800 */
[----:B----4-:R4:W-:Y:S04]  /*31ce0*/  STS.U16 [R2+UR5+0x40800], R86 ;  /* 0x0408005602007988 */ /* 0x0109e80008000405 */
[----:B----4-:R-:W4:Y:S04]  /*31cf0*/  LDL.LU R86, [R1+0x1020] ;  /* 0x0010200001567983 */ /* 0x010f280000300800 */
[----:B------:R-:W2:Y:S04]  /*31d00*/  LDL.LU R57, [R1+0x1018] ;  /* 0x0010180001397983 */ /* 0x000ea80000300800 */
[----:B------:R0:W-:Y:S04]  /*31d10*/  STS.U16 [R2+UR5+0x42800], R87 ;  /* 0x0428005702007988 */ /* 0x0001e80008000405 */
[----:B0-----:R-:W2:Y:S04]  /*31d20*/  LDL.LU R87, [R1+0x101c] ;  /* 0x00101c0001577983 */ /* 0x001ea80000300800 */
[----:B------:R-:W2:Y:S04]  /*31d30*/  LDL.LU R59, [R1+0x1014] ;  /* 0x00101400013b7983 */ /* 0x000ea80000300800 */
[----:B------:R-:W2:Y:S04]  /*31d40*/  LDL.LU R61, [R1+0x1010] ;  /* 0x00101000013d7983 */ /* 0x000ea80000300800 */
[----:B------:R-:W2:Y:S04]  /*31d50*/  LDL.LU R62, [R1+0x100c] ;  /* 0x00100c00013e7983 */ /* 0x000ea80000300800 */
[----:B------:R-:W2:Y:S04]  /*31d60*/  LDL.LU R63, [R1+0x1008] ;  /* 0x00100800013f7983 */ /* 0x000ea80000300800 */
[----:B------:R-:W2:Y:S04]  /*31d70*/  LDL.LU R64, [R1+0x1004] ;  /* 0x0010040001407983 */ /* 0x000ea80000300800 */
[----:B------:R-:W2:Y:S04]  /*31d80*/  LDL.LU R65, [R1+0x1000] ;  /* 0x0010000001417983 */ /* 0x000ea80000300800 */
[----:B------:R0:W-:Y:S04]  /*31d90*/  STS.U16 [R2+UR5+0x42c00], R92 ;  /* 0x042c005c02007988 */ /* 0x0001e80008000405 */
[----:B------:R-:W2:Y:S04]  /*31da0*/  LDL.LU R66, [R1+0xffc] ;  /* 0x000ffc0001427983 */ /* 0x000ea80000300800 */
[----:B0-----:R-:W2:Y:S04]  /*31db0*/  LDL.LU R92, [R1+0xff8] ;  /* 0x000ff800015c7983 */ /* 0x001ea80000300800 */
[----:B------:R-:W2:Y:S04]  /*31dc0*/  LDL.LU R67, [R1+0xff4] ;  /* 0x000ff40001437983 */ /* 0x000ea80000300800 */
[----:B------:R-:W2:Y:S04]  /*31dd0*/  LDL.LU R69, [R1+0xff0] ;  /* 0x000ff00001457983 */ /* 0x000ea80000300800 */
[----:B------:R-:W2:Y:S04]  /*31de0*/  LDL.LU R70, [R1+0xfe8] ;  /* 0x000fe80001467983 */ /* 0x000ea80000300800 */
[----:B------:R0:W-:Y:S04]  /*31df0*/  STS.U16 [R2+UR5+0x40400], R73 ;  /* 0x0404004902007988 */ /* 0x0001e80008000405 */
[----:B------:R-:W2:Y:S04]  /*31e00*/  LDL.LU R72, [R1+0xfec] ;  /* 0x000fec0001487983 */ /* 0x000ea80000300800 */
[----:B------:R1:W-:Y:S04]  /*31e10*/  STS.U16 [R2+UR5+0x43000], R89 ;  /* 0x0430005902007988 */ /* 0x0003e80008000405 */
[----:B0-----:R-:W2:Y:S04]  /*31e20*/  LDL.LU R73, [R1+0xfe4] ;  /* 0x000fe40001497983 */ /* 0x001ea80000300800 */
[----:B-1----:R-:W2:Y:S01]  /*31e30*/  LDL.LU R89, [R1+0xfe0] ;  /* 0x000fe00001597983 */ /* 0x002ea20000300800 */
[----:B------:R-:W-:-:S04]  /*31e40*/  IMAD.MOV.U32 R12, RZ, RZ, R74 ;  /* 0x000000ffff0c7224 */ /* 0x000fc800078e004a */
[----:B------:R-:W-:-:S04]  /*31e50*/  IMAD.HI.U32 R77, R8, R12, RZ ;  /* 0x0000000c084d7227 */ /* 0x000fc800078e00ff */
[----:B------:R-:W-:-:S04]  /*31e60*/  IMAD.MOV R14, RZ, RZ, -R77 ;  /* 0x000000ffff0e7224 */ /* 0x000fc800078e0a4d */
[----:B------:R-:W-:Y:S01]  /*31e70*/  IMAD R12, R7, R14, R12 ;  /* 0x0000000e070c7224 */ /* 0x000fe200078e020c */
[C---:B------:R-:W-:Y:S01]  /*31e80*/  LOP3.LUT R14, R2.reuse, 0x20, RZ, 0x3c, !PT ;  /* 0x00000020020e7812 */ /* 0x040fe200078e3cff */
[----:B------:R-:W-:Y:S04]  /*31e90*/  STS.U16 [R2+UR5+0x40c00], R75 ;  /* 0x040c004b02007988 */ /* 0x000fe80008000405 */
[----:B------:R-:W-:Y:S04]  /*31ea0*/  STS.U16 [R2+UR5+0x41000], R76 ;  /* 0x0410004c02007988 */ /* 0x000fe80008000405 */
[----:B------:R-:W-:Y:S04]  /*31eb0*/  STS.U16 [R2+UR5+0x41400], R78 ;  /* 0x0414004e02007988 */ /* 0x000fe80008000405 */
[----:B------:R-:W-:Y:S04]  /*31ec0*/  STS.U16 [R2+UR5+0x41800], R80 ;  /* 0x0418005002007988 */ /* 0x000fe80008000405 */
[----:B------:R-:W-:Y:S04]  /*31ed0*/  STS.U16 [R2+UR5+0x41c00], R81 ;  /* 0x041c005102007988 */ /* 0x000fe80008000405 */
[----:B------:R-:W-:Y:S04]  /*31ee0*/  STS.U16 [R2+UR5+0x42000], R83 ;  /* 0x0420005302007988 */ /* 0x000fe80008000405 */
[----:B------:R-:W-:Y:S04]  /*31ef0*/  STS.U16 [R2+UR5+0x42400], R84 ;  /* 0x0424005402007988 */ /* 0x000fe80008000405 */
[----:B---3--:R0:W-:Y:S04]  /*31f00*/  STS.U16 [R2+UR5+0x43400], R91 ;  /* 0x0434005b02007988 */ /* 0x0081e80008000405 */
[----:B0-----:R-:W3:Y:S04]  /*31f10*/  LDL.LU R91, [R1+0xfd8] ;  /* 0x000fd800015b7983 */ /* 0x001ee80000300800 */
[----:B----4-:R0:W-:Y:S04]  /*31f20*/  STS.U16 [R2+UR5+0x43800], R86 ;  /* 0x0438005602007988 */ /* 0x0101e80008000405 */
[----:B--2---:R-:W-:Y:S04]  /*31f30*/  STS.U16 [R2+UR5+0x43c00], R57 ;  /* 0x043c003902007988 */ /* 0x004fe80008000405 */
[----:B------:R-:W2:Y:S04]  /*31f40*/  LDL.LU R75, [R1+0xfdc] ;  /* 0x000fdc00014b7983 */ /* 0x000ea80000300800 */
[----:B------:R-:W4:Y:S04]  /*31f50*/  LDL.LU R76, [R1+0xfd4] ;  /* 0x000fd400014c7983 */ /* 0x000f280000300800 */
[----:B------:R-:W2:Y:S04]  /*31f60*/  LDL.LU R78, [R1+0xfd0] ;  /* 0x000fd000014e7983 */ /* 0x000ea80000300800 */
[----:B------:R-:W2:Y:S04]  /*31f70*/  LDL.LU R80, [R1+0xfcc] ;  /* 0x000fcc0001507983 */ /* 0x000ea80000300800 */
[----:B------:R-:W2:Y:S04]  /*31f80*/  LDL.LU R81, [R1+0xfc8] ;  /* 0x000fc80001517983 */ /* 0x000ea80000300800 */
[----:B------:R-:W2:Y:S04]  /*31f90*/  LDL.LU R83, [R1+0xfc4] ;  /* 0x000fc40001537983 */ /* 0x000ea80000300800 */
[----:B------:R1:W-:Y:S04]  /*31fa0*/  STS.U16 [R14+UR5+0x40100], R87 ;  /* 0x040100570e007988 */ /* 0x0003e80008000405 */
[----:B------:R-:W-:Y:S04]  /*31fb0*/  STS.U16 [R14+UR5+0x40500], R59 ;  /* 0x0405003b0e007988 */ /* 0x000fe80008000405 */
[----:B------:R-:W-:Y:S04]  /*31fc0*/  STS.U16 [R14+UR5+0x40900], R61 ;  /* 0x0409003d0e007988 */ /* 0x000fe80008000405 */
[----:B------:R-:W-:Y:S04]  /*31fd0*/  STS.U16 [R14+UR5+0x40d00], R62 ;  /* 0x040d003e0e007988 */ /* 0x000fe80008000405 */
[----:B------:R-:W-:Y:S04]  /*31fe0*/  STS.U16 [R14+UR5+0x41100], R63 ;  /* 0x0411003f0e007988 */ /* 0x000fe80008000405 */
[----:B------:R-:W-:Y:S04]  /*31ff0*/  STS.U16 [R14+UR5+0x41500], R64 ;  /* 0x041500400e007988 */ /* 0x000fe80008000405 */
[----:B------:R-:W4:Y:S04]  /*32000*/  LDL.LU R84, [R1+0xfc0] ;  /* 0x000fc00001547983 */ /* 0x000f280000300800 */
[----:B------:R-:W-:Y:S04]  /*32010*/  STS.U16 [R14+UR5+0x41900], R65 ;  /* 0x041900410e007988 */ /* 0x000fe80008000405 */
[----:B0-----:R-:W4:Y:S04]  /*32020*/  LDL.LU R86, [R1+0xfbc] ;  /* 0x000fbc0001567983 */ /* 0x001f280000300800 */
[----:B------:R-:W-:Y:S04]  /*32030*/  STS.U16 [R14+UR5+0x41d00], R66 ;  /* 0x041d00420e007988 */ /* 0x000fe80008000405 */
[----:B-1----:R-:W4:Y:S04]  /*32040*/  LDL.LU R87, [R1+0xfb8] ;  /* 0x000fb80001577983 */ /* 0x002f280000300800 */
[----:B------:R0:W-:Y:S04]  /*32050*/  STS.U16 [R14+UR5+0x42100], R92 ;  /* 0x0421005c0e007988 */ /* 0x0001e80008000405 */
[----:B0-----:R-:W4:Y:S04]  /*32060*/  LDL.LU R92, [R1+0xfb4] ;  /* 0x000fb400015c7983 */ /* 0x001f280000300800 */
[----:B------:R-:W-:Y:S04]  /*32070*/  STS.U16 [R14+UR5+0x42500], R67 ;  /* 0x042500430e007988 */ /* 0x000fe80008000405 */
[----:B------:R-:W-:Y:S04]  /*32080*/  STS.U16 [R14+UR5+0x42900], R69 ;  /* 0x042900450e007988 */ /* 0x000fe80008000405 */
[----:B------:R-:W-:Y:S04]  /*32090*/  STS.U16 [R14+UR5+0x42d00], R70 ;  /* 0x042d00460e007988 */ /* 0x000fe80008000405 */
[----:B------:R-:W-:Y:S04]  /*320a0*/  STS.U16 [R14+UR5+0x43100], R72 ;  /* 0x043100480e007988 */ /* 0x000fe80008000405 */
[----:B------:R-:W-:Y:S04]  /*320b0*/  STS.U16 [R14+UR5+0x43500], R73 ;  /* 0x043500490e007988 */ /* 0x000fe80008000405 */
[----:B------:R0:W-:Y:S04]  /*320c0*/  STS.U16 [R14+UR5+0x43900], R89 ;  /* 0x043900590e007988 */ /* 0x0001e80008000405 */
[----:B0-----:R-:W4:Y:S04]  /*320d0*/  LDL.LU R89, [R1+0xfb0] ;  /* 0x000fb00001597983 */ /* 0x001f280000300800 */
[----:B---3--:R0:W-:Y:S04]  /*320e0*/  STS.U16 [R14+UR5+0x43d00], R91 ;  /* 0x043d005b0e007988 */ /* 0x0081e80008000405 */
[----:B0-----:R-:W3:Y:S04]  /*320f0*/  LDL.LU R91, [R1+0xfa8] ;  /* 0x000fa800015b7983 */ /* 0x001ee80000300800 */
        /* <DEDUP_REMOVED lines=10> */
[----:B--2---:R0:W-:Y:S04]  /*321a0*/  STS.U16 [R22+UR5+0x40200], R75 ;  /* 0x0402004b16007988 */ /* 0x0041e80008000405 */
[----:B----4-:R1:W-:Y:S04]  /*321b0*/  STS.U16 [R22+UR5+0x40600], R76 ;  /* 0x0406004c16007988 */ /* 0x0103e80008000405 */
[----:B------:R2:W-:Y:S04]  /*321c0*/  STS.U16 [R22+UR5+0x40a00], R78 ;  /* 0x040a004e16007988 */ /* 0x0005e80008000405 */
[----:B------:R-:W-:Y:S04]  /*321d0*/  STS.U16 [R22+UR5+0x40e00], R80 ;  /* 0x040e005016007988 */ /* 0x000fe80008000405 */
[----:B------:R-:W-:Y:S04]  /*321e0*/  STS.U16 [R22+UR5+0x41200], R81 ;  /* 0x0412005116007988 */ /* 0x000fe80008000405 */
[----:B------:R-:W4:Y:S04]  /*321f0*/  LDL.LU R70, [R1+0xf7c] ;  /* 0x000f7c0001467983 */ /* 0x000f280000300800 */
[----:B------:R-:W-:Y:S04]  /*32200*/  STS.U16 [R22+UR5+0x41600], R83 ;  /* 0x0416005316007988 */ /* 0x000fe80008000405 */
[----:B------:R-:W4:Y:S04]  /*32210*/  LDL.LU R72, [R1+0xf78] ;  /* 0x000f780001487983 */ /* 0x000f280000300800 */
[----:B------:R-:W-:Y:S04]  /*32220*/  STS.U16 [R22+UR5+0x41a00], R84 ;  /* 0x041a005416007988 */ /* 0x000fe80008000405 */
[----:B------:R-:W4:Y:S04]  /*32230*/  LDL.LU R73, [R1+0xf74] ;  /* 0x000f740001497983 */ /* 0x000f280000300800 */
[----:B------:R-:W-:Y:S04]  /*32240*/  STS.U16 [R22+UR5+0x41e00], R86 ;  /* 0x041e005616007988 */ /* 0x000fe80008000405 */
[----:B0-----:R-:W4:Y:S04]  /*32250*/  LDL.LU R75, [R1+0xf70] ;  /* 0x000f7000014b7983 */ /* 0x001f280000300800 */
[----:B------:R-:W-:Y:S04]  /*32260*/  STS.U16 [R22+UR5+0x42200], R87 ;  /* 0x0422005716007988 */ /* 0x000fe80008000405 */
[----:B-1----:R-:W4:Y:S04]  /*32270*/  LDL.LU R76, [R1+0xf6c] ;  /* 0x000f6c00014c7983 */ /* 0x002f280000300800 */
[----:B------:R0:W-:Y:S04]  /*32280*/  STS.U16 [R22+UR5+0x42600], R92 ;  /* 0x0426005c16007988 */ /* 0x0001e80008000405 */
[----:B--2---:R-:W2:Y:S04]  /*32290*/  LDL.LU R78, [R1+0xf68] ;  /* 0x000f6800014e7983 */ /* 0x004ea80000300800 */
[----:B0-----:R-:W2:Y:S01]  /*322a0*/  LDL.LU R92, [R1+0xf64] ;  /* 0x000f6400015c7983 */ /* 0x001ea20000300800 */
[----:B------:R-:W-:-:S03]  /*322b0*/  LOP3.LUT R14, R2, 0x60, RZ, 0x3c, !PT ;  /* 0x00000060020e7812 */ /* 0x000fc600078e3cff */
[----:B------:R0:W-:Y:S04]  /*322c0*/  STS.U16 [R22+UR5+0x42a00], R89 ;  /* 0x042a005916007988 */ /* 0x0001e80008000405 */
[----:B------:R-:W2:Y:S04]  /*322d0*/  LDL.LU R80, [R1+0xf60] ;  /* 0x000f600001507983 */ /* 0x000ea80000300800 */
[----:B0-----:R-:W2:Y:S04]  /*322e0*/  LDL.LU R89, [R1+0x3c8] ;  /* 0x0003c80001597983 */ /* 0x001ea80000300800 */
[----:B------:R-:W2:Y:S04]  /*322f0*/  LDL.LU R81, [R1+0x3c4] ;  /* 0x0003c40001517983 */ /* 0x000ea80000300800 */
[----:B------:R-:W2:Y:S04]  /*32300*/  LDL.LU R83, [R1+0x3b8] ;  /* 0x0003b80001537983 */ /* 0x000ea80000300800 */
[----:B------:R-:W2:Y:S04]  /*32310*/  LDL.LU R84, [R1+0x3b0] ;  /* 0x0003b00001547983 */ /* 0x000ea80000300800 */
[----:B------:R-:W2:Y:S04]  /*32320*/  LDL.LU R86, [R1+0x3a8] ;  /* 0x0003a80001567983 */ /* 0x000ea80000300800 */
[----:B------:R-:W2:Y:S04]  /*32330*/  LDL.LU R87, [R1+0x39c] ;  /* 0x00039c0001577983 */ /* 0x000ea80000300800 */
[----:B---3--:R0:W-:Y:S04]  /*32340*/  STS.U16 [R22+UR5+0x42e00], R91 ;  /* 0x042e005b16007988 */ /* 0x0081e80008000405 */
[----:B------:R-:W-:Y:S04]  /*32350*/  STS.U16 [R22+UR5+0x43200], R57 ;  /* 0x0432003916007988 */ /* 0x000fe80008000405 */
[----:B------:R-:W-:Y:S04]  /*32360*/  STS.U16 [R22+UR5+0x43600], R59 ;  /* 0x0436003b16007988 */ /* 0x000fe80008000405 */
[----:B------:R-:W-:Y:S04]  /*32370*/  STS.U16 [R22+UR5+0x43a00], R61 ;  /* 0x043a003d16007988 */ /* 0x000fe80008000405 */
[----:B------:R-:W-:Y:S04]  /*32380*/  STS.U16 [R22+UR5+0x43e00], R62 ;  /* 0x043e003e16007988 */ /* 0x000fe80008000405 */
[----:B------:R-:W-:Y:S04]  /*32390*/  STS.U16 [R14+UR5+0x40300], R63 ;  /* 0x0403003f0e007988 */ /* 0x000fe80008000405 */
[----:B------:R-:W-:Y:S04]  /*323a0*/  STS.U16 [R14+UR5+0x40700], R64 ;  /* 0x040700400e007988 */ /* 0x000fe80008000405 */
[----:B------:R-:W-:Y:S04]  /*323b0*/  STS.U16 [R14+UR5+0x40b00], R65 ;  /* 0x040b00410e007988 */ /* 0x000fe80008000405 */
[----:B------:R-:W-:Y:S04]  /*323c0*/  STS.U16 [R14+UR5+0x40f00], R66 ;  /* 0x040f00420e007988 */ /* 0x000fe80008000405 */
[----:B0-----:R-:W3:Y:S04]  /*323d0*/  LDL.LU R91, [R1+0x398] ;  /* 0x00039800015b7983 */ /* 0x001ee80000300800 */
[----:B------:R-:W-:Y:S04]  /*323e0*/  STS.U16 [R14+UR5+0x41300], R67 ;  /* 0x041300430e007988 */ /* 0x000fe80008000405 */
[----:B------:R-:W-:Y:S04]  /*323f0*/  STL [R1+0x17c8], R2 ;  /* 0x0017c80201007387 */ /* 0x000fe80000100800 */
[----:B------:R-:W-:Y:S04]  /*32400*/  STS.U16 [R14+UR5+0x41700], R69 ;  /* 0x041700450e007988 */ /* 0x000fe80008000405 */
[----:B------:R-:W-:Y:S04]  /*32410*/  STL [R1+0x17a4], R14 ;  /* 0x0017a40e01007387 */ /* 0x000fe80000100800 */
[----:B------:R0:W-:Y:S04]  /*32420*/  STS.U16 [R14+UR5+0x41b00], R4 ;  /* 0x041b00040e007988 */ /* 0x0001e80008000405 */
[----:B0-----:R-:W3:Y:S04]  /*32430*/  LDL.LU R4, [R1+0x1cbc] ;  /* 0x001cbc0001047983 */ /* 0x001ee80000300800 */
[----:B----4-:R-:W-:Y:S04]  /*32440*/  STS.U16 [R14+UR5+0x41f00], R70 ;  /* 0x041f00460e007988 */ /* 0x010fe80008000405 */
[----:B------:R-:W-:Y:S04]  /*32450*/  STS.U16 [R14+UR5+0x42300], R72 ;  /* 0x042300480e007988 */ /* 0x000fe80008000405 */
[----:B------:R-:W-:Y:S04]  /*32460*/  STS.U16 [R14+UR5+0x42700], R73 ;  /* 0x042700490e007988 */ /* 0x000fe80008000405 */
[----:B------:R-:W-:Y:S04]  /*32470*/  STS.U16 [R14+UR5+0x42b00], R75 ;  /* 0x042b004b0e007988 */ /* 0x000fe80008000405 */
[----:B------:R-:W-:Y:S04]  /*32480*/  STS.U16 [R14+UR5+0x42f00], R76 ;  /* 0x042f004c0e007988 */ /* 0x000fe80008000405 */
[----:B--2---:R-:W-:Y:S04]  /*32490*/  STS.U16 [R14+UR5+0x43300], R78 ;  /* 0x0433004e0e007988 */ /* 0x004fe80008000405 */
[----:B------:R0:W-:Y:S04]  /*324a0*/  STS.U16 [R14+UR5+0x43700], R92 ;  /* 0x0437005c0e007988 */ /* 0x0001e80008000405 */
[----:B0-----:R-:W2:Y:S04]  /*324b0*/  LDL.LU R92, [R1+0x38c] ;  /* 0x00038c00015c7983 */ /* 0x001ea80000300800 */
[----:B------:R-:W-:Y:S04]  /*324c0*/  STS.U16 [R14+UR5+0x43b00], R80 ;  /* 0x043b00500e007988 */ /* 0x000fe80008000405 */
[----:B------:R-:W-:Y:S04]  /*324d0*/  STS.U16 [R14+UR5+0x43f00], R15 ;  /* 0x043f000f0e007988 */ /* 0x000fe80008000405 */
[----:B---3--:R0:W-:Y:S04]  /*324e0*/  STS.U16 [R4+UR5], R89 ;  /* 0x0000005904007988 */ /* 0x0081e80008000405 */
[----:B0-----:R-:W3:Y:S04]  /*324f0*/  LDL.LU R89, [R1+0x380] ;  /* 0x0003800001597983 */ /* 0x001ee80000300800 */
        /* <DEDUP_REMOVED lines=18> */
[----:B------:R0:W-:Y:S04]  /*32620*/  STS.U16 [R4+UR5+0x1800], R91 ;  /* 0x0018005b04007988 */ /* 0x0001e80008000405 */
[----:B------:R-:W4:Y:S04]  /*32630*/  LDL.LU R76, [R1+0x2dc] ;  /* 0x0002dc00014c7983 */ /* 0x000f280000300800 */
[----:B--2---:R1:W-:Y:S04]  /*32640*/  STS.U16 [R4+UR5+0x1c00], R92 ;  /* 0x001c005c04007988 */ /* 0x0043e80008000405 */
[----:B0-----:R-:W2:Y:S04]  /*32650*/  LDL.LU R91, [R1+0x2d4] ;  /* 0x0002d400015b7983 */ /* 0x001ea80000300800 */
[----:B------:R-:W4:Y:S04]  /*32660*/  LDL.LU R78, [R1+0x2cc] ;  /* 0x0002cc00014e7983 */ /* 0x000f280000300800 */
[----:B------:R-:W4:Y:S04]  /*32670*/  LDL.LU R80, [R1+0x2c8] ;  /* 0x0002c80001507983 */ /* 0x000f280000300800 */
[----:B-1----:R-:W4:Y:S04]  /*32680*/  LDL.LU R92, [R1+0x2bc] ;  /* 0x0002bc00015c7983 */ /* 0x002f280000300800 */
[----:B------:R0:W-:Y:S04]  /*32690*/  STS.U16 [R4+UR5+0x400], R81 ;  /* 0x0004005104007988 */ /* 0x0001e80008000405 */
[----:B------:R1:W-:Y:S04]  /*326a0*/  STS.U16 [R4+UR5+0x800], R83 ;  /* 0x0008005304007988 */ /* 0x0003e80008000405 */
[----:B0-----:R-:W4:Y:S04]  /*326b0*/  LDL.LU R81, [R1+0x2a8] ;  /* 0x0002a80001517983 */ /* 0x001f280000300800 */
[----:B-1----:R-:W4:Y:S04]  /*326c0*/  LDL.LU R83, [R1+0x29c] ;  /* 0x00029c0001537983 */ /* 0x002f280000300800 */
[----:B------:R0:W-:Y:S04]  /*326d0*/  STS.U16 [R4+UR5+0xc00], R84 ;  /* 0x000c005404007988 */ /* 0x0001e80008000405 */
[----:B------:R1:W-:Y:S04]  /*326e0*/  STS.U16 [R4+UR5+0x1000], R86 ;  /* 0x0010005604007988 */ /* 0x0003e80008000405 */
[----:B------:R1:W-:Y:S04]  /*326f0*/  STS.U16 [R4+UR5+0x1400], R87 ;  /* 0x0014005704007988 */ /* 0x0003e80008000405 */
[----:B0-----:R-:W4:Y:S04]  /*32700*/  LDL.LU R84, [R1+0x298] ;  /* 0x0002980001547983 */ /* 0x001f280000300800 */
[----:B-1----:R-:W4:Y:S04]  /*32710*/  LDL.LU R86, [R1+0x290] ;  /* 0x0002900001567983 */ /* 0x002f280000300800 */
[----:B------:R-:W4:Y:S04]  /*32720*/  LDL.LU R87, [R1+0x288] ;  /* 0x0002880001577983 */ /* 0x000f280000300800 */
[----:B---3--:R0:W-:Y:S04]  /*32730*/  STS.U16 [R4+UR5+0x2000], R89 ;  /* 0x0020005904007988 */ /* 0x0081e80008000405 */
[----:B0-----:R-:W3:Y:S04]  /*32740*/  LDL.LU R89, [R1+0x278] ;  /* 0x0002780001597983 */ /* 0x001ee80000300800 */
[----:B--2---:R0:W-:Y:S04]  /*32750*/  STS.U16 [R4+UR5+0x7000], R91 ;  /* 0x0070005b04007988 */ /* 0x0041e80008000405 */
[----:B0-----:R-:W2:Y:S04]  /*32760*/  LDL.LU R91, [R1+0x270] ;  /* 0x00027000015b7983 */ /* 0x001ea80000300800 */
[----:B----4-:R0:W-:Y:S04]  /*32770*/  STS.U16 [R4+UR5+0x7c00], R92 ;  /* 0x007c005c04007988 */ /* 0x0101e80008000405 */
[----:B0-----:R-:W4:Y:S04]  /*32780*/  LDL.LU R92, [R1+0x264] ;  /* 0x00026400015c7983 */ /* 0x001f280000300800 */
[----:B------:R0:W-:Y:S04]  /*32790*/  STS.U16 [R4+UR5+0x3400], R57 ;  /* 0x0034003904007988 */ /* 0x0001e80008000405 */
[----:B------:R1:W-:Y:S04]  /*327a0*/  STS.U16 [R4+UR5+0x3800], R59 ;  /* 0x0038003b04007988 */ /* 0x0003e80008000405 */
[----:B------:R1:W-:Y:S04]  /*327b0*/  STS.U16 [R4+UR5+0x3c00], R61 ;  /* 0x003c003d04007988 */ /* 0x0003e80008000405 */
[----:B0-----:R-:W4:Y:S04]  /*327c0*/  LDL.LU R57, [R1+0x258] ;  /* 0x0002580001397983 */ /* 0x001f280000300800 */
[----:B-1----:R-:W4:Y:S04]  /*327d0*/  LDL.LU R59, [R1+0x254] ;  /* 0x00025400013b7983 */ /* 0x002f280000300800 */
[----:B------:R0:W-:Y:S04]  /*327e0*/  STS.U16 [R4+UR5+0x4000], R62 ;  /* 0x0040003e04007988 */ /* 0x0001e80008000405 */
[----:B------:R-:W4:Y:S04]  /*327f0*/  LDL.LU R61, [R1+0x248] ;  /* 0x00024800013d7983 */ /* 0x000f280000300800 */
[----:B------:R1:W-:Y:S04]  /*32800*/  STS.U16 [R4+UR5+0x4400], R63 ;  /* 0x0044003f04007988 */ /* 0x0003e80008000405 */
[----:B0-----:R-:W4:Y:S04]  /*32810*/  LDL.LU R62, [R1+0x23c] ;  /* 0x00023c00013e7983 */ /* 0x001f280000300800 */
[----:B------:R0:W-:Y:S04]  /*32820*/  STS.U16 [R4+UR5+0x4800], R64 ;  /* 0x0048004004007988 */ /* 0x0001e80008000405 */
[----:B-1----:R-:W4:Y:S04]  /*32830*/  LDL.LU R63, [R1+0x230] ;  /* 0x00023000013f7983 */ /* 0x002f280000300800 */
        /* <DEDUP_REMOVED lines=34> */
[----:B-1----:R-:W4:Y:S04]  /*32a60*/  LDL.LU R87, [R1+0x114] ;  /* 0x0001140001577983 */ /* 0x002f280000300800 */
[----:B------:R-:W-:Y:S04]  /*32a70*/  STS.U16 [R4+UR5+0x2400], R15 ;  /* 0x0024000f04007988 */ /* 0x000fe80008000405 */
[----:B------:R-:W-:Y:S04]  /*32a80*/  STS.U16 [R4+UR5+0x2800], R14 ;  /* 0x0028000e04007988 */ /* 0x000fe80008000405 */
[----:B---3--:R0:W-:Y:S04]  /*32a90*/  STS.U16 [R4+UR5+0x11400], R89 ;  /* 0x0114005904007988 */ /* 0x0081e80008000405 */
[----:B0-----:R-:W3:Y:S04]  /*32aa0*/  LDL.LU R89, [R1+0x110] ;  /* 0x0001100001597983 */ /* 0x001ee80000300800 */
[----:B--2---:R0:W-:Y:S04]  /*32ab0*/  STS.U16 [R4+UR5+0x11800], R91 ;  /* 0x0118005b04007988 */ /* 0x0041e80008000405 */
[----:B0-----:R-:W2:Y:S04]  /*32ac0*/  LDL.LU R91, [R1+0x104] ;  /* 0x00010400015b7983 */ /* 0x001ea80000300800 */
[----:B----4-:R0:W-:Y:S04]  /*32ad0*/  STS.U16 [R4+UR5+0x11c00], R92 ;  /* 0x011c005c04007988 */ /* 0x0101e80008000405 */
[----:B0-----:R-:W4:Y:S04]  /*32ae0*/  LDL.LU R92, [R1+0x100] ;  /* 0x00010000015c7983 */ /* 0x001f280000300800 */
[----:B------:R-:W4:Y:S04]  /*32af0*/  LDL.LU R15, [R1+0xf4] ;  /* 0x0000f400010f7983 */ /* 0x000f280000300800 */
[----:B------:R-:W4:Y:S04]  /*32b00*/  LDL.LU R14, [R1+0x8] ;  /* 0x00000800010e7983 */ /* 0x000f280000300800 */
[----:B------:R0:W-:Y:S04]  /*32b10*/  STS.U16 [R4+UR5+0x3000], R26 ;  /* 0x0030001a04007988 */ /* 0x0001e80008000405 */
[----:B------:R1:W-:Y:S04]  /*32b20*/  STS.U16 [R4+UR5+0x12000], R57 ;  /* 0x0120003904007988 */ /* 0x0003e80008000405 */
[----:B------:R1:W-:Y:S04]  /*32b30*/  STS.U16 [R4+UR5+0x12400], R59 ;  /* 0x0124003b04007988 */ /* 0x0003e80008000405 */
[----:B0-----:R-:W4:Y:S04]  /*32b40*/  LDL.LU R26, [R1] ;  /* 0x00000000011a7983 */ /* 0x001f280000300800 */
[----:B-1----:R-:W4:Y:S04]  /*32b50*/  LDL.LU R57, [R1+0x1cb8] ;  /* 0x001cb80001397983 */ /* 0x002f280000300800 */
[----:B------:R-:W4:Y:S04]  /*32b60*/  LDL.LU R59, [R1+0x1cb4] ;  /* 0x001cb400013b7983 */ /* 0x000f280000300800 */
[----:B------:R0:W-:Y:S04]  /*32b70*/  STS.U16 [R4+UR5+0x12800], R61 ;  /* 0x0128003d04007988 */ /* 0x0001e80008000405 */
[----:B------:R1:W-:Y:S04]  /*32b80*/  STS.U16 [R4+UR5+0x12c00], R62 ;  /* 0x012c003e04007988 */ /* 0x0003e80008000405 */
[----:B------:R1:W-:Y:S04]  /*32b90*/  STS.U16 [R4+UR5+0x13000], R63 ;  /* 0x0130003f04007988 */ /* 0x0003e80008000405 */
[----:B0-----:R-:W4:Y:S04]  /*32ba0*/  LDL.LU R61, [R1+0x1cb0] ;  /* 0x001cb000013d7983 */ /* 0x001f280000300800 */
        /* <DEDUP_REMOVED lines=28> */
[----:B------:R1:W-:Y:S01]  /*32d70*/  STS.U16 [R4+UR5+0x16800], R83 ;  /* 0x0168005304007988 */ /* 0x0003e20008000405 */
[----:B0-----:R-:W-:-:S03]  /*32d80*/  LOP3.LUT R22, R4, 0x10, RZ, 0x3c, !PT ;  /* 0x0000001004167812 */ /* 0x001fc600078e3cff */
[----:B------:R0:W-:Y:S04]  /*32d90*/  STS.U16 [R4+UR5+0x17000], R84 ;  /* 0x0170005404007988 */ /* 0x0001e80008000405 */
[----:B-1----:R-:W4:Y:S04]  /*32da0*/  LDL.LU R81, [R1+0x1c74] ;  /* 0x001c740001517983 */ /* 0x002f280000300800 */
[----:B------:R-:W4:Y:S04]  /*32db0*/  LDL.LU R83, [R1+0x1c70] ;  /* 0x001c700001537983 */ /* 0x000f280000300800 */
[----:B0-----:R-:W4:Y:S04]  /*32dc0*/  LDL.LU R84, [R1+0x1c6c] ;  /* 0x001c6c0001547983 */ /* 0x001f280000300800 */
[----:B------:R0:W-:Y:S04]  /*32dd0*/  STS.U16 [R4+UR5+0x17400], R86 ;  /* 0x0174005604007988 */ /* 0x0001e80008000405 */
[----:B------:R1:W-:Y:S04]  /*32de0*/  STS.U16 [R4+UR5+0x17800], R87 ;  /* 0x0178005704007988 */ /* 0x0003e80008000405 */
[----:B0-----:R-:W4:Y:S04]  /*32df0*/  LDL.LU R86, [R1+0x1c68] ;  /* 0x001c680001567983 */ /* 0x001f280000300800 */
[----:B---3--:R0:W-:Y:S04]  /*32e00*/  STS.U16 [R4+UR5+0x17c00], R89 ;  /* 0x017c005904007988 */ /* 0x0081e80008000405 */
[----:B-1----:R-:W3:Y:S04]  /*32e10*/  LDL.LU R87, [R1+0x1c64] ;  /* 0x001c640001577983 */ /* 0x002ee80000300800 */
[----:B0-----:R-:W3:Y:S04]  /*32e20*/  LDL.LU R89, [R1+0x1c60] ;  /* 0x001c600001597983 */ /* 0x001ee80000300800 */
[----:B--2---:R0:W-:Y:S04]  /*32e30*/  STS.U16 [R22+UR5+0x80], R91 ;  /* 0x0000805b16007988 */ /* 0x0041e80008000405 */
[----:B0-----:R-:W2:Y:S04]  /*32e40*/  LDL.LU R91, [R1+0x1c5c] ;  /* 0x001c5c00015b7983 */ /* 0x001ea80000300800 */
[----:B----4-:R0:W-:Y:S04]  /*32e50*/  STS.U16 [R22+UR5+0x480], R92 ;  /* 0x0004805c16007988 */ /* 0x0101e80008000405 */
[----:B------:R1:W-:Y:S04]  /*32e60*/  STS.U16 [R22+UR5+0x880], R15 ;  /* 0x0008800f16007988 */ /* 0x0003e80008000405 */
[----:B------:R4:W-:Y:S04]  /*32e70*/  STS.U16 [R22+UR5+0xc80], R14 ;  /* 0x000c800e16007988 */ /* 0x0009e80008000405 */
[----:B0-----:R-:W2:Y:S04]  /*32e80*/  LDL.LU R92, [R1+0x1c58] ;  /* 0x001c5800015c7983 */ /* 0x001ea80000300800 */
[----:B-1----:R-:W2:Y:S04]  /*32e90*/  LDL R15, [R1+0x5cc] ;  /* 0x0005cc00010f7983 */ /* 0x002ea80000100800 */
[----:B----4-:R-:W2:Y:S04]  /*32ea0*/  LDL R14, [R1+0x5d0] ;  /* 0x0005d000010e7983 */ /* 0x010ea80000100800 */
[----:B------:R0:W-:Y:S02]  /*32eb0*/  STS.U16 [R22+UR5+0x1080], R26 ;  /* 0x0010801a16007988 */ /* 0x0001e40008000405 */
[----:B0-----:R-:W-:-:S05]  /*32ec0*/  LOP3.LUT R26, R4, 0x20, RZ, 0x3c, !PT ;  /* 0x00000020041a7812 */ /* 0x001fca00078e3cff */
[----:B------:R0:W-:Y:S04]  /*32ed0*/  STL [R1+0x169c], R26 ;  /* 0x00169c1a01007387 */ /* 0x0001e80000100800 */
[----:B0-----:R-:W4:Y:S04]  /*32ee0*/  LDL.LU R26, [R1+0x1c54] ;  /* 0x001c5400011a7983 */ /* 0x001f280000300800 */
[----:B------:R0:W-:Y:S04]  /*32ef0*/  STL [R1+0x17d0], R4 ;  /* 0x0017d00401007387 */ /* 0x0001e80000100800 */
[----:B0-----:R-:W4:Y:S04]  /*32f00*/  LDL R4, [R1+0x169c] ;  /* 0x00169c0001047983 */ /* 0x001f280000100800 */
[----:B--2---:R-:W2:Y:S04]  /*32f10*/  @P2 LDG.E.U16 R93, desc[UR16][R14.64] ;  /* 0x000000100e5d2981 */ /* 0x004ea8000c1e1500 */
[----:B------:R-:W-:Y:S04]  /*32f20*/  STS.U16 [R22+UR5+0x1480], R92 ;  /* 0x0014805c16007988 */ /* 0x000fe80008000405 */
[----:B------:R-:W-:Y:S04]  /*32f30*/  STS.U16 [R22+UR5+0x1880], R91 ;  /* 0x0018805b16007988 */ /* 0x000fe80008000405 */
[----:B---3--:R-:W-:Y:S04]  /*32f40*/  STS.U16 [R22+UR5+0x1c80], R89 ;  /* 0x001c805916007988 */ /* 0x008fe80008000405 */
        /* <DEDUP_REMOVED lines=52> */
[----:B----4-:R-:W-:Y:S04]  /*33290*/  STS.U16 [R22+UR5+0x17080], R26 ;  /* 0x0170801a16007988 */ /* 0x010fe80008000405 */
[----:B------:R-:W-:Y:S04]  /*332a0*/  STS.U16 [R22+UR5+0x17480], R25 ;  /* 0x0174801916007988 */ /* 0x000fe80008000405 */
[----:B------:R-:W-:Y:S04]  /*332b0*/  STS.U16 [R22+UR5+0x17880], R24 ;  /* 0x0178801816007988 */ /* 0x000fe80008000405 */
[----:B------:R0:W-:Y:S04]  /*332c0*/  STS.U16 [R22+UR5+0x17c80], R23 ;  /* 0x017c801716007988 */ /* 0x0001e80008000405 */
[----:B0-----:R-:W3:Y:S04]  /*332d0*/  LDL.LU R22, [R1+0x1c50] ;  /* 0x001c500001167983 */ /* 0x001ee80000300800 */
[----:B------:R-:W-:Y:S04]  /*332e0*/  STL [R1+0x182c], R4 ;  /* 0x00182c0401007387 */ /* 0x000fe80000100800 */
[----:B--2---:R0:W-:Y:S04]  /*332f0*/  STL [R1+0x1694], R93 ;  /* 0x0016945d01007387 */ /* 0x0041e80000100800 */
[----:B0-----:R-:W2:Y:S04]  /*33300*/  LDL.LU R93, [R1+0x1c4c] ;  /* 0x001c4c00015d7983 */ /* 0x001ea80000300800 */
[----:B------:R-:W4:Y:S04]  /*33310*/  LDL R14, [R1+0x5d4] ;  /* 0x0005d400010e7983 */ /* 0x000f280000100800 */
[----:B------:R-:W4:Y:S02]  /*33320*/  LDL R15, [R1+0x5d8] ;  /* 0x0005d800010f7983 */ /* 0x000f240000100800 */
[----:B----4-:R-:W-:-:S04]  /*33330*/  @P2 LOP3.LUT R15, R15, R14, RZ, 0x3c, !PT ;  /* 0x0000000e0f0f2212 */ /* 0x010fc800078e3cff */
[----:B------:R-:W-:-:S04]  /*33340*/  @P2 LOP3.LUT R14, R15, R14, RZ, 0x3c, !PT ;  /* 0x0000000e0f0e2212 */ /* 0x000fc800078e3cff */
[----:B------:R-:W-:-:S05]  /*33350*/  @P2 LOP3.LUT R15, R15, R14, RZ, 0x3c, !PT ;  /* 0x0000000e0f0f2212 */ /* 0x000fca00078e3cff */
[----:B------:R-:W4:Y:S04]  /*33360*/  @P2 LDG.E.U16 R88, desc[UR16][R14.64] ;  /* 0x000000100e582981 */ /* 0x000f28000c1e1500 */
[----:B----4-:R0:W-:Y:S04]  /*33370*/  STL [R1+0x17b8], R88 ;  /* 0x0017b85801007387 */ /* 0x0101e80000100800 */
[----:B0-----:R-:W4:Y:S04]  /*33380*/  LDL.LU R88, [R1+0x1c48] ;  /* 0x001c480001587983 */ /* 0x001f280000300800 */
        /* <DEDUP_REMOVED lines=11> */
[----:B----4-:R-:W-:-:S02]  /*33440*/  PRMT R88, RZ, 0x7610, R88 ;  /* 0x00007610ff587816 */ /* 0x010fc40000000058 */
[----:B---3--:R-:W-:-:S04]  /*33450*/  @P2 LOP3.LUT R15, R15, R14, RZ, 0x3c, !PT ;  /* 0x0000000e0f0f2212 */ /* 0x008fc800078e3cff */
        /* <DEDUP_REMOVED lines=1905> */
[----:B------:R-:W4:Y:S02]  /*3ab70*/  LDL R15, [R1+0xcb4] ;  /* 0x000cb400010f7983 */ /* 0x000f240000100800 */
[----:B----4-:R-:W-:-:S04]  /*3ab80*/  @P2 LOP3.LUT R15, R15, R14, RZ, 0x3c, !PT ;  /* 0x0000000e0f0f2212 */ /* 0x010fc800078e3cff */
[----:B------:R-:W-:-:S04]  /*3ab90*/  @P2 LOP3.LUT R14, R15, R14, RZ, 0x3c, !PT ;  /* 0x0000000e0f0e2212 */ /* 0x000fc800078e3cff */
[----:B------:R-:W-:-:S05]  /*3aba0*/  @P2 LOP3.LUT R15, R15, R14, RZ, 0x3c, !PT ;  /* 0x0000000e0f0f2212 */ /* 0x000fca00078e3cff */
[----:B------:R0:W4:Y:S04]  /*3abb0*/  @P2 LDG.E.U16 R79, desc[UR16][R14.64] ;  /* 0x000000100e4f2981 */ /* 0x000128000c1e1500 */
[----:B------:R-:W0:Y:S04]  /*3abc0*/  LDL R14, [R1+0xcb8] ;  /* 0x000cb800010e7983 */ /* 0x000e280000100800 */
[----:B------:R-:W0:Y:S01]  /*3abd0*/  LDL R15, [R1+0xcbc] ;  /* 0x000cbc00010f7983 */ /* 0x000e220000100800 */
[----:B--2---:R-:W-:Y:S02]  /*3abe0*/  PRMT R93, RZ, 0x7610, R93 ;  /* 0x00007610ff5d7816 */ /* 0x004fe4000000005d */
[----:B0-----:R-:W-:-:S04]  /*3abf0*/  @P2 LOP3.LUT R15, R15, R14, RZ, 0x3c, !PT ;  /* 0x0000000e0f0f2212 */ /* 0x001fc800078e3cff */
[----:B------:R-:W-:-:S04]  /*3ac00*/  @P2 LOP3.LUT R14, R15, R14, RZ, 0x3c, !PT ;  /* 0x0000000e0f0e2212 */ /* 0x000fc800078e3cff */
[----:B------:R-:W-:-:S05]  /*3ac10*/  @P2 LOP3.LUT R15, R15, R14, RZ, 0x3c, !PT ;  /* 0x0000000e0f0f2212 */ /* 0x000fca00078e3cff */
[----:B------:R-:W2:Y:S04]  /*3ac20*/  @P2 LDG.E.U16 R93, desc[UR16][R14.64] ;  /* 0x000000100e5d2981 */ /* 0x000ea8000c1e1500 */
[----:B----4-:R-:W-:Y:S04]  /*3ac30*/  STL [R1+0x17d4], R79 ;  /* 0x0017d44f01007387 */ /* 0x010fe80000100800 */
        /* <DEDUP_REMOVED lines=211> */
[----:B----4-:R-:W-:Y:S04]  /*3b970*/  STL [R1+0x17e4], R75 ;  /* 0x0017e44b01007387 */ /* 0x010fe80000100800 */
        /* <DEDUP_REMOVED lines=38> */
[----:B------:R-:W-:Y:S02]  /*3bbe0*/  IMAD.MOV.U32 R13, RZ, RZ, R71 ;  /* 0x000000ffff0d7224 */ /* 0x000fe400078e0047 */
[----:B------:R-:W-:-:S02]  /*3bbf0*/  IMAD.MOV R68, RZ, RZ, -R68 ;  /* 0x000000ffff447224 */ /* 0x000fc400078e0a44 */
[----:B------:R-:W-:-:S04]  /*3bc00*/  IMAD.HI.U32 R74, R8, R13, RZ ;  /* 0x0000000d084a7227 */ /* 0x000fc800078e00ff */
[----:B------:R-:W-:Y:S02]  /*3bc10*/  IMAD R10, R7, R68, R10 ;  /* 0x00000044070a7224 */ /* 0x000fe400078e020a */
[--C-:B------:R-:W-:Y:S01]  /*3bc20*/  IMAD.MOV R68, RZ, RZ, -R74.reuse ;  /* 0x000000ffff447224 */ /* 0x100fe200078e0a4a */
[----:B------:R-:W-:Y:S02]  /*3bc30*/  PRMT R74, RZ, 0x7610, R74 ;  /* 0x00007610ff4a7816 */ /* 0x000fe4000000004a */
[----:B0-----:R-:W-:-:S04]  /*3bc40*/  @P2 LOP3.LUT R15, R15, R14, RZ, 0x3c, !PT ;  /* 0x0000000e0f0f2212 */ /* 0x001fc800078e3cff */
[----:B------:R-:W-:-:S04]  /*3bc50*/  @P2 LOP3.LUT R14, R15, R14, RZ, 0x3c, !PT ;  /* 0x0000000e0f0e2212 */ /* 0x000fc800078e3cff */
[----:B------:R-:W-:Y:S01]  /*3bc60*/  @P2 LOP3.LUT R15, R15, R14, RZ, 0x3c, !PT ;  /* 0x0000000e0f0f2212 */ /* 0x000fe200078e3cff */
[----:B----4-:R0:W-:Y:S04]  /*3bc70*/  STL [R1+0x12c], R77 ;  /* 0x00012c4d01007387 */ /* 0x0101e80000100800 */
[----:B------:R1:W4:Y:S01]  /*3bc80*/  @P2 LDG.E.U16 R74, desc[UR16][R14.64] ;  /* 0x000000100e4a2981 */ /* 0x000322000c1e1500 */
[----:B--2---:R-:W-:-:S03]  /*3bc90*/  PRMT R93, RZ, 0x7610, R93 ;  /* 0x00007610ff5d7816 */ /* 0x004fc6000000005d */
[----:B0-----:R-:W2:Y:S04]  /*3bca0*/  LDL R77, [R1+0xdec] ;  /* 0x000dec00014d7983 */ /* 0x001ea80000100800 */
[----:B------:R-:W1:Y:S04]  /*3bcb0*/  LDL R14, [R1+0xda8] ;  /* 0x000da800010e7983 */ /* 0x000e680000100800 */
[----:B------:R-:W1:Y:S02]  /*3bcc0*/  LDL R15, [R1+0xdac] ;  /* 0x000dac00010f7983 */ /* 0x000e640000100800 */
[----:B-1----:R-:W-:-:S04]  /*3bcd0*/  @P2 LOP3.LUT R15, R15, R14, RZ, 0x3c, !PT ;  /* 0x0000000e0f0f2212 */ /* 0x002fc800078e3cff */
        /* <DEDUP_REMOVED lines=57> */
[----:B--2---:R0:W-:Y:S04]  /*3c070*/  STL [R1], R93 ;  /* 0x0000005d01007387 */ /* 0x0041e80000100800 */
[----:B0-----:R-:W2:Y:S04]  /*3c080*/  LDL.LU R93, [R1+0x187c] ;  /* 0x00187c00015d7983 */ /* 0x001ea80000300800 */
[----:B------:R-:W4:Y:S04]  /*3c090*/  LDL R14, [R1+0xde0] ;  /* 0x000de000010e7983 */ /* 0x000f280000100800 */
[----:B------:R-:W4:Y:S01]  /*3c0a0*/  LDL R15, [R1+0xde4] ;  /* 0x000de400010f7983 */ /* 0x000f220000100800 */
[----:B---3--:R-:W-:-:S02]  /*3c0b0*/  PRMT R88, RZ, 0x7610, R88 ;  /* 0x00007610ff587816 */ /* 0x008fc40000000058 */
[----:B----4-:R-:W-:-:S04]  /*3c0c0*/  @P2 LOP3.LUT R15, R15, R14, RZ, 0x3c, !PT ;  /* 0x0000000e0f0f2212 */ /* 0x010fc800078e3cff */
[----:B------:R-:W-:-:S04]  /*3c0d0*/  @P2 LOP3.LUT R14, R15, R14, RZ, 0x3c, !PT ;  /* 0x0000000e0f0e2212 */ /* 0x000fc800078e3cff */
[----:B------:R-:W-:-:S05]  /*3c0e0*/  @P2 LOP3.LUT R15, R15, R14, RZ, 0x3c, !PT ;  /* 0x0000000e0f0f2212 */ /* 0x000fca00078e3cff */
[----:B------:R-:W3:Y:S01]  /*3c0f0*/  @P2 LDG.E.U16 R88, desc[UR16][R14.64] ;  /* 0x000000100e582981 */ /* 0x000ee2000c1e1500 */
[----:B--2---:R-:W-:-:S03]  /*3c100*/  PRMT R93, RZ, 0x7610, R93 ;  /* 0x00007610ff5d7816 */ /* 0x004fc6000000005d */
[----:B---3--:R0:W-:Y:S04]  /*3c110*/  STL [R1+0x4c], R88 ;  /* 0x00004c5801007387 */ /* 0x0081e80000100800 */
[----:B0-----:R-:W2:Y:S04]  /*3c120*/  LDL.LU R88, [R1+0x1878] ;  /* 0x0018780001587983 */ /* 0x001ea80000300800 */
[----:B------:R-:W3:Y:S01]  /*3c130*/  LDL R15, [R1+0xde8] ;  /* 0x000de800010f7983 */ /* 0x000ee20000100800 */
[----:B------:R-:W-:-:S03]  /*3c140*/  @P2 IMAD.MOV.U32 R14, RZ, RZ, R77 ;  /* 0x000000ffff0e2224 */ /* 0x000fc600078e004d */
[----:B------:R-:W4:Y:S04]  /*3c150*/  LDL R77, [R1+0xe3c] ;  /* 0x000e3c00014d7983 */ /* 0x000f280000100800 */
[----:B---3--:R-:W3:Y:S04]  /*3c160*/  @P2 LDG.E.U16 R93, desc[UR16][R14.64] ;  /* 0x000000100e5d2981 */ /* 0x008ee8000c1e1500 */
        /* <DEDUP_REMOVED lines=20> */
[----:B------:R-:W2:Y:S04]  /*3c2b0*/  LDL R14, [R1+0xe00] ;  /* 0x000e0000010e7983 */ /* 0x000ea80000100800 */
[----:B------:R-:W2:Y:S01]  /*3c2c0*/  LDL R15, [R1+0xe04] ;  /* 0x000e0400010f7983 */ /* 0x000ea20000100800 */
[----:B------:R-:W-:-:S02]  /*3c2d0*/  PRMT R72, RZ, 0x7610, R72 ;  /* 0x00007610ff487816 */ /* 0x000fc40000000048 */
        /* <DEDUP_REMOVED lines=9> */
[----:B------:R-:W-:Y:S01]  /*3c370*/  @P2 LOP3.LUT R15, R15, R14, RZ, 0x3c, !PT ;  /* 0x0000000e0f0f2212 */ /* 0x000fe200078e3cff */
[----:B--2---:R-:W-:Y:S04]  /*3c380*/  STL [R1+0x17f0], R72 ;  /* 0x0017f04801007387 */ /* 0x004fe80000100800 */
[----:B------:R0:W2:Y:S04]  /*3c390*/  @P2 LDG.E.U16 R93, desc[UR16][R14.64] ;  /* 0x000000100e5d2981 */ /* 0x0000a8000c1e1500 */
[----:B------:R-:W0:Y:S04]  /*3c3a0*/  LDL R14, [R1+0xe18] ;  /* 0x000e1800010e7983 */ /* 0x000e280000100800 */
[----:B------:R-:W0:Y:S01]  /*3c3b0*/  LDL R15, [R1+0xe1c] ;  /* 0x000e1c00010f7983 */ /* 0x000e220000100800 */
[----:B------:R-:W-:-:S02]  /*3c3c0*/  PRMT R88, RZ, 0x7610, R88 ;  /* 0x00007610ff587816 */ /* 0x000fc40000000058 */
[----:B0-----:R-:W-:-:S04]  /*3c3d0*/  @P2 LOP3.LUT R15, R15, R14, RZ, 0x3c, !PT ;  /* 0x0000000e0f0f2212 */ /* 0x001fc800078e3cff */
[----:B------:R-:W-:-:S04]  /*3c3e0*/  @P2 LOP3.LUT R14, R15, R14, RZ, 0x3c, !PT ;  /* 0x0000000e0f0e2212 */ /* 0x000fc800078e3cff */
[----:B------:R-:W-:-:S05]  /*3c3f0*/  @P2 LOP3.LUT R15, R15, R14, RZ, 0x3c, !PT ;  /* 0x0000000e0f0f2212 */ /* 0x000fca00078e3cff */
[----:B------:R-:W3:Y:S04]  /*3c400*/  @P2 LDG.E.U16 R88, desc[UR16][R14.64] ;  /* 0x000000100e582981 */ /* 0x000ee8000c1e1500 */
[----:B--2---:R-:W-:Y:S04]  /*3c410*/  STL [R1+0x17f4], R93 ;  /* 0x0017f45d01007387 */ /* 0x004fe80000100800 */
[----:B---3--:R0:W-:Y:S04]  /*3c420*/  STL [R1+0x98], R88 ;  /* 0x0000985801007387 */ /* 0x0081e80000100800 */
[----:B0-----:R-:W2:Y:S04]  /*3c430*/  LDL.LU R88, [R1+0x1868] ;  /* 0x0018680001587983 */ /* 0x001ea80000300800 */
[----:B------:R-:W3:Y:S04]  /*3c440*/  LDL R14, [R1+0xe20] ;  /* 0x000e2000010e7983 */ /* 0x000ee80000100800 */
[----:B------:R-:W3:Y:S01]  /*3c450*/  LDL R15, [R1+0xe24] ;  /* 0x000e2400010f7983 */ /* 0x000ee20000100800 */
[----:B------:R-:W-:-:S02]  /*3c460*/  PRMT R75, RZ, 0x7610, R75 ;  /* 0x00007610ff4b7816 */ /* 0x000fc4000000004b */
[----:B---3--:R-:W-:-:S04]  /*3c470*/  @P2 LOP3.LUT R15, R15, R14, RZ, 0x3c, !PT ;  /* 0x0000000e0f0f2212 */ /* 0x008fc800078e3cff */
[----:B------:R-:W-:-:S04]  /*3c480*/  @P2 LOP3.LUT R14, R15, R14, RZ, 0x3c, !PT ;  /* 0x0000000e0f0e2212 */ /* 0x000fc800078e3cff */
[----:B------:R-:W-:-:S05]  /*3c490*/  @P2 LOP3.LUT R15, R15, R14, RZ, 0x3c, !PT ;  /* 0x0000000e0f0f2212 */ /* 0x000fca00078e3cff */
[----:B------:R0:W3:Y:S04]  /*3c4a0*/  @P2 LDG.E.U16 R75, desc[UR16][R14.64] ;  /* 0x000000100e4b2981 */ /* 0x0000e8000c1e1500 */
[----:B------:R-:W0:Y:S04]  /*3c4b0*/  LDL R14, [R1+0xe28] ;  /* 0x000e2800010e7983 */ /* 0x000e280000100800 */
[----:B------:R-:W0:Y:S01]  /*3c4c0*/  LDL R15, [R1+0xe2c] ;  /* 0x000e2c00010f7983 */ /* 0x000e220000100800 */
[----:B--2---:R-:W-:Y:S02]  /*3c4d0*/  PRMT R88, RZ, 0x7610, R88 ;  /* 0x00007610ff587816 */ /* 0x004fe40000000058 */
[----:B0-----:R-:W-:-:S04]  /*3c4e0*/  @P2 LOP3.LUT R15, R15, R14, RZ, 0x3c, !PT ;  /* 0x0000000e0f0f2212 */ /* 0x001fc800078e3cff */
[----:B------:R-:W-:-:S04]  /*3c4f0*/  @P2 LOP3.LUT R14, R15, R14, RZ, 0x3c, !PT ;  /* 0x0000000e0f0e2212 */ /* 0x000fc800078e3cff */
[----:B------:R-:W-:-:S05]  /*3c500*/  @P2 LOP3.LUT R15, R15, R14, RZ, 0x3c, !PT ;  /* 0x0000000e0f0f2212 */ /* 0x000fca00078e3cff */
[----:B------:R-:W2:Y:S04]  /*3c510*/  @P2 LDG.E.U16 R88, desc[UR16][R14.64] ;  /* 0x000000100e582981 */ /* 0x000ea8000c1e1500 */
[----:B---3--:R0:W-:Y:S04]  /*3c520*/  STL [R1+0xe8], R75 ;  /* 0x0000e84b01007387 */ /* 0x0081e80000100800 */
[----:B0-----:R-:W3:Y:S04]  /*3c530*/  LDL R75, [R1+0xe6c] ;  /* 0x000e6c00014b7983 */ /* 0x001ee80000100800 */
[----:B--2---:R0:W-:Y:S04]  /*3c540*/  STL [R1+0x120], R88 ;  /* 0x0001205801007387 */ /* 0x0041e80000100800 */
[----:B0-----:R-:W2:Y:S04]  /*3c550*/  LDL.LU R88, [R1+0x1864] ;  /* 0x0018640001587983 */ /* 0x001ea80000300800 */
[----:B------:R-:W2:Y:S04]  /*3c560*/  LDL R14, [R1+0xe30] ;  /* 0x000e3000010e7983 */ /* 0x000ea80000100800 */
[----:B------:R-:W2:Y:S01]  /*3c570*/  LDL R15, [R1+0xe34] ;  /* 0x000e3400010f7983 */ /* 0x000ea20000100800 */
[----:B------:R-:W-:-:S04]  /*3c580*/  IMAD.HI.U32 R71, R8, R9, RZ ;  /* 0x0000000908477227 */ /* 0x000fc800078e00ff */
[----:B------:R-:W-:-:S04]  /*3c590*/  IMAD.MOV R71, RZ, RZ, -R71 ;  /* 0x000000ffff477224 */ /* 0x000fc800078e0a47 */
[----:B------:R-:W-:Y:S01]  /*3c5a0*/  IMAD R9, R7, R71, R9 ;  /* 0x0000004707097224 */ /* 0x000fe200078e0209 */
[----:B------:R-:W-:Y:S02]  /*3c5b0*/  PRMT R71, RZ, 0x7610, R71 ;  /* 0x00007610ff477816 */ /* 0x000fe40000000047 */
[----:B--2---:R-:W-:-:S04]  /*3c5c0*/  @P2 LOP3.LUT R15, R15, R14, RZ, 0x3c, !PT ;  /* 0x0000000e0f0f2212 */ /* 0x004fc800078e3cff */
[----:B------:R-:W-:-:S04]  /*3c5d0*/  @P2 LOP3.LUT R14, R15, R14, RZ, 0x3c, !PT ;  /* 0x0000000e0f0e2212 */ /* 0x000fc800078e3cff */
[----:B------:R-:W-:-:S05]  /*3c5e0*/  @P2 LOP3.LUT R15, R15, R14, RZ, 0x3c, !PT ;  /* 0x0000000e0f0f2212 */ /* 0x000fca00078e3cff */
[----:B------:R4:W2:Y:S04]  /*3c5f0*/  @P2 LDG.E.U16 R71, desc[UR16][R14.64] ;  /* 0x000000100e472981 */ /* 0x0008a8000c1e1500 */
[----:B------:R-:W3:Y:S01]  /*3c600*/  LDL R15, [R1+0xe38] ;  /* 0x000e3800010f7983 */ /* 0x000ee20000100800 */
[----:B------:R-:W-:Y:S01]  /*3c610*/  PRMT R92, RZ, 0x7610, R92 ;  /* 0x00007610ff5c7816 */ /* 0x000fe2000000005c */
[----:B----4-:R-:W-:Y:S02]  /*3c620*/  @P2 IMAD.MOV.U32 R14, RZ, RZ, R77 ;  /* 0x000000ffff0e2224 */ /* 0x010fe400078e004d */
[----:B--2---:R-:W-:Y:S04]  /*3c630*/  STL [R1+0x17f8], R71 ;  /* 0x0017f84701007387 */ /* 0x004fe80000100800 */
[----:B------:R-:W2:Y:S04]  /*3c640*/  LDL R77, [R1+0xe84] ;  /* 0x000e8400014d7983 */ /* 0x000ea80000100800 */
[----:B---3--:R0:W3:Y:S04]  /*3c650*/  @P2 LDG.E.U16 R92, desc[UR16][R14.64] ;  /* 0x000000100e5c2981 */ /* 0x0080e8000c1e1500 */
[----:B------:R-:W0:Y:S04]  /*3c660*/  LDL R14, [R1+0xe40] ;  /* 0x000e4000010e7983 */ /* 0x000e280000100800 */
[----:B------:R-:W0:Y:S02]  /*3c670*/  LDL R15, [R1+0xe44] ;  /* 0x000e4400010f7983 */ /* 0x000e240000100800 */
[----:B0-----:R-:W-:-:S04]  /*3c680*/  @P2 LOP3.LUT R15, R15, R14, RZ, 0x3c, !PT ;  /* 0x0000000e0f0f2212 */ /* 0x001fc800078e3cff */
[----:B------:R-:W-:-:S04]  /*3c690*/  @P2 LOP3.LUT R14, R15, R14, RZ, 0x3c, !PT ;  /* 0x0000000e0f0e2212 */ /* 0x000fc800078e3cff */
[----:B------:R-:W-:-:S05]  /*3c6a0*/  @P2 LOP3.LUT R15, R15, R14, RZ, 0x3c, !PT ;  /* 0x0000000e0f0f2212 */ /* 0x000fca00078e3cff */
[----:B------:R-:W4:Y:S04]  /*3c6b0*/  @P2 LDG.E.U16 R90, desc[UR16][R14.64] ;  /* 0x000000100e5a2981 */ /* 0x000f28000c1e1500 */
[----:B---3--:R0:W-:Y:S04]  /*3c6c0*/  STL [R1+0x17fc], R92 ;  /* 0x0017fc5c01007387 */ /* 0x0081e80000100800 */
[----:B0-----:R-:W3:Y:S04]  /*3c6d0*/  LDL R92, [R1+0xe64] ;  /* 0x000e6400015c7983 */ /* 0x001ee80000100800 */
[----:B----4-:R0:W-:Y:S04]  /*3c6e0*/  STL [R1+0x48], R90 ;  /* 0x0000485a01007387 */ /* 0x0101e80000100800 */
[----:B0-----:R-:W4:Y:S04]  /*3c6f0*/  LDL.LU R90, [R1+0x1860] ;  /* 0x00186000015a7983 */ /* 0x001f280000300800 */
[----:B------:R-:W2:Y:S04]  /*3c700*/  LDL R14, [R1+0xe48] ;  /* 0x000e4800010e7983 */ /* 0x000ea80000100800 */
[----:B------:R-:W2:Y:S01]  /*3c710*/  LDL R15, [R1+0xe4c] ;  /* 0x000e4c00010f7983 */ /* 0x000ea20000100800 */
[----:B------:R-:W-:-:S02]  /*3c720*/  PRMT R88, RZ, 0x7610, R88 ;  /* 0x00007610ff587816 */ /* 0x000fc40000000058 */
[----:B--2---:R-:W-:-:S04]  /*3c730*/  @P2 LOP3.LUT R15, R15, R14, RZ, 0x3c, !PT ;  /* 0x0000000e0f0f2212 */ /* 0x004fc800078e3cff */
[----:B------:R-:W-:-:S04]  /*3c740*/  @P2 LOP3.LUT R14, R15, R14, RZ, 0x3c, !PT ;  /* 0x0000000e0f0e2212 */ /* 0x000fc800078e3cff */
[----:B------:R-:W-:-:S05]  /*3c750*/  @P2 LOP3.LUT R15, R15, R14, RZ, 0x3c, !PT ;  /* 0x0000000e0f0f2212 */ /* 0x000fca00078e3cff */
[----:B------:R-:W2:Y:S04]  /*3c760*/  @P2 LDG.E.U16 R88, desc[UR16][R14.64] ;  /* 0x000000100e582981 */ /* 0x000ea8000c1e1500 */
[----:B--2---:R0:W-:Y:S04]  /*3c770*/  STL [R1+0x94], R88 ;  /* 0x0000945801007387 */ /* 0x0041e80000100800 */
[----:B0-----:R-:W2:Y:S04]  /*3c780*/  LDL.LU R88, [R1+0x185c] ;  /* 0x00185c0001587983 */ /* 0x001ea80000300800 */
[----:B------:R-:W2:Y:S04]  /*3c790*/  LDL R14, [R1+0xe50] ;  /* 0x000e5000010e7983 */ /* 0x000ea80000100800 */
[----:B------:R-:W2:Y:S01]  /*3c7a0*/  LDL R15, [R1+0xe54] ;  /* 0x000e5400010f7983 */ /* 0x000ea20000100800 */
[----:B----4-:R-:W-:-:S02]  /*3c7b0*/  PRMT R90, RZ, 0x7610, R90 ;  /* 0x00007610ff5a7816 */ /* 0x010fc4000000005a */
[----:B--2---:R-:W-:-:S04]  /*3c7c0*/  @P2 LOP3.LUT R15, R15, R14, RZ, 0x3c, !PT ;  /* 0x0000000e0f0f2212 */ /* 0x004fc800078e3cff */
        /* <DEDUP_REMOVED lines=11> */
[----:B------:R-:W4:Y:S01]  /*3c880*/  @P2 LDG.E.U16 R88, desc[UR16][R14.64] ;  /* 0x000000100e582981 */ /* 0x000f22000c1e1500 */
[----:B------:R-:W-:-:S03]  /*3c890*/  PRMT R70, RZ, 0x7610, R70 ;  /* 0x00007610ff467816 */ /* 0x000fc60000000046 */
[----:B----4-:R0:W-:Y:S04]  /*3c8a0*/  STL [R1+0x11c], R88 ;  /* 0x00011c5801007387 */ /* 0x0101e80000100800 */
[----:B0-----:R-:W4:Y:S04]  /*3c8b0*/  LDL.LU R88, [R1+0x1854] ;  /* 0x0018540001587983 */ /* 0x001f280000300800 */
[----:B------:R-:W2:Y:S01]  /*3c8c0*/  LDL R15, [R1+0xe60] ;  /* 0x000e6000010f7983 */ /* 0x000ea20000100800 */
[----:B---3--:R-:W-:Y:S01]  /*3c8d0*/  @P2 IMAD.MOV.U32 R14, RZ, RZ, R92 ;  /* 0x000000ffff0e2224 */ /* 0x008fe200078e005c */
[----:B------:R-:W-:-:S02]  /*3c8e0*/  PRMT R91, RZ, 0x7610, R91 ;  /* 0x00007610ff5b7816 */ /* 0x000fc4000000005b */
[----:B------:R-:W3:Y:S04]  /*3c8f0*/  LDL R92, [R1+0xea4] ;  /* 0x000ea400015c7983 */ /* 0x000ee80000100800 */
[----:B--2---:R0:W2:Y:S04]  /*3c900*/  @P2 LDG.E.U16 R70, desc[UR16][R14.64] ;  /* 0x000000100e462981 */ /* 0x0040a8000c1e1500 */
[----:B------:R-:W3:Y:S01]  /*3c910*/  LDL R15, [R1+0xe68] ;  /* 0x000e6800010f7983 */ /* 0x000ee20000100800 */
[----:B0-----:R-:W-:-:S03]  /*3c920*/  @P2 IMAD.MOV.U32 R14, RZ, RZ, R75 ;  /* 0x000000ffff0e2224 */ /* 0x001fc600078e004b */
[----:B--2---:R-:W-:Y:S01]  /*3c930*/  STL [R1+0x1800], R70 ;  /* 0x0018004601007387 */ /* 0x004fe20000100800 */
[----:B----4-:R-:W-:-:S03]  /*3c940*/  PRMT R88, RZ, 0x7610, R88 ;  /* 0x00007610ff587816 */ /* 0x010fc60000000058 */
        /* <DEDUP_REMOVED lines=13> */
[----:B------:R-:W2:Y:S04]  /*3ca20*/  LDL R15, [R1+0xe7c] ;  /* 0x000e7c00010f7983 */ /* 0x000ea80000100800 */
[----:B------:R-:W-:Y:S04]  /*3ca30*/  STS.U16 [R4+UR5+0x100], R22 ;  /* 0x0001001604007988 */ /* 0x000fe80008000405 */
[----:B------:R-:W-:Y:S04]  /*3ca40*/  STS.U16 [R4+UR5+0x500], R21 ;  /* 0x0005001504007988 */ /* 0x000fe80008000405 */
[----:B------:R-:W-:Y:S04]  /*3ca50*/  STS.U16 [R4+UR5+0x900], R20 ;  /* 0x0009001404007988 */ /* 0x000fe80008000405 */
[----:B------:R0:W-:Y:S02]  /*3ca60*/  STS.U16 [R4+UR5+0xd00], R19 ;  /* 0x000d001304007988 */ /* 0x0001e40008000405 */
[----:B0-----:R-:W-:-:S02]  /*3ca70*/  PRMT R19, RZ, 0x7610, R19 ;  /* 0x00007610ff137816 */ /* 0x001fc40000000013 */
[----:B--2---:R-:W-:-:S04]  /*3ca80*/  @P2 LOP3.LUT R15, R15, R14, RZ, 0x3c, !PT ;  /* 0x0000000e0f0f2212 */ /* 0x004fc800078e3cff */
[----:B------:R-:W-:-:S04]  /*3ca90*/  @P2 LOP3.LUT R14, R15, R14, RZ, 0x3c, !PT ;  /* 0x0000000e0f0e2212 */ /* 0x000fc800078e3cff */
[----:B------:R-:W-:-:S05]  /*3caa0*/  @P2 LOP3.LUT R15, R15, R14, RZ, 0x3c, !PT ;  /* 0x0000000e0f0f2212 */ /* 0x000fca00078e3cff */
[----:B------:R0:W2:Y:S04]  /*3cab0*/  @P2 LDG.E.U16 R19, desc[UR16][R14.64] ;  /* 0x000000100e132981 */ /* 0x0000a8000c1e1500 */
[----:B------:R-:W3:Y:S01]  /*3cac0*/  LDL R15, [R1+0xe80] ;  /* 0x000e8000010f7983 */ /* 0x000ee20000100800 */
[----:B------:R-:W-:Y:S01]  /*3cad0*/  PRMT R76, RZ, 0x7610, R76 ;  /* 0x00007610ff4c7816 */ /* 0x000fe2000000004c */
[----:B0-----:R-:W-:Y:S02]  /*3cae0*/  @P2 IMAD.MOV.U32 R14, RZ, RZ, R77 ;  /* 0x000000ffff0e2224 */ /* 0x001fe400078e004d */
[----:B--2---:R0:W-:Y:S04]  /*3caf0*/  STL [R1+0x90], R19 ;  /* 0x0000901301007387 */ /* 0x0041e80000100800 */
[----:B---3--:R1:W2:Y:S01]  /*3cb00*/  @P2 LDG.E.U16 R76, desc[UR16][R14.64] ;  /* 0x000000100e4c2981 */ /* 0x0082a2000c1e1500 */
[----:B----4-:R-:W-:-:S03]  /*3cb10*/  PRMT R88, RZ, 0x7610, R88 ;  /* 0x00007610ff587816 */ /* 0x010fc60000000058 */
[----:B0-----:R-:W3:Y:S04]  /*3cb20*/  LDL R19, [R1+0xebc] ;  /* 0x000ebc0001137983 */ /* 0x001ee80000100800 */
[----:B------:R-:W1:Y:S04]  /*3cb30*/  LDL R14, [R1+0xe88] ;  /* 0x000e8800010e7983 */ /* 0x000e680000100800 */
[----:B------:R-:W1:Y:S02]  /*3cb40*/  LDL R15, [R1+0xe8c] ;  /* 0x000e8c00010f7983 */ /* 0x000e640000100800 */
[----:B-1----:R-:W-:-:S04]  /*3cb50*/  @P2 LOP3.LUT R15, R15, R14, RZ, 0x3c, !PT ;  /* 0x0000000e0f0f2212 */ /* 0x002fc800078e3cff */
[----:B------:R-:W-:-:S04]  /*3cb60*/  @P2 LOP3.LUT R14, R15, R14, RZ, 0x3c, !PT ;  /* 0x0000000e0f0e2212 */ /* 0x000fc800078e3cff */
[----:B------:R-:W-:-:S05]  /*3cb70*/  @P2 LOP3.LUT R15, R15, R14, RZ, 0x3c, !PT ;  /* 0x0000000e0f0f2212 */ /* 0x000fca00078e3cff */
[----:B------:R-:W4:Y:S04]  /*3cb80*/  @P2 LDG.E.U16 R88, desc[UR16][R14.64] ;  /* 0x000000100e582981 */ /* 0x000f28000c1e1500 */
[----:B--2---:R0:W-:Y:S04]  /*3cb90*/  STL [R1+0xe0], R76 ;  /* 0x0000e04c01007387 */ /* 0x0041e80000100800 */
[----:B------:R-:W2:Y:S04]  /*3cba0*/  LDL R77, [R1+0xec4] ;  /* 0x000ec400014d7983 */ /* 0x000ea80000100800 */
[----:B0-----:R-:W2:Y:S04]  /*3cbb0*/  LDL R76, [R1+0xec0] ;  /* 0x000ec000014c7983 */ /* 0x001ea80000100800 */
        /* <DEDUP_REMOVED lines=11> */
[----:B------:R-:W-:Y:S02]  /*3cc70*/  PRMT R90, RZ, 0x7610, R90 ;  /* 0x00007610ff5a7816 */ /* 0x000fe4000000005a */
[----:B0-----:R-:W-:-:S04]  /*3cc80*/  @P2 LOP3.LUT R15, R15, R14, RZ, 0x3c, !PT ;  /* 0x0000000e0f0f2212 */ /* 0x001fc800078e3cff */
[----:B------:R-:W-:-:S04]  /*3cc90*/  @P2 LOP3.LUT R14, R15, R14, RZ, 0x3c, !PT ;  /* 0x0000000e0f0e2212 */ /* 0x000fc800078e3cff */
[----:B------:R-:W-:-:S05]  /*3cca0*/  @P2 LOP3.LUT R15, R15, R14, RZ, 0x3c, !PT ;  /* 0x0000000e0f0f2212 */ /* 0x000fca00078e3cff */
[----:B------:R0:W3:Y:S01]  /*3ccb0*/  @P2 LDG.E.U16 R90, desc[UR16][R14.64] ;  /* 0x000000100e5a2981 */ /* 0x0000e2000c1e1500 */
[----:B------:R-:W-:-:S03]  /*3ccc0*/  PRMT R93, RZ, 0x7610, R93 ;  /* 0x00007610ff5d7816 */ /* 0x000fc6000000005d */
[----:B--2---:R-:W-:Y:S01]  /*3ccd0*/  STL [R1+0x1808], R69 ;  /* 0x0018084501007387 */ /* 0x004fe20000100800 */
[----:B0-----:R-:W-:Y:S02]  /*3cce0*/  @P2 IMAD.MOV.U32 R14, RZ, RZ, R92 ;  /* 0x000000ffff0e2224 */ /* 0x001fe400078e005c */
[----:B------:R-:W-:-:S05]  /*3ccf0*/  @P2 IMAD.MOV.U32 R15, RZ, RZ, R91 ;  /* 0x000000ffff0f2224 */ /* 0x000fca00078e005b */
[----:B------:R0:W2:Y:S04]  /*3cd00*/  @P2 LDG.E.U16 R93, desc[UR16][R14.64] ;  /* 0x000000100e5d2981 */ /* 0x0000a8000c1e1500 */
[----:B---3--:R-:W-:Y:S04]  /*3cd10*/  STL [R1+0x180c], R90 ;  /* 0x00180c5a01007387 */ /* 0x008fe80000100800 */
[----:B------:R-:W3:Y:S01]  /*3cd20*/  LDL R15, [R1+0xea8] ;  /* 0x000ea800010f7983 */ /* 0x000ee20000100800 */
[----:B------:R-:W-:Y:S01]  /*3cd30*/  PRMT R73, RZ, 0x7610, R73 ;  /* 0x00007610ff497816 */ /* 0x000fe20000000049 */
[----:B0-----:R-:W-:-:S02]  /*3cd40*/  @P2 IMAD.MOV.U32 R14, RZ, RZ, R75 ;  /* 0x000000ffff0e2224 */ /* 0x001fc400078e004b */
[----:B------:R-:W3:Y:S04]  /*3cd50*/  LDL R91, [R1+0xed8] ;  /* 0x000ed800015b7983 */ /* 0x000ee80000100800 */
[----:B------:R-:W3:Y:S04]  /*3cd60*/  LDL R92, [R1+0xedc] ;  /* 0x000edc00015c7983 */ /* 0x000ee80000100800 */
[----:B--2---:R0:W-:Y:S01]  /*3cd70*/  STL [R1+0x40], R93 ;  /* 0x0000405d01007387 */ /* 0x0041e20000100800 */
[----:B----4-:R-:W-:-:S03]  /*3cd80*/  PRMT R88, RZ, 0x7610, R88 ;  /* 0x00007610ff587816 */ /* 0x010fc60000000058 */
[----:B0-----:R-:W2:Y:S04]  /*3cd90*/  LDL R93, [R1+0xee0] ;  /* 0x000ee000015d7983 */ /* 0x001ea80000100800 */
        /* <DEDUP_REMOVED lines=8> */
[----:B------:R-:W3:Y:S04]  /*3ce20*/  LDL R75, [R1+0xeec] ;  /* 0x000eec00014b7983 */ /* 0x000ee80000100800 */
[----:B0-----:R-:W2:Y:S04]  /*3ce30*/  LDL R73, [R1+0xee8] ;  /* 0x000ee80001497983 */ /* 0x001ea80000100800 */
[----:B----4-:R0:W-:Y:S04]  /*3ce40*/  STL [R1+0xdc], R88 ;  /* 0x0000dc5801007387 */ /* 0x0101e80000100800 */
[----:B0-----:R-:W4:Y:S04]  /*3ce50*/  LDL.LU R88, [R1+0x1848] ;  /* 0x0018480001587983 */ /* 0x001f280000300800 */
[----:B------:R-:W2:Y:S04]  /*3ce60*/  LDL R15, [R1+0xeb8] ;  /* 0x000eb800010f7983 */ /* 0x000ea80000100800 */
[----:B------:R0:W-:Y:S01]  /*3ce70*/  STS.U16 [R4+UR5+0x1100], R18 ;  /* 0x0011001204007988 */ /* 0x0001e20008000405 */
[----:B------:R-:W-:Y:S01]  /*3ce80*/  @P2 IMAD.MOV.U32 R14, RZ, RZ, R19 ;  /* 0x000000ffff0e2224 */ /* 0x000fe200078e0013 */
[----:B0-----:R-:W-:-:S06]  /*3ce90*/  PRMT R18, RZ, 0x7610, R18 ;  /* 0x00007610ff127816 */ /* 0x001fcc0000000012 */
[----:B--2---:R0:W2:Y:S01]  /*3cea0*/  @P2 LDG.E.U16 R18, desc[UR16][R14.64] ;  /* 0x000000100e122981 */ /* 0x0040a2000c1e1500 */
[----:B------:R-:W-:Y:S01]  /*3ceb0*/  IMAD R13, R7, R68, R13 ;  /* 0x00000044070d7224 */ /* 0x000fe200078e020d */
[----:B------:R-:W-:Y:S01]  /*3cec0*/  PRMT R68, RZ, 0x7610, R68 ;  /* 0x00007610ff447816 */ /* 0x000fe20000000044 */
[----:B0-----:R-:W-:Y:S02]  /*3ced0*/  @P2 IMAD.MOV.U32 R14, RZ, RZ, R77 ;  /* 0x000000ffff0e2224 */ /* 0x001fe400078e004d */
[----:B------:R-:W-:-:S05]  /*3cee0*/  @P2 IMAD.MOV.U32 R15, RZ, RZ, R76 ;  /* 0x000000ffff0f2224 */ /* 0x000fca00078e004c */
[----:B------:R-:W3:Y:S04]  /*3cef0*/  @P2 LDG.E.U16 R68, desc[UR16][R14.64] ;  /* 0x000000100e442981 */ /* 0x000ee8000c1e1500 */
[----:B--2---:R0:W-:Y:S04]  /*3cf00*/  STL [R1+0x114], R18 ;  /* 0x0001141201007387 */ /* 0x0041e80000100800 */
[----:B------:R-:W2:Y:S04]  /*3cf10*/  LDL R14, [R1+0xec8] ;  /* 0x000ec800010e7983 */ /* 0x000ea80000100800 */
[----:B------:R-:W2:Y:S01]  /*3cf20*/  LDL R15, [R1+0xecc] ;  /* 0x000ecc00010f7983 */ /* 0x000ea20000100800 */
[----:B------:R-:W-:-:S03]  /*3cf30*/  PRMT R89, RZ, 0x7610, R89 ;  /* 0x00007610ff597816 */ /* 0x000fc60000000059 */
[----:B------:R-:W4:Y:S04]  /*3cf40*/  LDL R19, [R1+0xef4] ;  /* 0x000ef40001137983 */ /* 0x000f280000100800 */
[----:B------:R-:W4:Y:S04]  /*3cf50*/  LDL R76, [R1+0xef8] ;  /* 0x000ef800014c7983 */ /* 0x000f280000100800 */
[----:B------:R-:W4:Y:S04]  /*3cf60*/  LDL R77, [R1+0xefc] ;  /* 0x000efc00014d7983 */ /* 0x000f280000100800 */
[----:B0-----:R-:W4:Y:S04]  /*3cf70*/  LDL R18, [R1+0xef0] ;  /* 0x000ef00001127983 */ /* 0x001f280000100800 */
[----:B---3--:R-:W-:Y:S01]  /*3cf80*/  STL [R1+0x1810], R68 ;  /* 0x0018104401007387 */ /* 0x008fe20000100800 */
[----:B--2---:R-:W-:-:S04]  /*3cf90*/  @P2 LOP3.LUT R15, R15, R14, RZ, 0x3c, !PT ;  /* 0x0000000e0f0f2212 */ /* 0x004fc800078e3cff */
[----:B------:R-:W-:-:S04]  /*3cfa0*/  @P2 LOP3.LUT R14, R15, R14, RZ, 0x3c, !PT ;  /* 0x0000000e0f0e2212 */ /* 0x000fc800078e3cff */
[----:B------:R-:W-:-:S05]  /*3cfb0*/  @P2 LOP3.LUT R15, R15, R14, RZ, 0x3c, !PT ;  /* 0x0000000e0f0f2212 */ /* 0x000fca00078e3cff */
[----:B------:R0:W2:Y:S04]  /*3cfc0*/  @P2 LDG.E.U16 R89, desc[UR16][R14.64] ;  /* 0x000000100e592981 */ /* 0x0000a8000c1e1500 */
[----:B------:R-:W0:Y:S04]  /*3cfd0*/  LDL R14, [R1+0xed0] ;  /* 0x000ed000010e7983 */ /* 0x000e280000100800 */
[----:B------:R-:W0:Y:S01]  /*3cfe0*/  LDL R15, [R1+0xed4] ;  /* 0x000ed400010f7983 */ /* 0x000e220000100800 */
[----:B------:R-:W-:Y:S02]  /*3cff0*/  PRMT R78, RZ, 0x7610, R78 ;  /* 0x00007610ff4e7816 */ /* 0x000fe4000000004e */
[----:B------:R-:W-:-:S02]  /*3d000*/  PRMT R90, RZ, 0x7610, R90 ;  /* 0x00007610ff5a7816 */ /* 0x000fc4000000005a */
[----:B0-----:R-:W-:-:S04]  /*3d010*/  @P2 LOP3.LUT R15, R15, R14, RZ, 0x3c, !PT ;  /* 0x0000000e0f0f2212 */ /* 0x001fc800078e3cff */
[----:B------:R-:W-:-:S04]  /*3d020*/  @P2 LOP3.LUT R14, R15, R14, RZ, 0x3c, !PT ;  /* 0x0000000e0f0e2212 */ /* 0x000fc800078e3cff */
[----:B------:R-:W-:-:S05]  /*3d030*/  @P2 LOP3.LUT R15, R15, R14, RZ, 0x3c, !PT ;  /* 0x0000000e0f0f2212 */ /* 0x000fca00078e3cff */
[----:B------:R0:W3:Y:S04]  /*3d040*/  @P2 LDG.E.U16 R78, desc[UR16][R14.64] ;  /* 0x000000100e4e2981 */ /* 0x0000e8000c1e1500 */
[----:B--2---:R1:W-:Y:S01]  /*3d050*/  STL [R1+0x1814], R89 ;  /* 0x0018145901007387 */ /* 0x0043e20000100800 */
[----:B0-----:R-:W-:Y:S02]  /*3d060*/  @P2 IMAD.MOV.U32 R14, RZ, RZ, R92 ;  /* 0x000000ffff0e2224 */ /* 0x001fe400078e005c */
[----:B------:R-:W-:Y:S01]  /*3d070*/  @P2 IMAD.MOV.U32 R15, RZ, RZ, R91 ;  /* 0x000000ffff0f2224 */ /* 0x000fe200078e005b */
[----:B-1----:R-:W-:-:S04]  /*3d080*/  PRMT R89, RZ, 0x7610, R89 ;  /* 0x00007610ff597816 */ /* 0x002fc80000000059 */
[----:B------:R4:W2:Y:S04]  /*3d090*/  @P2 LDG.E.U16 R90, desc[UR16][R14.64] ;  /* 0x000000100e5a2981 */ /* 0x0008a8000c1e1500 */
[----:B------:R0:W-:Y:S01]  /*3d0a0*/  STS.U16 [R4+UR5+0x1500], R17 ;  /* 0x0015001104007988 */ /* 0x0001e20008000405 */
[----:B----4-:R-:W-:Y:S02]  /*3d0b0*/  @P2 IMAD.MOV.U32 R14, RZ, RZ, R88 ;  /* 0x000000ffff0e2224 */ /* 0x010fe400078e0058 */
[----:B------:R-:W-:Y:S01]  /*3d0c0*/  @P2 IMAD.MOV.U32 R15, RZ, RZ, R93 ;  /* 0x000000ffff0f2224 */ /* 0x000fe200078e005d */
[----:B0-----:R-:W-:-:S04]  /*3d0d0*/  PRMT R17, RZ, 0x7610, R17 ;  /* 0x00007610ff117816 */ /* 0x001fc80000000011 */
[----:B------:R0:W4:Y:S01]  /*3d0e0*/  @P2 LDG.E.U16 R89, desc[UR16][R14.64] ;  /* 0x000000100e592981 */ /* 0x000122000c1e1500 */
[----:B------:R-:W-:Y:S01]  /*3d0f0*/  PRMT R67, RZ, 0x7610, R67 ;  /* 0x00007610ff437816 */ /* 0x000fe20000000043 */
[----:B0-----:R-:W-:Y:S02]  /*3d100*/  @P2 IMAD.MOV.U32 R14, RZ, RZ, R75 ;  /* 0x000000ffff0e2224 */ /* 0x001fe400078e004b */
[----:B------:R-:W-:-:S05]  /*3d110*/  @P2 IMAD.MOV.U32 R15, RZ, RZ, R73 ;  /* 0x000000ffff0f2224 */ /* 0x000fca00078e0049 */
[----:B------:R0:W2:Y:S02]  /*3d120*/  @P2 LDG.E.U16 R17, desc[UR16][R14.64] ;  /* 0x000000100e112981 */ /* 0x0000a4000c1e1500 */
[----:B0-----:R-:W-:Y:S02]  /*3d130*/  @P2 IMAD.MOV.U32 R14, RZ, RZ, R19 ;  /* 0x000000ffff0e2224 */ /* 0x001fe400078e0013 */
[----:B------:R-:W-:-:S05]  /*3d140*/  @P2 IMAD.MOV.U32 R15, RZ, RZ, R18 ;  /* 0x000000ffff0f2224 */ /* 0x000fca00078e0012 */
[----:B------:R0:W2:Y:S04]  /*3d150*/  @P2 LDG.E.U16 R67, desc[UR16][R14.64] ;  /* 0x000000100e432981 */ /* 0x0000a8000c1e1500 */
[----:B---3--:R1:W-:Y:S04]  /*3d160*/  STL [R1+0x3c], R78 ;  /* 0x00003c4e01007387 */ /* 0x0083e80000100800 */
[----:B-1----:R-:W3:Y:S04]  /*3d170*/  LDL R78, [R1+0xf04] ;  /* 0x000f0400014e7983 */ /* 0x002ee80000100800 */
[----:B------:R-:W3:Y:S01]  /*3d180*/  LDL.LU R88, [R1+0x1844] ;  /* 0x0018440001587983 */ /* 0x000ee20000300800 */
[----:B0-----:R-:W-:-:S02]  /*3d190*/  @P2 IMAD.MOV.U32 R14, RZ, RZ, R77 ;  /* 0x000000ffff0e2224 */ /* 0x001fc400078e004d */
[----:B------:R-:W-:Y:S01]  /*3d1a0*/  @P2 IMAD.MOV.U32 R15, RZ, RZ, R76 ;  /* 0x000000ffff0f2224 */ /* 0x000fe200078e004c */
[----:B----4-:R0:W-:Y:S04]  /*3d1b0*/  STL [R1+0xd8], R89 ;  /* 0x0000d85901007387 */ /* 0x0101e80000100800 */
[----:B0-----:R-:W4:Y:S04]  /*3d1c0*/  LDL R89, [R1+0xf10] ;  /* 0x000f100001597983 */ /* 0x001f280000100800 */
[----:B--2---:R0:W-:Y:S04]  /*3d1d0*/  STL [R1+0x88], R90 ;  /* 0x0000885a01007387 */ /* 0x0041e80000100800 */
[----:B------:R-:W2:Y:S04]  /*3d1e0*/  LDL R91, [R1+0xf18] ;  /* 0x000f1800015b7983 */ /* 0x000ea80000100800 */
[----:B------:R-:W2:Y:S04]  /*3d1f0*/  LDL R92, [R1+0xf1c] ;  /* 0x000f1c00015c7983 */ /* 0x000ea80000100800 */
[----:B------:R-:W2:Y:S04]  /*3d200*/  LDL R93, [R1+0xf20] ;  /* 0x000f2000015d7983 */ /* 0x000ea80000100800 */
[----:B0-----:R-:W2:Y:S04]  /*3d210*/  LDL R90, [R1+0xf14] ;  /* 0x000f1400015a7983 */ /* 0x001ea80000100800 */
[----:B------:R0:W-:Y:S04]  /*3d220*/  STL [R1+0x110], R17 ;  /* 0x0001101101007387 */ /* 0x0001e80000100800 */
[----:B------:R-:W2:Y:S04]  /*3d230*/  LDL R18, [R1+0xf28] ;  /* 0x000f280001127983 */ /* 0x000ea80000100800 */
[----:B------:R-:W2:Y:S04]  /*3d240*/  LDL R19, [R1+0xf2c] ;  /* 0x000f2c0001137983 */ /* 0x000ea80000100800 */
[----:B0-----:R-:W2:Y:S04]  /*3d250*/  LDL R17, [R1+0xf24] ;  /* 0x000f240001117983 */ /* 0x001ea80000100800 */
[----:B------:R-:W-:Y:S01]  /*3d260*/  STL [R1+0x1818], R67 ;  /* 0x0018184301007387 */ /* 0x000fe20000100800 */
[----:B------:R-:W-:-:S03]  /*3d270*/  PRMT R21, RZ, 0x7610, R21 ;  /* 0x00007610ff157816 */ /* 0x000fc60000000015 */
[----:B------:R-:W2:Y:S04]  /*3d280*/  LDL R73, [R1+0xf30] ;  /* 0x000f300001497983 */ /* 0x000ea80000100800 */
[----:B------:R-:W2:Y:S04]  /*3d290*/  LDL R75, [R1+0xf34] ;  /* 0x000f3400014b7983 */ /* 0x000ea80000100800 */
[----:B------:R-:W2:Y:S04]  /*3d2a0*/  LDL R76, [R1+0xf38] ;  /* 0x000f3800014c7983 */ /* 0x000ea80000100800 */
[----:B------:R-:W2:Y:S01]  /*3d2b0*/  LDL R77, [R1+0xf3c] ;  /* 0x000f3c00014d7983 */ /* 0x000ea20000100800 */
[----:B---3--:R-:W-:-:S06]  /*3d2c0*/  PRMT R88, RZ, 0x7610, R88 ;  /* 0x00007610ff587816 */ /* 0x008fcc0000000058 */
[----:B------:R0:W3:Y:S04]  /*3d2d0*/  @P2 LDG.E.U16 R88, desc[UR16][R14.64] ;  /* 0x000000100e582981 */ /* 0x0000e8000c1e1500 */
[----:B------:R-:W2:Y:S01]  /*3d2e0*/  LDL R15, [R1+0xf00] ;  /* 0x000f0000010f7983 */ /* 0x000ea20000100800 */
[----:B0-----:R-:W-:-:S03]  /*3d2f0*/  @P2 IMAD.MOV.U32 R14, RZ, RZ, R78 ;  /* 0x000000ffff0e2224 */ /* 0x001fc600078e004e */
[----:B---3--:R-:W-:Y:S01]  /*3d300*/  STL [R1+0x181c], R88 ;  /* 0x00181c5801007387 */ /* 0x008fe20000100800 */
[----:B------:R-:W-:-:S03]  /*3d310*/  PRMT R79, RZ, 0x7610, R79 ;  /* 0x00007610ff4f7816 */ /* 0x000fc6000000004f */
[----:B------:R-:W3:Y:S04]  /*3d320*/  LDL R78, [R1+0xf40] ;  /* 0x000f4000014e7983 */ /* 0x000ee80000100800 */
[----:B--2---:R0:W2:Y:S04]  /*3d330*/  @P2 LDG.E.U16 R21, desc[UR16][R14.64] ;  /* 0x000000100e152981 */ /* 0x0040a8000c1e1500 */
[----:B------:R-:W0:Y:S04]  /*3d340*/  LDL R14, [R1+0xf08] ;  /* 0x000f0800010e7983 */ /* 0x000e280000100800 */
[----:B------:R-:W0:Y:S02]  /*3d350*/  LDL R15, [R1+0xf0c] ;  /* 0x000f0c00010f7983 */ /* 0x000e240000100800 */
[----:B0-----:R-:W-:-:S04]  /*3d360*/  @P2 LOP3.LUT R15, R15, R14, RZ, 0x3c, !PT ;  /* 0x0000000e0f0f2212 */ /* 0x001fc800078e3cff */
[----:B------:R-:W-:-:S04]  /*3d370*/  @P2 LOP3.LUT R14, R15, R14, RZ, 0x3c, !PT ;  /* 0x0000000e0f0e2212 */ /* 0x000fc800078e3cff */
[----:B------:R-:W-:-:S05]  /*3d380*/  @P2 LOP3.LUT R15, R15, R14, RZ, 0x3c, !PT ;  /* 0x0000000e0f0f2212 */ /* 0x000fca00078e3cff */
[----:B------:R0:W3:Y:S04]  /*3d390*/  @P2 LDG.E.U16 R79, desc[UR16][R14.64] ;  /* 0x000000100e4f2981 */ /* 0x0000e8000c1e1500 */
[----:B--2---:R1:W-:Y:S04]  /*3d3a0*/  STL [R1+0x38], R21 ;  /* 0x0000381501007387 */ /* 0x0043e80000100800 */
[----:B-1----:R-:W2:Y:S01]  /*3d3b0*/  LDL R21, [R1+0xf44] ;  /* 0x000f440001157983 */ /* 0x002ea20000100800 */
[----:B------:R-:W-:Y:S01]  /*3d3c0*/  PRMT R88, RZ, 0x7610, R88 ;  /* 0x00007610ff587816 */ /* 0x000fe20000000058 */
[----:B0-----:R-:W-:-:S02]  /*3d3d0*/  @P2 IMAD.MOV.U32 R14, RZ, RZ, R90 ;  /* 0x000000ffff0e2224 */ /* 0x001fc400078e005a */
[----:B----4-:R-:W-:Y:S01]  /*3d3e0*/  @P2 IMAD.MOV.U32 R15, RZ, RZ, R89 ;  /* 0x000000ffff0f2224 */ /* 0x010fe200078e0059 */
[----:B------:R-:W-:-:S04]  /*3d3f0*/  PRMT R71, RZ, 0x7610, R71 ;  /* 0x00007610ff477816 */ /* 0x000fc80000000047 */
[----:B------:R0:W4:Y:S01]  /*3d400*/  @P2 LDG.E.U16 R88, desc[UR16][R14.64] ;  /* 0x000000100e582981 */ /* 0x000122000c1e1500 */
[----:B------:R-:W-:Y:S01]  /*3d410*/  PRMT R66, RZ, 0x7610, R66 ;  /* 0x00007610ff427816 */ /* 0x000fe20000000042 */
[----:B0-----:R-:W-:Y:S02]  /*3d420*/  @P2 IMAD.MOV.U32 R14, RZ, RZ, R92 ;  /* 0x000000ffff0e2224 */ /* 0x001fe400078e005c */
[----:B------:R-:W-:-:S05]  /*3d430*/  @P2 IMAD.MOV.U32 R15, RZ, RZ, R91 ;  /* 0x000000ffff0f2224 */ /* 0x000fca00078e005b */
[----:B------:R0:W2:Y:S04]  /*3d440*/  @P2 LDG.E.U16 R71, desc[UR16][R14.64] ;  /* 0x000000100e472981 */ /* 0x0000a8000c1e1500 */
[----:B---3--:R1:W-:Y:S04]  /*3d450*/  STL [R1+0x84], R79 ;  /* 0x0000844f01007387 */ /* 0x0083e80000100800 */
[----:B-1----:R-:W3:Y:S01]  /*3d460*/  LDL R79, [R1+0xf48] ;  /* 0x000f4800014f7983 */ /* 0x002ee20000100800 */
[----:B0-----:R-:W-:Y:S02]  /*3d470*/  @P2 IMAD.MOV.U32 R14, RZ, RZ, R17 ;  /* 0x000000ffff0e2224 */ /* 0x001fe400078e0011 */
[----:B------:R-:W-:Y:S01]  /*3d480*/  @P2 IMAD.MOV.U32 R15, RZ, RZ, R93 ;  /* 0x000000ffff0f2224 */ /* 0x000fe200078e005d */
[----:B------:R-:W-:-:S02]  /*3d490*/  PRMT R87, RZ, 0x7610, R87 ;  /* 0x00007610ff577816 */ /* 0x000fc40000000057 */
[----:B------:R-:W-:Y:S02]  /*3d4a0*/  PRMT R20, RZ, 0x7610, R20 ;  /* 0x00007610ff147816 */ /* 0x000fe40000000014 */
[----:B------:R-:W-:Y:S02]  /*3d4b0*/  PRMT R69, RZ, 0x7610, R69 ;  /* 0x00007610ff457816 */ /* 0x000fe40000000045 */
[----:B------:R-:W-:Y:S01]  /*3d4c0*/  PRMT R67, RZ, 0x7610, R67 ;  /* 0x00007610ff437816 */ /* 0x000fe20000000043 */
[----:B------:R0:W4:Y:S04]  /*3d4d0*/  @P2 LDG.E.U16 R66, desc[UR16][R14.64] ;  /* 0x000000100e422981 */ /* 0x000128000c1e1500 */
[----:B------:R1:W-:Y:S01]  /*3d4e0*/  STS.U16 [R4+UR5+0x1900], R16 ;  /* 0x0019001004007988 */ /* 0x0003e20008000405 */
[----:B------:R-:W-:-:S03]  /*3d4f0*/  PRMT R65, RZ, 0x7610, R65 ;  /* 0x00007610ff417816 */ /* 0x000fc60000000041 */
[----:B------:R-:W4:Y:S01]  /*3d500*/  LDL.LU R17, [R1+0x10ec] ;  /* 0x0010ec0001117983 */ /* 0x000f220000300800 */
        /* <DEDUP_REMOVED lines=9> */
[----:B-1----:R-:W-:Y:S01]  /*3d5a0*/  PRMT R16, RZ, 0x7610, R16 ;  /* 0x00007610ff107816 */ /* 0x002fe20000000010 */
[----:B--2---:R-:W-:Y:S02]  /*3d5b0*/  @P2 IMAD.MOV.U32 R14, RZ, RZ, R21 ;  /* 0x000000ffff0e2224 */ /* 0x004fe400078e0015 */
[----:B------:R-:W-:-:S05]  /*3d5c0*/  @P2 IMAD.MOV.U32 R15, RZ, RZ, R78 ;  /* 0x000000ffff0f2224 */ /* 0x000fca00078e004e */
[----:B------:R0:W2:Y:S02]  /*3d5d0*/  @P2 LDG.E.U16 R67, desc[UR16][R14.64] ;  /* 0x000000100e432981 */ /* 0x0000a4000c1e1500 */
[----:B0-----:R-:W-:Y:S02]  /*3d5e0*/  @P2 IMAD.MOV.U32 R14, RZ, RZ, R11 ;  /* 0x000000ffff0e2224 */ /* 0x001fe400078e000b */
[----:B---3--:R-:W-:-:S05]  /*3d5f0*/  @P2 IMAD.MOV.U32 R15, RZ, RZ, R79 ;  /* 0x000000ffff0f2224 */ /* 0x008fca00078e004f */
[----:B------:R0:W3:Y:S02]  /*3d600*/  @P2 LDG.E.U16 R16, desc[UR16][R14.64] ;  /* 0x000000100e102981 */ /* 0x0000e4000c1e1500 */
[----:B0-----:R-:W-:Y:S02]  /*3d610*/  @P2 IMAD.MOV.U32 R14, RZ, RZ, R58 ;  /* 0x000000ffff0e2224 */ /* 0x001fe400078e003a */
[----:B------:R-:W-:-:S05]  /*3d620*/  @P2 IMAD.MOV.U32 R15, RZ, RZ, R85 ;  /* 0x000000ffff0f2224 */ /* 0x000fca00078e0055 */
[----:B------:R0:W2:Y:S04]  /*3d630*/  @P2 LDG.E.U16 R65, desc[UR16][R14.64] ;  /* 0x000000100e412981 */ /* 0x0000a8000c1e1500 */
[----:B----4-:R-:W-:Y:S04]  /*3d640*/  STL [R1+0x1820], R66 ;  /* 0x0018204201007387 */ /* 0x010fe80000100800 */
[----:B------:R-:W4:Y:S04]  /*3d650*/  LDL.LU R18, [R1+0x10e4] ;  /* 0x0010e40001127983 */ /* 0x000f280000300800 */
[----:B------:R-:W4:Y:S04]  /*3d660*/  LDL.LU R19, [R1+0x10e0] ;  /* 0x0010e00001137983 */ /* 0x000f280000300800 */
[----:B------:R-:W-:Y:S01]  /*3d670*/  STL [R1+0x1824], R87 ;  /* 0x0018245701007387 */ /* 0x000fe20000100800 */
[----:B------:R-:W-:Y:S01]  /*3d680*/  PRMT R86, RZ, 0x7610, R86 ;  /* 0x00007610ff567816 */ /* 0x000fe20000000056 */
[----:B0-----:R-:W-:-:S02]  /*3d690*/  @P2 IMAD.MOV.U32 R14, RZ, RZ, R3 ;  /* 0x000000ffff0e2224 */ /* 0x001fc400078e0003 */
[----:B------:R-:W-:-:S05]  /*3d6a0*/  @P2 IMAD.MOV.U32 R15, RZ, RZ, R60 ;  /* 0x000000ffff0f2224 */ /* 0x000fca00078e003c */
[----:B------:R4:W4:Y:S04]  /*3d6b0*/  @P2 LDG.E.U16 R86, desc[UR16][R14.64] ;  /* 0x000000100e562981 */ /* 0x000928000c1e1500 */
[----:B------:R0:W-:Y:S04]  /*3d6c0*/  STL [R1+0x34], R20 ;  /* 0x0000341401007387 */ /* 0x0001e80000100800 */
[----:B0-----:R-:W4:Y:S04]  /*3d6d0*/  LDL.LU R20, [R1+0x10dc] ;  /* 0x0010dc0001147983 */ /* 0x001f280000300800 */
[----:B------:R-:W4:Y:S04]  /*3d6e0*/  LDL.LU R21, [R1+0x10d4] ;  /* 0x0010d40001157983 */ /* 0x000f280000300800 */
[----:B------:R-:W4:Y:S04]  /*3d6f0*/  LDL.LU R11, [R1+0x1840] ;  /* 0x00184000010b7983 */ /* 0x000f280000300800 */
[----:B------:R-:W-:Y:S04]  /*3d700*/  STL [R1+0xd4], R88 ;  /* 0x0000d45801007387 */ /* 0x000fe80000100800 */
[----:B------:R-:W4:Y:S04]  /*3d710*/  LDL.LU R79, [R1+0x10c4] ;  /* 0x0010c400014f7983 */ /* 0x000f280000300800 */
[----:B------:R-:W-:Y:S04]  /*3d720*/  STL [R1+0x10c], R71 ;  /* 0x00010c4701007387 */ /* 0x000fe80000100800 */
[----:B------:R-:W4:Y:S04]  /*3d730*/  LDL.LU R85, [R1+0x183c] ;  /* 0x00183c0001557983 */ /* 0x000f280000300800 */
[----:B------:R-:W4:Y:S04]  /*3d740*/  LDL.LU R58, [R1+0x1838] ;  /* 0x00183800013a7983 */ /* 0x000f280000300800 */
[----:B--2---:R-:W-:Y:S04]  /*3d750*/  STL [R1+0x1828], R65 ;  /* 0x0018284101007387 */ /* 0x004fe80000100800 */
[----:B---3--:R4:W-:Y:S04]  /*3d760*/  STL [R1+0x108], R16 ;  /* 0x0001081001007387 */ /* 0x0089e80000100800 */
[----:B------:R-:W2:Y:S04]  /*3d770*/  LDL.LU R60, [R1+0x1834] ;  /* 0x00183400013c7983 */ /* 0x000ea80000300800 */
[----:B------:R-:W3:Y:S04]  /*3d780*/  LDL.LU R3, [R1+0x1830] ;  /* 0x0018300001037983 */ /* 0x000ee80000300800 */
[----:B------:R-:W2:Y:S04]  /*3d790*/  LDL.LU R14, [R1+0x168] ;  /* 0x00016800010e7983 */ /* 0x000ea80000300800 */
[----:B------:R-:W-:Y:S04]  /*3d7a0*/  STL [R1+0x80], R69 ;  /* 0x0000804501007387 */ /* 0x000fe80000100800 */
[----:B------:R0:W-:Y:S01]  /*3d7b0*/  STL [R1+0xd0], R67 ;  /* 0x0000d04301007387 */ /* 0x0001e20000100800 */
[----:B----4-:R-:W-:-:S02]  /*3d7c0*/  SEL R16, R11, R17, !P3 ;  /* 0x000000110b107207 */ /* 0x010fc40005800000 */
[----:B------:R-:W-:-:S03]  /*3d7d0*/  SEL R15, R11, R18, !P3 ;  /* 0x000000120b0f7207 */ /* 0x000fc60005800000 */
[----:B------:R-:W-:Y:S01]  /*3d7e0*/  IMAD R17, R16, UR7, RZ ;  /* 0x0000000710117c24 */ /* 0x000fe2000f8e02ff */
[----:B------:R-:W1:Y:S01]  /*3d7f0*/  LDCU UR7, c[0x0][0x3b0] ;  /* 0x00007600ff0777ac */ /* 0x000e620008000800 */
[----:B------:R-:W-:Y:S01]  /*3d800*/  SEL R16, R11, R19, !P3 ;  /* 0x000000130b107207 */ /* 0x000fe20005800000 */
[----:B------:R-:W-:Y:S01]  /*3d810*/  IMAD R19, R15, UR10, RZ ;  /* 0x0000000a0f137c24 */ /* 0x000fe2000f8e02ff */
[C---:B------:R-:W-:Y:S02]  /*3d820*/  SEL R15, R11.reuse, R20, !P3 ;  /* 0x000000140b0f7207 */ /* 0x040fe40005800000 */
[----:B------:R-:W-:Y:S02]  /*3d830*/  PRMT R85, RZ, 0x7610, R85 ;  /* 0x00007610ff557816 */ /* 0x000fe40000000055 */
[----:B------:R-:W-:Y:S01]  /*3d840*/  SEL R18, R11, R21, !P3 ;  /* 0x000000150b127207 */ /* 0x000fe20005800000 */
[----:B------:R-:W-:Y:S01]  /*3d850*/  IMAD R20, R16, UR11, RZ ;  /* 0x0000000b10147c24 */ /* 0x000fe2000f8e02ff */
[----:B------:R-:W-:Y:S01]  /*3d860*/  PRMT R72, RZ, 0x7610, R72 ;  /* 0x00007610ff487816 */ /* 0x000fe20000000048 */
[----:B------:R-:W-:Y:S01]  /*3d870*/  IMAD R21, R15, UR12, RZ ;  /* 0x0000000c0f157c24 */ /* 0x000fe2000f8e02ff */
[----:B------:R-:W-:Y:S01]  /*3d880*/  SEL R15, R11, R79, !P3 ;  /* 0x0000004f0b0f7207 */ /* 0x000fe20005800000 */
[----:B------:R-:W4:Y:S01]  /*3d890*/  LDCU UR10, c[0x0][0x3b0] ;  /* 0x00007600ff0a77ac */ /* 0x000f220008000800 */
[----:B------:R-:W-:Y:S01]  /*3d8a0*/  PRMT R54, RZ, 0x7610, R54 ;  /* 0x00007610ff367816 */ /* 0x000fe20000000036 */
[----:B------:R-:W0:Y:S01]  /*3d8b0*/  LDCU UR11, c[0x0][0x3b0] ;  /* 0x00007600ff0b77ac */ /* 0x000e220008000800 */
[----:B------:R-:W-:-:S02]  /*3d8c0*/  PRMT R64, RZ, 0x7610, R64 ;  /* 0x00007610ff407816 */ /* 0x000fc40000000040 */
[----:B------:R-:W-:Y:S02]  /*3d8d0*/  PRMT R84, RZ, 0x7610, R84 ;  /* 0x00007610ff547816 */ /* 0x000fe40000000054 */
[----:B------:R-:W-:Y:S02]  /*3d8e0*/  PRMT R74, RZ, 0x7610, R74 ;  /* 0x00007610ff4a7816 */ /* 0x000fe4000000004a */
[----:B------:R-:W-:Y:S01]  /*3d8f0*/  PRMT R4, RZ, 0x7610, R4 ;  /* 0x00007610ff047816 */ /* 0x000fe20000000004 */
[----:B------:R-:W0:Y:S01]  /*3d900*/  LDCU UR12, c[0x0][0x3b0] ;  /* 0x00007600ff0c77ac */ /* 0x000e220008000800 */
[----:B-1----:R-:W-:Y:S01]  /*3d910*/  IMAD R18, R18, UR7, RZ ;  /* 0x0000000712127c24 */ /* 0x002fe2000f8e02ff */
[----:B------:R-:W1:Y:S01]  /*3d920*/  LDCU UR7, c[0x0][0x3b0] ;  /* 0x00007600ff0777ac */ /* 0x000e620008000800 */
[----:B--2---:R-:W-:Y:S01]  /*3d930*/  @!P4 IMAD.MOV R14, RZ, RZ, -R14 ;  /* 0x000000ffff0ec224 */ /* 0x004fe200078e0a0e */
[----:B0-----:R-:W-:-:S04]  /*3d940*/  LEA R67, P4, R17, R6, 0x1 ;  /* 0x0000000611437211 */ /* 0x001fc800078808ff */
[----:B------:R-:W-:Y:S02]  /*3d950*/  LEA.HI.X.SX32 R17, R17, R5, 0x1, P4 ;  /* 0x0000000511117211 */ /* 0x000fe400020f0eff */
[----:B------:R-:W-:Y:S01]  /*3d960*/  LEA R77, P4, R19, R6, 0x1 ;  /* 0x00000006134d7211 */ /* 0x000fe200078808ff */
[----:B------:R-:W-:-:S03]  /*3d970*/  @P2 IMAD.MOV.U32 R16, RZ, RZ, R67 ;  /* 0x000000ffff102224 */ /* 0x000fc600078e0043 */
[----:B------:R-:W-:Y:S02]  /*3d980*/  LEA.HI.X.SX32 R87, R19, R5, 0x1, P4 ;  /* 0x0000000513577211 */ /* 0x000fe400020f0eff */
[----:B------:R-:W-:Y:S01]  /*3d990*/  LEA R78, P4, R20, R6, 0x1 ;  /* 0x00000006144e7211 */ /* 0x000fe200078808ff */
[----:B------:R-:W-:Y:S04]  /*3d9a0*/  STL [R1+0xf64], R67 ;  /* 0x000f644301007387 */ /* 0x000fe80000100800 */
[----:B------:R0:W-:Y:S04]  /*3d9b0*/  STL [R1+0xf60], R17 ;  /* 0x000f601101007387 */ /* 0x0001e80000100800 */
[----:B------:R2:W3:Y:S01]  /*3d9c0*/  @P2 LDG.E.U16 R85, desc[UR16][R16.64] ;  /* 0x0000001010552981 */ /* 0x0004e2000c1e1500 */
[----:B------:R-:W-:-:S02]  /*3d9d0*/  PRMT R19, RZ, 0x7610, R19 ;  /* 0x00007610ff137816 */ /* 0x000fc40000000013 */
[-C--:B------:R-:W-:Y:S02]  /*3d9e0*/  LEA.HI.X.SX32 R79, R20, R5.reuse, 0x1, P4 ;  /* 0x00000005144f7211 */ /* 0x080fe400020f0eff */
[CC--:B------:R-:W-:Y:S01]  /*3d9f0*/  LEA R69, P4, R21.reuse, R6.reuse, 0x1 ;  /* 0x0000000615457211 */ /* 0x0c0fe200078808ff */
[----:B--2---:R-:W-:Y:S02]  /*3da00*/  @P2 IMAD.MOV.U32 R16, RZ, RZ, R77 ;  /* 0x000000ffff102224 */ /* 0x004fe400078e004d */
[----:B0-----:R-:W-:Y:S01]  /*3da10*/  @P2 IMAD.MOV.U32 R17, RZ, RZ, R87 ;  /* 0x000000ffff112224 */ /* 0x001fe200078e0057 */
[-C--:B------:R-:W-:Y:S02]  /*3da20*/  LEA.HI.X.SX32 R71, R21, R5.reuse, 0x1, P4 ;  /* 0x0000000515477211 */ /* 0x080fe400020f0eff */
[C---:B------:R-:W-:Y:S02]  /*3da30*/  LEA R67, P4, R18.reuse, R6, 0x1 ;  /* 0x0000000612437211 */ /* 0x040fe400078808ff */
[----:B------:R0:W2:Y:S02]  /*3da40*/  @P2 LDG.E.U16 R19, desc[UR16][R16.64] ;  /* 0x0000001010132981 */ /* 0x0000a4000c1e1500 */
[----:B------:R-:W-:-:S02]  /*3da50*/  LEA.HI.X.SX32 R20, R18, R5, 0x1, P4 ;  /* 0x0000000512147211 */ /* 0x000fc400020f0eff */
[----:B------:R-:W-:Y:S01]  /*3da60*/  PRMT R18, RZ, 0x7610, R18 ;  /* 0x00007610ff127816 */ /* 0x000fe20000000012 */
[----:B0-----:R-:W-:Y:S02]  /*3da70*/  @P2 IMAD.MOV.U32 R16, RZ, RZ, R78 ;  /* 0x000000ffff102224 */ /* 0x001fe400078e004e */
[----:B------:R-:W-:Y:S01]  /*3da80*/  @P2 IMAD.MOV.U32 R17, RZ, RZ, R79 ;  /* 0x000000ffff112224 */ /* 0x000fe200078e004f */
[----:B------:R0:W-:Y:S04]  /*3da90*/  STL [R1+0xf6c], R77 ;  /* 0x000f6c4d01007387 */ /* 0x0001e80000100800 */
[----:B------:R0:W3:Y:S04]  /*3daa0*/  @P2 LDG.E.U16 R72, desc[UR16][R16.64] ;  /* 0x0000001010482981 */ /* 0x0000e8000c1e1500 */
[----:B------:R-:W-:Y:S04]  /*3dab0*/  STL [R1+0xf68], R87 ;  /* 0x000f685701007387 */ /* 0x000fe80000100800 */
[----:B------:R0:W-:Y:S04]  /*3dac0*/  STL [R1+0xf74], R78 ;  /* 0x000f744e01007387 */ /* 0x0001e80000100800 */
[----:B------:R-:W3:Y:S04]  /*3dad0*/  LDL.LU R73, [R1+0x10f0] ;  /* 0x0010f00001497983 */ /* 0x000ee80000300800 */
[----:B------:R-:W3:Y:S04]  /*3dae0*/  LDL.LU R75, [R1+0x10e8] ;  /* 0x0010e800014b7983 */ /* 0x000ee80000300800 */
[----:B------:R-:W3:Y:S01]  /*3daf0*/  LDL.LU R76, [R1+0x10d0] ;  /* 0x0010d000014c7983 */ /* 0x000ee20000300800 */
[----:B0-----:R-:W-:-:S02]  /*3db00*/  @P2 IMAD.MOV.U32 R16, RZ, RZ, R69 ;  /* 0x000000ffff102224 */ /* 0x001fc400078e0045 */
[----:B------:R-:W-:-:S05]  /*3db10*/  @P2 IMAD.MOV.U32 R17, RZ, RZ, R71 ;  /* 0x000000ffff112224 */ /* 0x000fca00078e0047 */
[----:B------:R0:W3:Y:S04]  /*3db20*/  @P2 LDG.E.U16 R18, desc[UR16][R16.64] ;  /* 0x0000001010122981 */ /* 0x0000e8000c1e1500 */
[----:B------:R-:W-:Y:S01]  /*3db30*/  STL [R1+0xf70], R79 ;  /* 0x000f704f01007387 */ /* 0x000fe20000100800 */
[----:B----4-:R-:W-:-:S03]  /*3db40*/  IMAD R15, R15, UR10, RZ ;  /* 0x0000000a0f0f7c24 */ /* 0x010fc6000f8e02ff */
[----:B------:R-:W-:Y:S04]  /*3db50*/  STL [R1+0xf7c], R69 ;  /* 0x000f7c4501007387 */ /* 0x000fe80000100800 */
[----:B------:R-:W-:Y:S04]  /*3db60*/  STL [R1+0xf78], R71 ;  /* 0x000f784701007387 */ /* 0x000fe80000100800 */
[----:B------:R-:W4:Y:S04]  /*3db70*/  LDL.LU R77, [R1+0x1094] ;  /* 0x00109400014d7983 */ /* 0x000f280000300800 */
[----:B------:R-:W-:Y:S01]  /*3db80*/  STL [R1+0xf84], R67 ;  /* 0x000f844301007387 */ /* 0x000fe20000100800 */
[----:B------:R-:W1:Y:S01]  /*3db90*/  LDCU UR10, c[0x0][0x3b0] ;  /* 0x00007600ff0a77ac */ /* 0x000e620008000800 */
[----:B0-----:R-:W-:-:S02]  /*3dba0*/  @P2 IMAD.MOV.U32 R16, RZ, RZ, R67 ;  /* 0x000000ffff102224 */ /* 0x001fc400078e0043 */
[----:B------:R-:W-:-:S05]  /*3dbb0*/  @P2 IMAD.MOV.U32 R17, RZ, RZ, R20 ;  /* 0x000000ffff112224 */ /* 0x000fca00078e0014 */
[----:B------:R0:W4:Y:S04]  /*3dbc0*/  @P2 LDG.E.U16 R54, desc[UR16][R16.64] ;  /* 0x0000001010362981 */ /* 0x000128000c1e1500 */
[----:B--2---:R2:W-:Y:S04]  /*3dbd0*/  STL [R1+0x30], R19 ;  /* 0x0000301301007387 */ /* 0x0045e80000100800 */
[----:B------:R-:W4:Y:S04]  /*3dbe0*/  LDL.LU R78, [R1+0x1098] ;  /* 0x00109800014e7983 */ /* 0x000f280000300800 */
[----:B------:R-:W-:Y:S01]  /*3dbf0*/  STL [R1+0xf80], R20 ;  /* 0x000f801401007387 */ /* 0x000fe20000100800 */
[----:B--2---:R-:W-:-:S04]  /*3dc00*/  LEA R19, P4, R15, R6, 0x1 ;  /* 0x000000060f137211 */ /* 0x004fc800078808ff */
[----:B------:R-:W-:Y:S01]  /*3dc10*/  LEA.HI.X.SX32 R15, R15, R5, 0x1, P4 ;  /* 0x000000050f0f7211 */ /* 0x000fe200020f0eff */
[----:B------:R-:W-:Y:S01]  /*3dc20*/  STL [R1+0xf8c], R19 ;  /* 0x000f8c1301007387 */ /* 0x000fe20000100800 */
[----:B------:R-:W-:-:S03]  /*3dc30*/  ISETP.GT.U32.AND P4, PT, R7, R10, PT ;  /* 0x0000000a0700720c */ /* 0x000fc60003f84070 */
[----:B------:R2:W-:Y:S04]  /*3dc40*/  STL [R1+0xf88], R15 ;  /* 0x000f880f01007387 */ /* 0x0005e80000100800 */
[----:B------:R-:W4:Y:S01]  /*3dc50*/  LDL.LU R79, [R1+0x1090] ;  /* 0x00109000014f7983 */ /* 0x000f220000300800 */
[----:B0-----:R-:W-:Y:S02]  /*3dc60*/  @P2 IMAD.MOV.U32 R16, RZ, RZ, R19 ;  /* 0x000000ffff102224 */ /* 0x001fe400078e0013 */
[----:B------:R-:W-:-:S05]  /*3dc70*/  @P2 IMAD.MOV.U32 R17, RZ, RZ, R15 ;  /* 0x000000ffff112224 */ /* 0x000fca00078e000f */
[----:B------:R0:W4:Y:S04]  /*3dc80*/  @P2 LDG.E.U16 R64, desc[UR16][R16.64] ;  /* 0x0000001010402981 */ /* 0x000128000c1e1500 */
[----:B---3--:R3:W-:Y:S01]  /*3dc90*/  STL [R1+0xcc], R18 ;  /* 0x0000cc1201007387 */ /* 0x0087e20000100800 */
[C---:B--2---:R-:W-:Y:S02]  /*3dca0*/  SEL R15, R11.reuse, R75, !P3 ;  /* 0x0000004b0b0f7207 */ /* 0x044fe40005800000 */
[----:B---3--:R-:W-:Y:S01]  /*3dcb0*/  SEL R18, R11, R73, !P3 ;  /* 0x000000490b127207 */ /* 0x008fe20005800000 */
[----:B------:R-:W-:-:S04]  /*3dcc0*/  @!P4 IMAD.IADD R10, R10, 0x1, -R7 ;  /* 0x000000010a0ac824 */ /* 0x000fc800078e0a07 */
[----:B-1----:R-:W-:Y:S02]  /*3dcd0*/  IMAD R18, R18, UR7, RZ ;  /* 0x0000000712127c24 */ /* 0x002fe4000f8e02ff */
[----:B0-----:R-:W-:Y:S01]  /*3dce0*/  IMAD R17, R15, UR10, RZ ;  /* 0x0000000a0f117c24 */ /* 0x001fe2000f8e02ff */
[C---:B------:R-:W-:Y:S01]  /*3dcf0*/  SEL R16, R11.reuse, R76, !P3 ;  /* 0x0000004c0b107207 */ /* 0x040fe20005800000 */
[----:B------:R-:W0:Y:S01]  /*3dd00*/  LDCU UR7, c[0x0][0x3b0] ;  /* 0x00007600ff0777ac */ /* 0x000e220008000800 */
[C---:B------:R-:W-:Y:S02]  /*3dd10*/  LEA R69, P4, R18.reuse, R6, 0x1 ;  /* 0x0000000612457211 */ /* 0x040fe400078808ff */
[----:B----4-:R-:W-:Y:S02]  /*3dd20*/  SEL R15, R11, R77, !P3 ;  /* 0x0000004d0b0f7207 */ /* 0x010fe40005800000 */
[----:B------:R-:W-:Y:S01]  /*3dd30*/  PRMT R70, RZ, 0x7610, R70 ;  /* 0x00007610ff467816 */ /* 0x000fe20000000046 */
[----:B------:R-:W1:Y:S01]  /*3dd40*/  LDCU UR10, c[0x0][0x3b0] ;  /* 0x00007600ff0a77ac */ /* 0x000e620008000800 */
[----:B------:R-:W-:-:S02]  /*3dd50*/  LEA.HI.X.SX32 R71, R18, R5, 0x1, P4 ;  /* 0x0000000512477211 */ /* 0x000fc400020f0eff */
[CC--:B------:R-:W-:Y:S01]  /*3dd60*/  LEA R75, P4, R17.reuse, R6.reuse, 0x1 ;  /* 0x00000006114b7211 */ /* 0x0c0fe200078808ff */
[----:B------:R-:W-:Y:S02]  /*3dd70*/  IMAD R19, R16, UR11, RZ ;  /* 0x0000000b10137c24 */ /* 0x000fe4000f8e02ff */
[----:B------:R-:W-:Y:S01]  /*3dd80*/  @P2 IMAD.MOV.U32 R16, RZ, RZ, R69 ;  /* 0x000000ffff102224 */ /* 0x000fe200078e0045 */
[----:B------:R-:W-:Y:S01]  /*3dd90*/  STL [R1+0xf94], R69 ;  /* 0x000f944501007387 */ /* 0x000fe20000100800 */
[-C--:B------:R-:W-:Y:S01]  /*3dda0*/  LEA.HI.X.SX32 R76, R17, R5.reuse, 0x1, P4 ;  /* 0x00000005114c7211 */ /* 0x080fe200020f0eff */
[----:B------:R-:W-:Y:S01]  /*3ddb0*/  @P2 IMAD.MOV.U32 R17, RZ, RZ, R71 ;  /* 0x000000ffff112224 */ /* 0x000fe200078e0047 */
[----:B------:R-:W-:Y:S01]  /*3ddc0*/  LEA R67, P4, R19, R6, 0x1 ;  /* 0x0000000613437211 */ /* 0x000fe200078808ff */
[----:B------:R-:W-:Y:S01]  /*3ddd0*/  IMAD R20, R15, UR12, RZ ;  /* 0x0000000c0f147c24 */ /* 0x000fe2000f8e02ff */
[----:B------:R-:W-:Y:S04]  /*3dde0*/  STL [R1+0x7c], R72 ;  /* 0x00007c4801007387 */ /* 0x000fe80000100800 */
[----:B------:R2:W3:Y:S01]  /*3ddf0*/  @P2 LDG.E.U16 R84, desc[UR16][R16.64] ;  /* 0x0000001010542981 */ /* 0x0004e2000c1e1500 */
[----:B------:R-:W-:-:S02]  /*3de00*/  LEA.HI.X.SX32 R73, R19, R5, 0x1, P4 ;  /* 0x0000000513497211 */ /* 0x000fc400020f0eff */
[----:B------:R-:W-:Y:S01]  /*3de10*/  PRMT R53, RZ, 0x7610, R53 ;  /* 0x00007610ff357816 */ /* 0x000fe20000000035 */
[----:B------:R-:W4:Y:S01]  /*3de20*/  LDCU UR11, c[0x0][0x3b0] ;  /* 0x00007600ff0b77ac */ /* 0x000f220008000800 */
[----:B------:R-:W-:Y:S02]  /*3de30*/  PRMT R63, RZ, 0x7610, R63 ;  /* 0x00007610ff3f7816 */ /* 0x000fe4000000003f */
[----:B------:R-:W-:Y:S02]  /*3de40*/  PRMT R83, RZ, 0x7610, R83 ;  /* 0x00007610ff537816 */ /* 0x000fe40000000053 */
[----:B------:R-:W-:Y:S02]  /*3de50*/  PRMT R68, RZ, 0x7610, R68 ;  /* 0x00007610ff447816 */ /* 0x000fe40000000044 */
[----:B------:R-:W-:Y:S01]  /*3de60*/  PRMT R66, RZ, 0x7610, R66 ;  /* 0x00007610ff427816 */ /* 0x000fe20000000042 */
[----:B------:R-:W0:Y:S01]  /*3de70*/  LDCU UR12, c[0x0][0x3b0] ;  /* 0x00007600ff0c77ac */ /* 0x000e220008000800 */
[----:B--2---:R-:W-:-:S02]  /*3de80*/  @P2 IMAD.MOV.U32 R16, RZ, RZ, R75 ;  /* 0x000000ffff102224 */ /* 0x004fc400078e004b */
[----:B------:R-:W-:-:S05]  /*3de90*/  @P2 IMAD.MOV.U32 R17, RZ, RZ, R76 ;  /* 0x000000ffff112224 */ /* 0x000fca00078e004c */
[----:B------:R2:W3:Y:S02]  /*3dea0*/  @P2 LDG.E.U16 R74, desc[UR16][R16.64] ;  /* 0x00000010104a2981 */ /* 0x0004e4000c1e1500 */
[----:B--2---:R-:W-:Y:S02]  /*3deb0*/  @P2 IMAD.MOV.U32 R16, RZ, RZ, R67 ;  /* 0x000000ffff102224 */ /* 0x004fe400078e0043 */
[----:B------:R-:W-:-:S05]  /*3dec0*/  @P2 IMAD.MOV.U32 R17, RZ, RZ, R73 ;  /* 0x000000ffff112224 */ /* 0x000fca00078e0049 */
[----:B------:R2:W3:Y:S04]  /*3ded0*/  @P2 LDG.E.U16 R4, desc[UR16][R16.64] ;  /* 0x0000001010042981 */ /* 0x0004e8000c1e1500 */
[----:B------:R0:W-:Y:S04]  /*3dee0*/  STL [R1+0xf90], R71 ;  /* 0x000f904701007387 */ /* 0x0001e80000100800 */
[----:B------:R-:W-:Y:S04]  /*3def0*/  STL [R1+0xf9c], R75 ;  /* 0x000f9c4b01007387 */ /* 0x000fe80000100800 */
[----:B------:R-:W4:Y:S04]  /*3df00*/  LDL.LU R77, [R1+0x1088] ;  /* 0x00108800014d7983 */ /* 0x000f280000300800 */
[----:B------:R-:W-:Y:S04]  /*3df10*/  STL [R1+0xf98], R76 ;  /* 0x000f984c01007387 */ /* 0x000fe80000100800 */
[----:B------:R-:W-:Y:S01]  /*3df20*/  STL [R1+0xfa4], R67 ;  /* 0x000fa44301007387 */ /* 0x000fe20000100800 */
[----:B0-----:R-:W-:-:S04]  /*3df30*/  LEA R71, P4, R20, R6, 0x1 ;  /* 0x0000000614477211 */ /* 0x001fc800078808ff */
[----:B------:R-:W-:Y:S01]  /*3df40*/  LEA.HI.X.SX32 R72, R20, R5, 0x1, P4 ;  /* 0x0000000514487211 */ /* 0x000fe200020f0eff */
[----:B--2---:R-:W-:-:S04]  /*3df50*/  @P2 IMAD.MOV.U32 R16, RZ, RZ, R71 ;  /* 0x000000ffff102224 */ /* 0x004fc800078e0047 */
[----:B------:R-:W-:-:S05]  /*3df60*/  @P2 IMAD.MOV.U32 R17, RZ, RZ, R72 ;  /* 0x000000ffff112224 */ /* 0x000fca00078e0048 */
[----:B------:R0:W2:Y:S01]  /*3df70*/  @P2 LDG.E.U16 R70, desc[UR16][R16.64] ;  /* 0x0000001010462981 */ /* 0x0000a2000c1e1500 */
[----:B------:R-:W-:-:S03]  /*3df80*/  SEL R18, R11, R78, !P3 ;  /* 0x0000004e0b127207 */ /* 0x000fc60005800000 */
[----:B------:R-:W2:Y:S02]  /*3df90*/  LDL.LU R78, [R1+0x10bc] ;  /* 0x0010bc00014e7983 */ /* 0x000ea40000300800 */
[----:B------:R-:W-:Y:S01]  /*3dfa0*/  IMAD R18, R18, UR7, RZ ;  /* 0x0000000712127c24 */ /* 0x000fe2000f8e02ff */
[----:B------:R-:W0:Y:S04]  /*3dfb0*/  LDCU UR7, c[0x0][0x3b0] ;  /* 0x00007600ff0777ac */ /* 0x000e280008000800 */
[C---:B------:R-:W-:Y:S02]  /*3dfc0*/  LEA R69, P4, R18.reuse, R6, 0x1 ;  /* 0x0000000612457211 */ /* 0x040fe400078808ff */
[----:B------:R-:W-:Y:S02]  /*3dfd0*/  SEL R15, R11, R79, !P3 ;  /* 0x0000004f0b0f7207 */ /* 0x000fe40005800000 */
[----:B------:R-:W2:Y:S01]  /*3dfe0*/  LDL.LU R79, [R1+0x10b8] ;  /* 0x0010b800014f7983 */ /* 0x000ea20000300800 */
[----:B------:R-:W-:-:S03]  /*3dff0*/  LEA.HI.X.SX32 R18, R18, R5, 0x1, P4 ;  /* 0x0000000512127211 */ /* 0x000fc600020f0eff */
[----:B------:R-:W-:Y:S04]  /*3e000*/  STL [R1+0xfa0], R73 ;  /* 0x000fa04901007387 */ /* 0x000fe80000100800 */
[----:B------:R-:W-:Y:S04]  /*3e010*/  STL [R1+0xfac], R71 ;  /* 0x000fac4701007387 */ /* 0x000fe80000100800 */
[----:B------:R-:W-:Y:S04]  /*3e020*/  STL [R1+0xfa8], R72 ;  /* 0x000fa84801007387 */ /* 0x000fe80000100800 */
[----:B------:R-:W-:Y:S04]  /*3e030*/  STL [R1+0xfb4], R69 ;  /* 0x000fb44501007387 */ /* 0x000fe80000100800 */
[----:B------:R-:W-:Y:S04]  /*3e040*/  STL [R1+0xfb0], R18 ;  /* 0x000fb01201007387 */ /* 0x000fe80000100800 */
[----:B---3--:R3:W-:Y:S04]  /*3e050*/  STL [R1+0x78], R4 ;  /* 0x0000780401007387 */ /* 0x0087e80000100800 */
[----:B---3--:R-:W3:Y:S01]  /*3e060*/  LDL.LU R4, [R1+0x10d8] ;  /* 0x0010d80001047983 */ /* 0x008ee20000300800 */
[----:B-1----:R-:W-:Y:S01]  /*3e070*/  IMAD R15, R15, UR10, RZ ;  /* 0x0000000a0f0f7c24 */ /* 0x002fe2000f8e02ff */
[----:B------:R-:W1:Y:S04]  /*3e080*/  LDCU UR10, c[0x0][0x3b0] ;  /* 0x00007600ff0a77ac */ /* 0x000e680008000800 */
[----:B------:R-:W-:Y:S01]  /*3e090*/  LEA R19, P4, R15, R6, 0x1 ;  /* 0x000000060f137211 */ /* 0x000fe200078808ff */
[----:B0-----:R-:W-:-:S03]  /*3e0a0*/  @P2 IMAD.MOV.U32 R16, RZ, RZ, R69 ;  /* 0x000000ffff102224 */ /* 0x001fc600078e0045 */
[----:B------:R-:W-:Y:S02]  /*3e0b0*/  LEA.HI.X.SX32 R67, R15, R5, 0x1, P4 ;  /* 0x000000050f437211 */ /* 0x000fe400020f0eff */
[----:B------:R-:W-:Y:S01]  /*3e0c0*/  ISETP.GT.U32.AND P4, PT, R7, R10, PT ;  /* 0x0000000a0700720c */ /* 0x000fe20003f84070 */
[----:B------:R-:W-:Y:S01]  /*3e0d0*/  @P2 IMAD.MOV.U32 R17, RZ, RZ, R18 ;  /* 0x000000ffff112224 */ /* 0x000fe200078e0012 */
[----:B----4-:R-:W-:-:S04]  /*3e0e0*/  SEL R15, R11, R77, !P3 ;  /* 0x0000004d0b0f7207 */ /* 0x010fc80005800000 */
[----:B------:R0:W4:Y:S01]  /*3e0f0*/  @P2 LDG.E.U16 R53, desc[UR16][R16.64] ;  /* 0x0000001010352981 */ /* 0x000122000c1e1500 */
[----:B------:R-:W-:-:S03]  /*3e100*/  IMAD R18, R15, UR7, RZ ;  /* 0x000000070f127c24 */ /* 0x000fc6000f8e02ff */
[----:B------:R-:W-:Y:S01]  /*3e110*/  STL [R1+0xfbc], R19 ;  /* 0x000fbc1301007387 */ /* 0x000fe20000100800 */
[----:B0-----:R-:W-:Y:S02]  /*3e120*/  @P2 IMAD.MOV.U32 R16, RZ, RZ, R19 ;  /* 0x000000ffff102224 */ /* 0x001fe400078e0013 */
[----:B------:R-:W-:Y:S02]  /*3e130*/  @P2 IMAD.MOV.U32 R17, RZ, RZ, R67 ;  /* 0x000000ffff112224 */ /* 0x000fe400078e0043 */
[----:B------:R-:W-:Y:S01]  /*3e140*/  @!P4 IMAD.IADD R10, R10, 0x1, -R7 ;  /* 0x000000010a0ac824 */ /* 0x000fe200078e0a07 */
[----:B------:R-:W0:Y:S02]  /*3e150*/  LDCU UR7, c[0x0][0x3b0] ;  /* 0x00007600ff0777ac */ /* 0x000e240008000800 */
[----:B------:R1:W4:Y:S04]  /*3e160*/  @P2 LDG.E.U16 R63, desc[UR16][R16.64] ;  /* 0x00000010103f2981 */ /* 0x000328000c1e1500 */
[----:B------:R0:W-:Y:S04]  /*3e170*/  STL [R1+0xfb8], R67 ;  /* 0x000fb84301007387 */ /* 0x0001e80000100800 */
[----:B------:R-:W4:Y:S04]  /*3e180*/  LDL.LU R77, [R1+0x109c] ;  /* 0x00109c00014d7983 */ /* 0x000f280000300800 */
[----:B------:R-:W-:Y:S01]  /*3e190*/  STL [R1+0x2c], R74 ;  /* 0x00002c4a01007387 */ /* 0x000fe20000100800 */
[----:B-1----:R-:W-:-:S04]  /*3e1a0*/  LEA R17, P4, R18, R6, 0x1 ;  /* 0x0000000612117211 */ /* 0x002fc800078808ff */
[----:B0-----:R-:W-:Y:S02]  /*3e1b0*/  LEA.HI.X.SX32 R67, R18, R5, 0x1, P4 ;  /* 0x0000000512437211 */ /* 0x001fe400020f0eff */
[----:B--2---:R-:W-:Y:S02]  /*3e1c0*/  SEL R15, R11, R78, !P3 ;  /* 0x0000004e0b0f7207 */ /* 0x004fe40005800000 */
[----:B------:R-:W2:Y:S04]  /*3e1d0*/  LDL.LU R78, [R1+0x10a4] ;  /* 0x0010a400014e7983 */ /* 0x000ea80000300800 */
[----:B------:R0:W-:Y:S01]  /*3e1e0*/  STL [R1+0xfc4], R17 ;  /* 0x000fc41101007387 */ /* 0x0001e20000100800 */
[----:B------:R-:W-:Y:S01]  /*3e1f0*/  IMAD R19, R15, UR10, RZ ;  /* 0x0000000a0f137c24 */ /* 0x000fe2000f8e02ff */
[----:B------:R-:W-:Y:S01]  /*3e200*/  PRMT R20, RZ, 0x7610, R20 ;  /* 0x00007610ff147816 */ /* 0x000fe20000000014 */
[----:B------:R-:W1:Y:S01]  /*3e210*/  LDCU UR10, c[0x0][0x3b0] ;  /* 0x00007600ff0a77ac */ /* 0x000e620008000800 */
[----:B------:R-:W-:-:S02]  /*3e220*/  SEL R16, R11, R79, !P3 ;  /* 0x0000004f0b107207 */ /* 0x000fc40005800000 */
[----:B------:R-:W2:Y:S04]  /*3e230*/  LDL.LU R79, [R1+0x10b4] ;  /* 0x0010b400014f7983 */ /* 0x000ea80000300800 */
[----:B------:R-:W-:Y:S01]  /*3e240*/  STL [R1+0xfc0], R67 ;  /* 0x000fc04301007387 */ /* 0x000fe20000100800 */
[----:B------:R-:W-:Y:S02]  /*3e250*/  IMAD R18, R16, UR11, RZ ;  /* 0x0000000b10127c24 */ /* 0x000fe4000f8e02ff */
[----:B------:R-:W-:Y:S02]  /*3e260*/  @P2 IMAD.MOV.U32 R16, RZ, RZ, R17 ;  /* 0x000000ffff102224 */ /* 0x000fe400078e0011 */
[----:B0-----:R-:W-:Y:S01]  /*3e270*/  @P2 IMAD.MOV.U32 R17, RZ, RZ, R67 ;  /* 0x000000ffff112224 */ /* 0x001fe200078e0043 */
[----:B------:R0:W-:Y:S01]  /*3e280*/  STL [R1+0xc8], R70 ;  /* 0x0000c84601007387 */ /* 0x0001e20000100800 */
[----:B------:R-:W1:Y:S03]  /*3e290*/  LDCU UR11, c[0x0][0x3b0] ;  /* 0x00007600ff0b77ac */ /* 0x000e660008000800 */
[----:B------:R0:W2:Y:S02]  /*3e2a0*/  @P2 LDG.E.U16 R83, desc[UR16][R16.64] ;  /* 0x0000001010532981 */ /* 0x0000a4000c1e1500 */
[----:B0-----:R-:W-:-:S04]  /*3e2b0*/  LEA R70, P4, R19, R6, 0x1 ;  /* 0x0000000613467211 */ /* 0x001fc800078808ff */
[----:B------:R-:W-:Y:S01]  /*3e2c0*/  LEA.HI.X.SX32 R16, R19, R5, 0x1, P4 ;  /* 0x0000000513107211 */ /* 0x000fe200020f0eff */
[----:B------:R-:W-:Y:S04]  /*3e2d0*/  STL [R1+0xfcc], R70 ;  /* 0x000fcc4601007387 */ /* 0x000fe80000100800 */
[----:B------:R-:W-:Y:S01]  /*3e2e0*/  @P2 IMAD.MOV.U32 R17, RZ, RZ, R16 ;  /* 0x000000ffff112224 */ /* 0x000fe200078e0010 */
[----:B---3--:R-:W-:Y:S02]  /*3e2f0*/  SEL R15, R11, R4, !P3 ;  /* 0x000000040b0f7207 */ /* 0x008fe40005800000 */
[----:B------:R-:W3:Y:S04]  /*3e300*/  LDL.LU R4, [R1+0x10a8] ;  /* 0x0010a80001047983 */ /* 0x000ee80000300800 */
[----:B------:R0:W-:Y:S02]  /*3e310*/  STL [R1+0xfc8], R16 ;  /* 0x000fc81001007387 */ /* 0x0001e40000100800 */
[----:B0-----:R-:W-:-:S05]  /*3e320*/  @P2 IMAD.MOV.U32 R16, RZ, RZ, R70 ;  /* 0x000000ffff102224 */ /* 0x001fca00078e0046 */
[----:B------:R0:W2:Y:S01]  /*3e330*/  @P2 LDG.E.U16 R68, desc[UR16][R16.64] ;  /* 0x0000001010442981 */ /* 0x0000a2000c1e1500 */
[----:B------:R-:W-:-:S04]  /*3e340*/  LEA R67, P4, R18, R6, 0x1 ;  /* 0x0000000612437211 */ /* 0x000fc800078808ff */
[----:B------:R-:W-:Y:S01]  /*3e350*/  LEA.HI.X.SX32 R69, R18, R5, 0x1, P4 ;  /* 0x0000000512457211 */ /* 0x000fe200020f0eff */
[----:B------:R-:W-:Y:S02]  /*3e360*/  IMAD R19, R15, UR7, RZ ;  /* 0x000000070f137c24 */ /* 0x000fe4000f8e02ff */
[----:B0-----:R-:W-:Y:S02]  /*3e370*/  @P2 IMAD.MOV.U32 R16, RZ, RZ, R67 ;  /* 0x000000ffff102224 */ /* 0x001fe400078e0043 */
[----:B------:R-:W-:Y:S01]  /*3e380*/  @P2 IMAD.MOV.U32 R17, RZ, RZ, R69 ;  /* 0x000000ffff112224 */ /* 0x000fe200078e0045 */
[----:B------:R-:W-:Y:S04]  /*3e390*/  STL [R1+0xfd4], R67 ;  /* 0x000fd44301007387 */ /* 0x000fe80000100800 */
[----:B------:R-:W-:Y:S01]  /*3e3a0*/  STL [R1+0xfd0], R69 ;  /* 0x000fd04501007387 */ /* 0x000fe20000100800 */
[----:B------:R-:W0:Y:S03]  /*3e3b0*/  LDCU UR7, c[0x0][0x3b0] ;  /* 0x00007600ff0777ac */ /* 0x000e260008000800 */
[----:B------:R0:W3:Y:S04]  /*3e3c0*/  @P2 LDG.E.U16 R20, desc[UR16][R16.64] ;  /* 0x0000001010142981 */ /* 0x0000e8000c1e1500 */
[----:B--2---:R2:W-:Y:S04]  /*3e3d0*/  STL [R1+0x28], R68 ;  /* 0x0000284401007387 */ /* 0x0045e80000100800 */
[----:B------:R-:W3:Y:S01]  /*3e3e0*/  LDL.LU R75, [R1+0x10cc] ;  /* 0x0010cc00014b7983 */ /* 0x000ee20000300800 */
[----:B--2---:R-:W-:-:S04]  /*3e3f0*/  LEA R68, P4, R19, R6, 0x1 ;  /* 0x0000000613447211 */ /* 0x004fc800078808ff */
[----:B------:R-:W-:Y:S01]  /*3e400*/  LEA.HI.X.SX32 R19, R19, R5, 0x1, P4 ;  /* 0x0000000513137211 */ /* 0x000fe200020f0eff */
[----:B0-----:R-:W-:-:S04]  /*3e410*/  @P2 IMAD.MOV.U32 R16, RZ, RZ, R68 ;  /* 0x000000ffff102224 */ /* 0x001fc800078e0044 */
[----:B------:R-:W-:-:S05]  /*3e420*/  @P2 IMAD.MOV.U32 R17, RZ, RZ, R19 ;  /* 0x000000ffff112224 */ /* 0x000fca00078e0013 */
[----:B------:R0:W2:Y:S01]  /*3e430*/  @P2 LDG.E.U16 R66, desc[UR16][R16.64] ;  /* 0x0000001010422981 */ /* 0x0000a2000c1e1500 */
[----:B----4-:R-:W-:-:S03]  /*3e440*/  SEL R15, R11, R77, !P3 ;  /* 0x0000004d0b0f7207 */ /* 0x010fc60005800000 */
[----:B------:R-:W-:Y:S04]  /*3e450*/  STL [R1+0xfdc], R68 ;  /* 0x000fdc4401007387 */ /* 0x000fe80000100800 */
[----:B---3--:R3:W-:Y:S01]  /*3e460*/  STL [R1+0x74], R20 ;  /* 0x0000741401007387 */ /* 0x0087e20000100800 */
[----:B------:R-:W-:Y:S01]  /*3e470*/  SEL R18, R11, R78, !P3 ;  /* 0x0000004e0b127207 */ /* 0x000fe20005800000 */
[----:B---3--:R-:W-:Y:S02]  /*3e480*/  IMAD R20, R15, UR12, RZ ;  /* 0x0000000c0f147c24 */ /* 0x008fe4000f8e02ff */
[----:B------:R3:W-:Y:S02]  /*3e490*/  STL [R1+0xfd8], R19 ;  /* 0x000fd81301007387 */ /* 0x0007e40000100800 */
[----:B-1----:R-:W-:Y:S01]  /*3e4a0*/  IMAD R18, R18, UR10, RZ ;  /* 0x0000000a12127c24 */ /* 0x002fe2000f8e02ff */
[----:B------:R-:W-:-:S02]  /*3e4b0*/  SEL R15, R11, R79, !P3 ;  /* 0x0000004f0b0f7207 */ /* 0x000fc40005800000 */
[----:B------:R-:W-:Y:S02]  /*3e4c0*/  PRMT R52, RZ, 0x7610, R52 ;  /* 0x00007610ff347816 */ /* 0x000fe40000000034 */
[C---:B------:R-:W-:Y:S01]  /*3e4d0*/  LEA R67, P4, R20.reuse, R6, 0x1 ;  /* 0x0000000614437211 */ /* 0x040fe200078808ff */
[----:B------:R-:W1:Y:S01]  /*3e4e0*/  LDCU UR10, c[0x0][0x3b0] ;  /* 0x00007600ff0a77ac */ /* 0x000e620008000800 */
[----:B------:R-:W-:Y:S02]  /*3e4f0*/  PRMT R62, RZ, 0x7610, R62 ;  /* 0x00007610ff3e7816 */ /* 0x000fe4000000003e */
[----:B------:R-:W-:Y:S02]  /*3e500*/  PRMT R82, RZ, 0x7610, R82 ;  /* 0x00007610ff527816 */ /* 0x000fe40000000052 */
[----:B0-----:R-:W-:Y:S01]  /*3e510*/  LEA.HI.X.SX32 R16, R20, R5, 0x1, P4 ;  /* 0x0000000514107211 */ /* 0x001fe200020f0eff */
[----:B------:R-:W-:Y:S04]  /*3e520*/  STL [R1+0xfe4], R67 ;  /* 0x000fe44301007387 */ /* 0x000fe80000100800 */
[----:B------:R-:W4:Y:S01]  /*3e530*/  LDL.LU R76, [R1+0x10c8] ;  /* 0x0010c800014c7983 */ /* 0x000f220000300800 */
[----:B------:R-:W-:Y:S01]  /*3e540*/  @P2 IMAD.MOV.U32 R17, RZ, RZ, R16 ;  /* 0x000000ffff112224 */ /* 0x000fe200078e0010 */
[----:B------:R-:W-:-:S02]  /*3e550*/  PRMT R65, RZ, 0x7610, R65 ;  /* 0x00007610ff417816 */ /* 0x000fc40000000041 */
[----:B------:R0:W-:Y:S01]  /*3e560*/  STL [R1+0xfe0], R16 ;  /* 0x000fe01001007387 */ /* 0x0001e20000100800 */
[----:B---3--:R-:W-:Y:S01]  /*3e570*/  IMAD R19, R15, UR11, RZ ;  /* 0x0000000b0f137c24 */ /* 0x008fe2000f8e02ff */
[----:B------:R-:W-:Y:S01]  /*3e580*/  SEL R15, R11, R4, !P3 ;  /* 0x000000040b0f7207 */ /* 0x000fe20005800000 */
[----:B------:R-:W3:Y:S01]  /*3e590*/  LDCU UR11, c[0x0][0x3b0] ;  /* 0x00007600ff0b77ac */ /* 0x000ee20008000800 */
[----:B------:R-:W1:Y:S01]  /*3e5a0*/  LDCU UR12, c[0x0][0x3b0] ;  /* 0x00007600ff0c77ac */ /* 0x000e620008000800 */
[----:B0-----:R-:W-:-:S05]  /*3e5b0*/  @P2 IMAD.MOV.U32 R16, RZ, RZ, R67 ;  /* 0x000000ffff102224 */ /* 0x001fca00078e0043 */
[----:B------:R0:W3:Y:S01]  /*3e5c0*/  @P2 LDG.E.U16 R52, desc[UR16][R16.64] ;  /* 0x0000001010342981 */ /* 0x0000e2000c1e1500 */
[----:B------:R-:W-:Y:S01]  /*3e5d0*/  IMAD R20, R15, UR7, RZ ;  /* 0x000000070f147c24 */ /* 0x000fe2000f8e02ff */
[----:B------:R-:W0:Y:S01]  /*3e5e0*/  LDCU UR7, c[0x0][0x3b0] ;  /* 0x00007600ff0777ac */ /* 0x000e220008000800 */
[----:B------:R-:W-:Y:S01]  /*3e5f0*/  SEL R15, R11, R75, !P3 ;  /* 0x0000004b0b0f7207 */ /* 0x000fe20005800000 */
[----:B--2---:R2:W-:Y:S02]  /*3e600*/  STL [R1+0xc4], R66 ;  /* 0x0000c44201007387 */ /* 0x0045e40000100800 */
[----:B--2---:R-:W-:-:S04]  /*3e610*/  LEA R66, P4, R18, R6, 0x1 ;  /* 0x0000000612427211 */ /* 0x004fc800078808ff */
[----:B0-----:R-:W-:Y:S01]  /*3e620*/  LEA.HI.X.SX32 R16, R18, R5, 0x1, P4 ;  /* 0x0000000512107211 */ /* 0x001fe200020f0eff */
[----:B------:R-:W-:Y:S04]  /*3e630*/  STL [R1+0xfec], R66 ;  /* 0x000fec4201007387 */ /* 0x000fe80000100800 */
[----:B------:R-:W2:Y:S04]  /*3e640*/  LDL.LU R77, [R1+0x1080] ;  /* 0x00108000014d7983 */ /* 0x000ea80000300800 */
[----:B------:R-:W2:Y:S01]  /*3e650*/  LDL.LU R78, [R1+0x1084] ;  /* 0x00108400014e7983 */ /* 0x000ea20000300800 */
[----:B------:R-:W-:-:S03]  /*3e660*/  LEA R4, P4, R19, R6, 0x1 ;  /* 0x0000000613047211 */ /* 0x000fc600078808ff */
[----:B------:R-:W2:Y:S04]  /*3e670*/  LDL.LU R79, [R1+0x107c] ;  /* 0x00107c00014f7983 */ /* 0x000ea80000300800 */
[----:B------:R0:W-:Y:S01]  /*3e680*/  STL [R1+0xfe8], R16 ;  /* 0x000fe81001007387 */ /* 0x0001e20000100800 */
[----:B------:R-:W-:Y:S01]  /*3e690*/  @P2 IMAD.MOV.U32 R17, RZ, RZ, R16 ;  /* 0x000000ffff112224 */ /* 0x000fe200078e0010 */
[----:B------:R-:W-:Y:S01]  /*3e6a0*/  LEA.HI.X.SX32 R67, R19, R5, 0x1, P4 ;  /* 0x0000000513437211 */ /* 0x000fe200020f0eff */
[----:B0-----:R-:W-:Y:S01]  /*3e6b0*/  @P2 IMAD.MOV.U32 R16, RZ, RZ, R66 ;  /* 0x000000ffff102224 */ /* 0x001fe200078e0042 */
[----:B------:R-:W-:-:S04]  /*3e6c0*/  LEA R66, P4, R20, R6, 0x1 ;  /* 0x0000000614427211 */ /* 0x000fc800078808ff */
[----:B------:R0:W2:Y:S01]  /*3e6d0*/  @P2 LDG.E.U16 R62, desc[UR16][R16.64] ;  /* 0x00000010103e2981 */ /* 0x0000a2000c1e1500 */
[----:B------:R-:W-:Y:S02]  /*3e6e0*/  LEA.HI.X.SX32 R68, R20, R5, 0x1, P4 ;  /* 0x0000000514447211 */ /* 0x000fe400020f0eff */
[----:B------:R-:W-:Y:S01]  /*3e6f0*/  PRMT R19, RZ, 0x7610, R19 ;  /* 0x00007610ff137816 */ /* 0x000fe20000000013 */
[----:B-1----:R-:W-:Y:S02]  /*3e700*/  IMAD R18, R15, UR10, RZ ;  /* 0x0000000a0f127c24 */ /* 0x002fe4000f8e02ff */
[----:B0-----:R-:W-:Y:S02]  /*3e710*/  @P2 IMAD.MOV.U32 R16, RZ, RZ, R4 ;  /* 0x000000ffff102224 */ /* 0x001fe400078e0004 */
[----:B------:R-:W-:Y:S01]  /*3e720*/  @P2 IMAD.MOV.U32 R17, RZ, RZ, R67 ;  /* 0x000000ffff112224 */ /* 0x000fe200078e0043 */
[----:B------:R0:W-:Y:S01]  /*3e730*/  STL [R1+0xff4], R4 ;  /* 0x000ff40401007387 */ /* 0x0001e20000100800 */
[----:B------:R-:W-:-:S02]  /*3e740*/  PRMT R20, RZ, 0x7610, R20 ;  /* 0x00007610ff147816 */ /* 0x000fc40000000014 */
[----:B----4-:R-:W-:Y:S01]  /*3e750*/  SEL R15, R11, R76, !P3 ;  /* 0x0000004c0b0f7207 */ /* 0x010fe20005800000 */
[----:B------:R-:W1:Y:S01]  /*3e760*/  LDCU UR10, c[0x0][0x3b0] ;  /* 0x00007600ff0a77ac */ /* 0x000e620008000800 */
[----:B------:R4:W2:Y:S04]  /*3e770*/  @P2 LDG.E.U16 R82, desc[UR16][R16.64] ;  /* 0x0000001010522981 */ /* 0x0008a8000c1e1500 */
[----:B------:R3:W-:Y:S04]  /*3e780*/  STL [R1+0xff0], R67 ;  /* 0x000ff04301007387 */ /* 0x0007e80000100800 */
[----:B0-----:R-:W2:Y:S01]  /*3e790*/  LDL.LU R4, [R1+0x1078] ;  /* 0x0010780001047983 */ /* 0x001ea20000300800 */
[----:B----4-:R-:W-:-:S02]  /*3e7a0*/  @P2 IMAD.MOV.U32 R16, RZ, RZ, R66 ;  /* 0x000000ffff102224 */ /* 0x010fc400078e0042 */
[----:B------:R-:W-:Y:S01]  /*3e7b0*/  @P2 IMAD.MOV.U32 R17, RZ, RZ, R68 ;  /* 0x000000ffff112224 */ /* 0x000fe200078e0044 */
[C---:B---3--:R-:W-:Y:S01]  /*3e7c0*/  LEA R67, P4, R18.reuse, R6, 0x1 ;  /* 0x0000000612437211 */ /* 0x048fe200078808ff */
[----:B------:R-:W-:Y:S04]  /*3e7d0*/  STL [R1+0xffc], R66 ;  /* 0x000ffc4201007387 */ /* 0x000fe80000100800 */
[----:B------:R0:W3:Y:S04]  /*3e7e0*/  @P2 LDG.E.U16 R19, desc[UR16][R16.64] ;  /* 0x0000001010132981 */ /* 0x0000e8000c1e1500 */
[----:B------:R4:W-:Y:S02]  /*3e7f0*/  STL [R1+0xff8], R68 ;  /* 0x000ff84401007387 */ /* 0x0009e40000100800 */
[----:B----4-:R-:W-:Y:S01]  /*3e800*/  LEA.HI.X.SX32 R68, R18, R5, 0x1, P4 ;  /* 0x0000000512447211 */ /* 0x010fe200020f0eff */
[----:B0-----:R-:W-:-:S04]  /*3e810*/  @P2 IMAD.MOV.U32 R16, RZ, RZ, R67 ;  /* 0x000000ffff102224 */ /* 0x001fc800078e0043 */
[----:B------:R-:W-:-:S05]  /*3e820*/  @P2 IMAD.MOV.U32 R17, RZ, RZ, R68 ;  /* 0x000000ffff112224 */ /* 0x000fca00078e0044 */
[----:B------:R0:W4:Y:S04]  /*3e830*/  @P2 LDG.E.U16 R20, desc[UR16][R16.64] ;  /* 0x0000001010142981 */ /* 0x000128000c1e1500 */
[----:B------:R-:W-:Y:S04]  /*3e840*/  STL [R1+0x1004], R67 ;  /* 0x0010044301007387 */ /* 0x000fe80000100800 */
[----:B---3--:R3:W-:Y:S02]  /*3e850*/  STL [R1+0x24], R19 ;  /* 0x0000241301007387 */ /* 0x0087e40000100800 */
[----:B---3--:R-:W-:-:S02]  /*3e860*/  IMAD R19, R15, UR11, RZ ;  /* 0x0000000b0f137c24 */ /* 0x008fc4000f8e02ff */
[----:B------:R-:W-:Y:S01]  /*3e870*/  STL [R1+0x1000], R68 ;  /* 0x0010004401007387 */ /* 0x000fe20000100800 */
[C---:B--2---:R-:W-:Y:S02]  /*3e880*/  SEL R18, R11.reuse, R77, !P3 ;  /* 0x0000004d0b127207 */ /* 0x044fe40005800000 */
[----:B------:R-:W-:Y:S01]  /*3e890*/  SEL R15, R11, R78, !P3 ;  /* 0x0000004e0b0f7207 */ /* 0x000fe20005800000 */
[----:B------:R-:W2:Y:S01]  /*3e8a0*/  LDCU UR11, c[0x0][0x3b0] ;  /* 0x00007600ff0b77ac */ /* 0x000ea20008000800 */
[----:B------:R-:W-:-:S04]  /*3e8b0*/  LEA R66, P4, R19, R6, 0x1 ;  /* 0x0000000613427211 */ /* 0x000fc800078808ff */
[----:B0-----:R-:W-:Y:S01]  /*3e8c0*/  LEA.HI.X.SX32 R16, R19, R5, 0x1, P4 ;  /* 0x0000000513107211 */ /* 0x001fe200020f0eff */
[----:B------:R-:W-:Y:S04]  /*3e8d0*/  STL [R1+0x100c], R66 ;  /* 0x00100c4201007387 */ /* 0x000fe80000100800 */
[----:B----4-:R-:W-:Y:S01]  /*3e8e0*/  STL [R1+0x70], R20 ;  /* 0x0000701401007387 */ /* 0x010fe20000100800 */
[----:B------:R-:W-:-:S03]  /*3e8f0*/  @P2 IMAD.MOV.U32 R17, RZ, RZ, R16 ;  /* 0x000000ffff112224 */ /* 0x000fc600078e0010 */
[----:B------:R0:W-:Y:S01]  /*3e900*/  STL [R1+0x1008], R16 ;  /* 0x0010081001007387 */ /* 0x0001e20000100800 */
[----:B-1----:R-:W-:Y:S02]  /*3e910*/  IMAD R19, R15, UR10, RZ ;  /* 0x0000000a0f137c24 */ /* 0x002fe4000f8e02ff */
[----:B0-----:R-:W-:Y:S02]  /*3e920*/  @P2 IMAD.MOV.U32 R16, RZ, RZ, R66 ;  /* 0x000000ffff102224 */ /* 0x001fe400078e0042 */
[----:B------:R-:W-:Y:S01]  /*3e930*/  IMAD R20, R18, UR7, RZ ;  /* 0x0000000712147c24 */ /* 0x000fe2000f8e02ff */
[C---:B------:R-:W-:Y:S01]  /*3e940*/  SEL R15, R11.reuse, R4, !P3 ;  /* 0x000000040b0f7207 */ /* 0x040fe20005800000 */
[----:B------:R-:W3:Y:S04]  /*3e950*/  LDL.LU R75, [R1+0x10c0] ;  /* 0x0010c000014b7983 */ /* 0x000ee80000300800 */
[----:B------:R0:W4:Y:S01]  /*3e960*/  @P2 LDG.E.U16 R65, desc[UR16][R16.64] ;  /* 0x0000001010412981 */ /* 0x000122000c1e1500 */
[----:B------:R-:W-:-:S02]  /*3e970*/  SEL R18, R11, R79, !P3 ;  /* 0x0000004f0b127207 */ /* 0x000fc40005800000 */
[C---:B------:R-:W-:Y:S02]  /*3e980*/  LEA R67, P4, R20.reuse, R6, 0x1 ;  /* 0x0000000614437211 */ /* 0x040fe400078808ff */
[----:B------:R-:W-:Y:S02]  /*3e990*/  PRMT R51, RZ, 0x7610, R51 ;  /* 0x00007610ff337816 */ /* 0x000fe40000000033 */
[----:B------:R-:W-:Y:S02]  /*3e9a0*/  PRMT R61, RZ, 0x7610, R61 ;  /* 0x00007610ff3d7816 */ /* 0x000fe4000000003d */
[----:B------:R-:W-:Y:S01]  /*3e9b0*/  PRMT R81, RZ, 0x7610, R81 ;  /* 0x00007610ff517816 */ /* 0x000fe20000000051 */
[----:B------:R-:W1:Y:S01]  /*3e9c0*/  LDCU UR7, c[0x0][0x3b0] ;  /* 0x00007600ff0777ac */ /* 0x000e620008000800 */
[----:B------:R-:W-:Y:S04]  /*3e9d0*/  STL [R1+0x1014], R67 ;  /* 0x0010144301007387 */ /* 0x000fe80000100800 */
[----:B------:R-:W3:Y:S04]  /*3e9e0*/  LDL.LU R76, [R1+0x10ac] ;  /* 0x0010ac00014c7983 */ /* 0x000ee80000300800 */
[----:B------:R-:W3:Y:S01]  /*3e9f0*/  LDL.LU R77, [R1+0x106c] ;  /* 0x00106c00014d7983 */ /* 0x000ee20000300800 */
[----:B0-----:R-:W-:-:S02]  /*3ea00*/  LEA.HI.X.SX32 R16, R20, R5, 0x1, P4 ;  /* 0x0000000514107211 */ /* 0x001fc400020f0eff */
[----:B------:R-:W-:Y:S01]  /*3ea10*/  LEA R4, P4, R19, R6, 0x1 ;  /* 0x0000000613047211 */ /* 0x000fe200078808ff */
[----:B------:R-:W-:Y:S02]  /*3ea20*/  IMAD R18, R18, UR12, RZ ;  /* 0x0000000c12127c24 */ /* 0x000fe4000f8e02ff */
[----:B--2---:R-:W-:Y:S01]  /*3ea30*/  IMAD R15, R15, UR11, RZ ;  /* 0x0000000b0f0f7c24 */ /* 0x004fe2000f8e02ff */
[----:B------:R-:W0:Y:S01]  /*3ea40*/  LDCU UR11, c[0x0][0x3b0] ;  /* 0x00007600ff0b77ac */ /* 0x000e220008000800 */
[----:B------:R2:W-:Y:S04]  /*3ea50*/  STL [R1+0x1010], R16 ;  /* 0x0010101001007387 */ /* 0x0005e80000100800 */
[----:B------:R-:W-:Y:S01]  /*3ea60*/  STL [R1+0x101c], R4 ;  /* 0x00101c0401007387 */ /* 0x000fe20000100800 */
[----:B------:R-:W-:Y:S01]  /*3ea70*/  @P2 IMAD.MOV.U32 R17, RZ, RZ, R16 ;  /* 0x000000ffff112224 */ /* 0x000fe200078e0010 */
[----:B------:R-:W-:Y:S01]  /*3ea80*/  PRMT R21, RZ, 0x7610, R21 ;  /* 0x00007610ff157816 */ /* 0x000fe20000000015 */
[----:B------:R-:W0:Y:S01]  /*3ea90*/  LDCU UR10, c[0x0][0x3b0] ;  /* 0x00007600ff0a77ac */ /* 0x000e220008000800 */
[----:B------:R-:W-:Y:S01]  /*3eaa0*/  PRMT R2, RZ, 0x7610, R2 ;  /* 0x00007610ff027816 */ /* 0x000fe20000000002 */
[----:B------:R-:W0:Y:S01]  /*3eab0*/  LDCU UR12, c[0x0][0x3b0] ;  /* 0x00007600ff0c77ac */ /* 0x000e220008000800 */
[----:B--2---:R-:W-:-:S05]  /*3eac0*/  @P2 IMAD.MOV.U32 R16, RZ, RZ, R67 ;  /* 0x000000ffff102224 */ /* 0x004fca00078e0043 */
[----:B------:R2:W3:Y:S02]  /*3ead0*/  @P2 LDG.E.U16 R51, desc[UR16][R16.64] ;  /* 0x0000001010332981 */ /* 0x0004e4000c1e1500 */
[----:B--2---:R-:W-:Y:S02]  /*3eae0*/  @P2 IMAD.MOV.U32 R16, RZ, RZ, R4 ;  /* 0x000000ffff102224 */ /* 0x004fe400078e0004 */
[----:B----4-:R2:W-:Y:S02]  /*3eaf0*/  STL [R1+0xc0], R65 ;  /* 0x0000c04101007387 */ /* 0x0105e40000100800 */
[----:B--2---:R-:W-:Y:S02]  /*3eb00*/  LEA.HI.X.SX32 R65, R19, R5, 0x1, P4 ;  /* 0x0000000513417211 */ /* 0x004fe400020f0eff */
[----:B------:R-:W-:-:S03]  /*3eb10*/  LEA R66, P4, R18, R6, 0x1 ;  /* 0x0000000612427211 */ /* 0x000fc600078808ff */
[----:B------:R-:W-:Y:S01]  /*3eb20*/  @P2 IMAD.MOV.U32 R17, RZ, RZ, R65 ;  /* 0x000000ffff112224 */ /* 0x000fe200078e0041 */
[----:B------:R-:W-:Y:S02]  /*3eb30*/  LEA.HI.X.SX32 R18, R18, R5, 0x1, P4 ;  /* 0x0000000512127211 */ /* 0x000fe400020f0eff */
[----:B------:R-:W-:Y:S01]  /*3eb40*/  LEA R20, P4, R15, R6, 0x1 ;  /* 0x000000060f147211 */ /* 0x000fe200078808ff */
[----:B------:R2:W-:Y:S04]  /*3eb50*/  STL [R1+0x1018], R65 ;  /* 0x0010184101007387 */ /* 0x0005e80000100800 */
[----:B------:R4:W3:Y:S01]  /*3eb60*/  @P2 LDG.E.U16 R61, desc[UR16][R16.64] ;  /* 0x00000010103d2981 */ /* 0x0008e2000c1e1500 */
[----:B------:R-:W-:-:S03]  /*3eb70*/  PRMT R19, RZ, 0x7610, R19 ;  /* 0x00007610ff137816 */ /* 0x000fc60000000013 */
[----:B------:R-:W3:Y:S01]  /*3eb80*/  LDL.LU R78, [R1+0x1074] ;  /* 0x00107400014e7983 */ /* 0x000ee20000300800 */
[----:B--2---:R-:W-:Y:S01]  /*3eb90*/  LEA.HI.X.SX32 R65, R15, R5, 0x1, P4 ;  /* 0x000000050f417211 */ /* 0x004fe200020f0eff */
[----:B----4-:R-:W-:Y:S02]  /*3eba0*/  @P2 IMAD.MOV.U32 R16, RZ, RZ, R66 ;  /* 0x000000ffff102224 */ /* 0x010fe400078e0042 */
[----:B------:R-:W-:-:S05]  /*3ebb0*/  @P2 IMAD.MOV.U32 R17, RZ, RZ, R18 ;  /* 0x000000ffff112224 */ /* 0x000fca00078e0012 */
[----:B------:R2:W4:Y:S02]  /*3ebc0*/  @P2 LDG.E.U16 R81, desc[UR16][R16.64] ;  /* 0x0000001010512981 */ /* 0x000524000c1e1500 */
[----:B--2---:R-:W-:Y:S02]  /*3ebd0*/  @P2 IMAD.MOV.U32 R16, RZ, RZ, R20 ;  /* 0x000000ffff102224 */ /* 0x004fe400078e0014 */
[----:B------:R-:W-:-:S05]  /*3ebe0*/  @P2 IMAD.MOV.U32 R17, RZ, RZ, R65 ;  /* 0x000000ffff112224 */ /* 0x000fca00078e0041 */
[----:B------:R2:W4:Y:S01]  /*3ebf0*/  @P2 LDG.E.U16 R19, desc[UR16][R16.64] ;  /* 0x0000001010132981 */ /* 0x000522000c1e1500 */
[----:B------:R-:W-:Y:S02]  /*3ec00*/  ISETP.GT.U32.AND P4, PT, R7, R9, PT ;  /* 0x000000090700720c */ /* 0x000fe40003f84070 */
[----:B---3--:R-:W-:Y:S01]  /*3ec10*/  SEL R15, R11, R75, !P3 ;  /* 0x0000004b0b0f7207 */ /* 0x008fe20005800000 */
[----:B------:R-:W-:Y:S04]  /*3ec20*/  STL [R1+0x1024], R66 ;  /* 0x0010244201007387 */ /* 0x000fe80000100800 */
[----:B------:R-:W3:Y:S04]  /*3ec30*/  LDL.LU R79, [R1+0x1064] ;  /* 0x00106400014f7983 */ /* 0x000ee80000300800 */
[----:B------:R-:W3:Y:S04]  /*3ec40*/  LDL.LU R4, [R1+0x105c] ;  /* 0x00105c0001047983 */ /* 0x000ee80000300800 */
[----:B------:R1:W-:Y:S04]  /*3ec50*/  STL [R1+0x1020], R18 ;  /* 0x0010201201007387 */ /* 0x0003e80000100800 */
[----:B------:R0:W-:Y:S04]  /*3ec60*/  STL [R1+0x102c], R20 ;  /* 0x00102c1401007387 */ /* 0x0001e80000100800 */
[----:B------:R0:W-:Y:S01]  /*3ec70*/  STL [R1+0x1028], R65 ;  /* 0x0010284101007387 */ /* 0x0001e20000100800 */
[----:B-1----:R-:W-:-:S02]  /*3ec80*/  IMAD R18, R15, UR7, RZ ;  /* 0x000000070f127c24 */ /* 0x002fc4000f8e02ff */
[----:B------:R-:W-:Y:S01]  /*3ec90*/  @!P4 IMAD.IADD R9, R9, 0x1, -R7 ;  /* 0x000000010909c824 */ /* 0x000fe200078e0a07 */
[----:B--2---:R-:W-:Y:S01]  /*3eca0*/  SEL R16, R11, R77, !P3 ;  /* 0x0000004d0b107207 */ /* 0x004fe20005800000 */
[----:B----4-:R-:W-:Y:S01]  /*3ecb0*/  STL [R1+0x20], R19 ;  /* 0x0000201301007387 */ /* 0x010fe20000100800 */
[----:B------:R-:W-:-:S03]  /*3ecc0*/  LEA R17, P4, R18, R6, 0x1 ;  /* 0x0000000612117211 */ /* 0x000fc600078808ff */
[----:B0-----:R-:W-:Y:S01]  /*3ecd0*/  IMAD R20, R16, UR11, RZ ;  /* 0x0000000b10147c24 */ /* 0x001fe2000f8e02ff */
[----:B------:R-:W-:Y:S01]  /*3ece0*/  SEL R15, R11, R76, !P3 ;  /* 0x0000004c0b0f7207 */ /* 0x000fe20005800000 */
[----:B------:R-:W0:Y:S01]  /*3ecf0*/  LDCU UR7, c[0x0][0x3b0] ;  /* 0x00007600ff0777ac */ /* 0x000e220008000800 */
[----:B------:R-:W-:Y:S01]  /*3ed00*/  LEA.HI.X.SX32 R65, R18, R5, 0x1, P4 ;  /* 0x0000000512417211 */ /* 0x000fe200020f0eff */
[----:B------:R1:W-:Y:S01]  /*3ed10*/  STL [R1+0x1034], R17 ;  /* 0x0010341101007387 */ /* 0x0003e20000100800 */
[----:B------:R-:W-:Y:S01]  /*3ed20*/  @P2 IMAD.MOV.U32 R16, RZ, RZ, R17 ;  /* 0x000000ffff102224 */ /* 0x000fe200078e0011 */
[----:B------:R-:W-:Y:S02]  /*3ed30*/  PRMT R50, RZ, 0x7610, R50 ;  /* 0x00007610ff327816 */ /* 0x000fe40000000032 */
[----:B------:R-:W-:Y:S02]  /*3ed40*/  PRMT R59, RZ, 0x7610, R59 ;  /* 0x00007610ff3b7816 */ /* 0x000fe4000000003b */
[----:B------:R-:W-:Y:S01]  /*3ed50*/  PRMT R80, RZ, 0x7610, R80 ;  /* 0x00007610ff507816 */ /* 0x000fe20000000050 */
[----:B------:R-:W2:Y:S01]  /*3ed60*/  LDCU UR11, c[0x0][0x3b0] ;  /* 0x00007600ff0b77ac */ /* 0x000ea20008000800 */
[----:B-1----:R-:W-:-:S05]  /*3ed70*/  @P2 IMAD.MOV.U32 R17, RZ, RZ, R65 ;  /* 0x000000ffff112224 */ /* 0x002fca00078e0041 */
[----:B------:R1:W4:Y:S01]  /*3ed80*/  @P2 LDG.E.U16 R21, desc[UR16][R16.64] ;  /* 0x0000001010152981 */ /* 0x000322000c1e1500 */
[----:B------:R-:W-:-:S03]  /*3ed90*/  IMAD R19, R15, UR10, RZ ;  /* 0x0000000a0f137c24 */ /* 0x000fc6000f8e02ff */
[----:B------:R0:W-:Y:S01]  /*3eda0*/  STL [R1+0x1030], R65 ;  /* 0x0010304101007387 */ /* 0x0001e20000100800 */
[C---:B------:R-:W-:Y:S02]  /*3edb0*/  SEL R18, R11.reuse, R78, !P3 ;  /* 0x0000004e0b127207 */ /* 0x040fe40005800000 */
[----:B---3--:R-:W-:Y:S01]  /*3edc0*/  SEL R15, R11, R79, !P3 ;  /* 0x0000004f0b0f7207 */ /* 0x008fe20005800000 */
[----:B------:R-:W3:Y:S01]  /*3edd0*/  LDCU UR10, c[0x0][0x3b0] ;  /* 0x00007600ff0a77ac */ /* 0x000ee20008000800 */
[----:B------:R-:W-:-:S04]  /*3ede0*/  LEA R67, P4, R19, R6, 0x1 ;  /* 0x0000000613437211 */ /* 0x000fc800078808ff */
[-C--:B-1----:R-:W-:Y:S01]  /*3edf0*/  LEA.HI.X.SX32 R16, R19, R5.reuse, 0x1, P4 ;  /* 0x0000000513107211 */ /* 0x082fe200020f0eff */
[----:B------:R-:W-:Y:S04]  /*3ee00*/  STL [R1+0x103c], R67 ;  /* 0x00103c4301007387 */ /* 0x000fe80000100800 */
[----:B------:R-:W-:Y:S01]  /*3ee10*/  @P2 IMAD.MOV.U32 R17, RZ, RZ, R16 ;  /* 0x000000ffff112224 */ /* 0x000fe200078e0010 */
[C---:B0-----:R-:W-:Y:S01]  /*3ee20*/  LEA R65, P4, R20.reuse, R6, 0x1 ;  /* 0x0000000614417211 */ /* 0x041fe200078808ff */
[----:B------:R-:W-:Y:S01]  /*3ee30*/  IMAD R15, R15, UR7, RZ ;  /* 0x000000070f0f7c24 */ /* 0x000fe2000f8e02ff */
[----:B------:R-:W-:Y:S01]  /*3ee40*/  PRMT R19, RZ, 0x7610, R19 ;  /* 0x00007610ff137816 */ /* 0x000fe20000000013 */
[----:B------:R-:W0:Y:S01]  /*3ee50*/  LDCU UR7, c[0x0][0x3b0] ;  /* 0x00007600ff0777ac */ /* 0x000e220008000800 */
[----:B------:R-:W-:Y:S01]  /*3ee60*/  LEA.HI.X.SX32 R66, R20, R5, 0x1, P4 ;  /* 0x0000000514427211 */ /* 0x000fe200020f0eff */
[----:B----4-:R-:W-:Y:S04]  /*3ee70*/  STL [R1+0x6c], R21 ;  /* 0x00006c1501007387 */ /* 0x010fe80000100800 */
[----:B------:R1:W-:Y:S04]  /*3ee80*/  STL [R1+0x1038], R16 ;  /* 0x0010381001007387 */ /* 0x0003e80000100800 */
[----:B------:R-:W4:Y:S01]  /*3ee90*/  LDL.LU R76, [R1+0x10a0] ;  /* 0x0010a000014c7983 */ /* 0x000f220000300800 */
[----:B-1----:R-:W-:-:S05]  /*3eea0*/  @P2 IMAD.MOV.U32 R16, RZ, RZ, R67 ;  /* 0x000000ffff102224 */ /* 0x002fca00078e0043 */
[----:B------:R1:W2:Y:S01]  /*3eeb0*/  @P2 LDG.E.U16 R2, desc[UR16][R16.64] ;  /* 0x0000001010022981 */ /* 0x0002a2000c1e1500 */
[----:B------:R-:W-:Y:S01]  /*3eec0*/  IMAD R21, R18, UR12, RZ ;  /* 0x0000000c12157c24 */ /* 0x000fe2000f8e02ff */
[----:B------:R-:W-:Y:S02]  /*3eed0*/  SEL R18, R11, R4, !P3 ;  /* 0x000000040b127207 */ /* 0x000fe40005800000 */
[----:B------:R0:W-:Y:S04]  /*3eee0*/  STL [R1+0x1044], R65 ;  /* 0x0010444101007387 */ /* 0x0001e80000100800 */
[----:B------:R-:W3:Y:S01]  /*3eef0*/  LDL.LU R77, [R1+0x108c] ;  /* 0x00108c00014d7983 */ /* 0x000ee20000300800 */
[----:B------:R-:W2:Y:S01]  /*3ef00*/  LDCU UR12, c[0x0][0x3b0] ;  /* 0x00007600ff0c77ac */ /* 0x000ea20008000800 */
[----:B------:R-:W-:Y:S01]  /*3ef10*/  LEA R4, P4, R21, R6, 0x1 ;  /* 0x0000000615047211 */ /* 0x000fe200078808ff */
[----:B-1----:R-:W-:-:S02]  /*3ef20*/  @P2 IMAD.MOV.U32 R16, RZ, RZ, R65 ;  /* 0x000000ffff102224 */ /* 0x002fc400078e0041 */
[----:B------:R-:W-:Y:S01]  /*3ef30*/  @P2 IMAD.MOV.U32 R17, RZ, RZ, R66 ;  /* 0x000000ffff112224 */ /* 0x000fe200078e0042 */
[-C--:B------:R-:W-:Y:S02]  /*3ef40*/  LEA.HI.X.SX32 R68, R21, R5.reuse, 0x1, P4 ;  /* 0x0000000515447211 */ /* 0x080fe400020f0eff */
[C---:B------:R-:W-:Y:S01]  /*3ef50*/  LEA R67, P4, R15.reuse, R6, 0x1 ;  /* 0x000000060f437211 */ /* 0x040fe200078808ff */
[----:B------:R-:W-:Y:S01]  /*3ef60*/  IMAD R18, R18, UR13, RZ ;  /* 0x0000000d12127c24 */ /* 0x000fe2000f8e02ff */
[----:B------:R-:W3:Y:S04]  /*3ef70*/  LDL.LU R78, [R1+0x1060] ;  /* 0x00106000014e7983 */ /* 0x000ee80000300800 */
[----:B------:R1:W3:Y:S01]  /*3ef80*/  @P2 LDG.E.U16 R50, desc[UR16][R16.64] ;  /* 0x0000001010322981 */ /* 0x0002e2000c1e1500 */
[----:B------:R-:W-:-:S02]  /*3ef90*/  LEA.HI.X.SX32 R15, R15, R5, 0x1, P4 ;  /* 0x000000050f0f7211 */ /* 0x000fc400020f0eff */
[C---:B0-----:R-:W-:Y:S01]  /*3efa0*/  LEA R65, P4, R18.reuse, R6, 0x1 ;  /* 0x0000000612417211 */ /* 0x041fe200078808ff */
[----:B------:R0:W-:Y:S01]  /*3efb0*/  STL [R1+0x1040], R66 ;  /* 0x0010404201007387 */ /* 0x0001e20000100800 */
[----:B-1----:R-:W-:Y:S02]  /*3efc0*/  @P2 IMAD.MOV.U32 R16, RZ, RZ, R4 ;  /* 0x000000ffff102224 */ /* 0x002fe400078e0004 */
[----:B------:R-:W-:Y:S01]  /*3efd0*/  @P2 IMAD.MOV.U32 R17, RZ, RZ, R68 ;  /* 0x000000ffff112224 */ /* 0x000fe200078e0044 */
[----:B0-----:R-:W-:-:S04]  /*3efe0*/  LEA.HI.X.SX32 R66, R18, R5, 0x1, P4 ;  /* 0x0000000512427211 */ /* 0x001fc800020f0eff */
[----:B------:R0:W3:Y:S02]  /*3eff0*/  @P2 LDG.E.U16 R59, desc[UR16][R16.64] ;  /* 0x00000010103b2981 */ /* 0x0000e4000c1e1500 */
[----:B0-----:R-:W-:Y:S02]  /*3f000*/  @P2 IMAD.MOV.U32 R16, RZ, RZ, R67 ;  /* 0x000000ffff102224 */ /* 0x001fe400078e0043 */
[----:B------:R-:W-:-:S05]  /*3f010*/  @P2 IMAD.MOV.U32 R17, RZ, RZ, R15 ;  /* 0x000000ffff112224 */ /* 0x000fca00078e000f */
[----:B------:R0:W3:Y:S04]  /*3f020*/  @P2 LDG.E.U16 R80, desc[UR16][R16.64] ;  /* 0x0000001010502981 */ /* 0x0000e8000c1e1500 */
[----:B------:R1:W-:Y:S01]  /*3f030*/  STL [R1+0x104c], R4 ;  /* 0x00104c0401007387 */ /* 0x0003e20000100800 */
[----:B0-----:R-:W-:Y:S02]  /*3f040*/  @P2 IMAD.MOV.U32 R16, RZ, RZ, R65 ;  /* 0x000000ffff102224 */ /* 0x001fe400078e0041 */
[----:B------:R-:W-:-:S05]  /*3f050*/  @P2 IMAD.MOV.U32 R17, RZ, RZ, R66 ;  /* 0x000000ffff112224 */ /* 0x000fca00078e0042 */
[----:B------:R0:W3:Y:S04]  /*3f060*/  @P2 LDG.E.U16 R19, desc[UR16][R16.64] ;  /* 0x0000001010132981 */ /* 0x0000e8000c1e1500 */
[----:B--2---:R-:W-:Y:S04]  /*3f070*/  STL [R1+0x17cc], R2 ;  /* 0x0017cc0201007387 */ /* 0x004fe80000100800 */
[----:B------:R-:W-:Y:S04]  /*3f080*/  STL [R1+0x1048], R68 ;  /* 0x0010484401007387 */ /* 0x000fe80000100800 */
[----:B------:R-:W2:Y:S04]  /*3f090*/  LDL.LU R79, [R1+0x1068] ;  /* 0x00106800014f7983 */ /* 0x000ea80000300800 */
[----:B------:R-:W-:Y:S04]  /*3f0a0*/  STL [R1+0x1054], R67 ;  /* 0x0010544301007387 */ /* 0x000fe80000100800 */
[----:B------:R3:W-:Y:S04]  /*3f0b0*/  STL [R1+0x1050], R15 ;  /* 0x0010500f01007387 */ /* 0x0007e80000100800 */
[----:B------:R-:W-:Y:S04]  /*3f0c0*/  STL [R1+0x105c], R65 ;  /* 0x00105c4101007387 */ /* 0x000fe80000100800 */
[----:B-1----:R-:W2:Y:S01]  /*3f0d0*/  LDL.LU R4, [R1+0x1070] ;  /* 0x0010700001047983 */ /* 0x002ea20000300800 */
[----:B------:R-:W-:-:S02]  /*3f0e0*/  ISETP.GT.U32.AND P4, PT, R7, R9, PT ;  /* 0x000000090700720c */ /* 0x000fc40003f84070 */
[C---:B----4-:R-:W-:Y:S01]  /*3f0f0*/  SEL R18, R11.reuse, R76, !P3 ;  /* 0x0000004c0b127207 */ /* 0x050fe20005800000 */
[----:B------:R1:W-:Y:S04]  /*3f100*/  STL [R1+0x1058], R66 ;  /* 0x0010584201007387 */ /* 0x0003e80000100800 */
[----:B------:R-:W-:Y:S01]  /*3f110*/  IMAD R18, R18, UR7, RZ ;  /* 0x0000000712127c24 */ /* 0x000fe2000f8e02ff */
[----:B---3--:R-:W-:Y:S01]  /*3f120*/  SEL R15, R11, R77, !P3 ;  /* 0x0000004d0b0f7207 */ /* 0x008fe20005800000 */
[----:B------:R-:W3:Y:S04]  /*3f130*/  LDCU UR7, c[0x0][0x3b0] ;  /* 0x00007600ff0777ac */ /* 0x000ee80008000800 */
[----:B0-----:R-:W-:-:S02]  /*3f140*/  IMAD R16, R15, UR10, RZ ;  /* 0x0000000a0f107c24 */ /* 0x001fc4000f8e02ff */
[----:B------:R-:W-:Y:S01]  /*3f150*/  @!P4 IMAD.IADD R9, R9, 0x1, -R7 ;  /* 0x000000010909c824 */ /* 0x000fe200078e0a07 */
[C---:B-1----:R-:W-:Y:S02]  /*3f160*/  LEA R66, P4, R18.reuse, R6, 0x1 ;  /* 0x0000000612427211 */ /* 0x042fe400078808ff */
[----:B------:R-:W-:Y:S02]  /*3f170*/  SEL R15, R11, R78, !P3 ;  /* 0x0000004e0b0f7207 */ /* 0x000fe40005800000 */
[----:B------:R-:W-:Y:S01]  /*3f180*/  PRMT R2, RZ, 0x7610, R2 ;  /* 0x00007610ff027816 */ /* 0x000fe20000000002 */
[----:B------:R-:W0:Y:S01]  /*3f190*/  LDCU UR10, c[0x0][0x3b0] ;  /* 0x00007600ff0a77ac */ /* 0x000e220008000800 */
[-C--:B------:R-:W-:Y:S02]  /*3f1a0*/  LEA.HI.X.SX32 R17, R18, R5.reuse, 0x1, P4 ;  /* 0x0000000512117211 */ /* 0x080fe400020f0eff */
[C---:B------:R-:W-:Y:S01]  /*3f1b0*/  LEA R65, P4, R16.reuse, R6, 0x1 ;  /* 0x0000000610417211 */ /* 0x040fe200078808ff */
[----:B------:R-:W-:Y:S04]  /*3f1c0*/  STL [R1+0x1064], R66 ;  /* 0x0010644201007387 */ /* 0x000fe80000100800 */
[----:B------:R1:W-:Y:S01]  /*3f1d0*/  STL [R1+0x1060], R17 ;  /* 0x0010601101007387 */ /* 0x0003e20000100800 */
[----:B------:R-:W-:Y:S01]  /*3f1e0*/  LEA.HI.X.SX32 R67, R16, R5, 0x1, P4 ;  /* 0x0000000510437211 */ /* 0x000fe200020f0eff */
[----:B------:R-:W-:Y:S01]  /*3f1f0*/  @P2 IMAD.MOV.U32 R16, RZ, RZ, R66 ;  /* 0x000000ffff102224 */ /* 0x000fe200078e0042 */
[----:B------:R-:W-:-:S04]  /*3f200*/  PRMT R0, RZ, 0x7610, R0 ;  /* 0x00007610ff007816 */ /* 0x000fc80000000000 */
[----:B------:R4:W3:Y:S01]  /*3f210*/  @P2 LDG.E.U16 R2, desc[UR16][R16.64] ;  /* 0x0000001010022981 */ /* 0x0008e2000c1e1500 */
[----:B------:R-:W-:Y:S01]  /*3f220*/  SEL R60, R11, R60, !P3 ;  /* 0x0000003c0b3c7207 */ /* 0x000fe20005800000 */
[----:B----4-:R-:W-:Y:S02]  /*3f230*/  @P2 IMAD.MOV.U32 R16, RZ, RZ, R65 ;  /* 0x000000ffff102224 */ /* 0x010fe400078e0041 */
[----:B-1----:R-:W-:-:S05]  /*3f240*/  @P2 IMAD.MOV.U32 R17, RZ, RZ, R67 ;  /* 0x000000ffff112224 */ /* 0x002fca00078e0043 */
[----:B------:R1:W4:Y:S04]  /*3f250*/  @P2 LDG.E.U16 R0, desc[UR16][R16.64] ;  /* 0x0000001010002981 */ /* 0x000328000c1e1500 */
[----:B------:R0:W-:Y:S02]  /*3f260*/  STL [R1+0x1c], R19 ;  /* 0x00001c1301007387 */ /* 0x0001e40000100800 */
[----:B0-----:R-:W-:Y:S02]  /*3f270*/  IMAD R19, R15, UR11, RZ ;  /* 0x0000000b0f137c24 */ /* 0x001fe4000f8e02ff */
[----:B------:R-:W-:Y:S01]  /*3f280*/  STL [R1+0x106c], R65 ;  /* 0x00106c4101007387 */ /* 0x000fe20000100800 */
[----:B------:R-:W-:Y:S02]  /*3f290*/  PRMT R49, RZ, 0x7610, R49 ;  /* 0x00007610ff317816 */ /* 0x000fe40000000031 */
[----:B------:R-:W-:Y:S01]  /*3f2a0*/  PRMT R57, RZ, 0x7610, R57 ;  /* 0x00007610ff397816 */ /* 0x000fe20000000039 */
[----:B------:R-:W0:Y:S01]  /*3f2b0*/  LDCU UR11, c[0x0][0x3b0] ;  /* 0x00007600ff0b77ac */ /* 0x000e220008000800 */
[C---:B------:R-:W-:Y:S01]  /*3f2c0*/  LEA R66, P4, R19.reuse, R6, 0x1 ;  /* 0x0000000613427211 */ /* 0x040fe200078808ff */
[----:B------:R-:W-:Y:S03]  /*3f2d0*/  STL [R1+0x1068], R67 ;  /* 0x0010684301007387 */ /* 0x000fe60000100800 */
[----:B-1----:R-:W-:Y:S01]  /*3f2e0*/  LEA.HI.X.SX32 R16, R19, R5, 0x1, P4 ;  /* 0x0000000513107211 */ /* 0x002fe200020f0eff */
[----:B------:R-:W-:Y:S04]  /*3f2f0*/  STL [R1+0x1074], R66 ;  /* 0x0010744201007387 */ /* 0x000fe80000100800 */
[----:B------:R1:W-:Y:S01]  /*3f300*/  STL [R1+0x1070], R16 ;  /* 0x0010701001007387 */ /* 0x0003e20000100800 */
[----:B------:R-:W-:-:S02]  /*3f310*/  @P2 IMAD.MOV.U32 R17, RZ, RZ, R16 ;  /* 0x000000ffff112224 */ /* 0x000fc400078e0010 */
[----:B-1----:R-:W-:-:S05]  /*3f320*/  @P2 IMAD.MOV.U32 R16, RZ, RZ, R66 ;  /* 0x000000ffff102224 */ /* 0x002fca00078e0042 */
[----:B------:R1:W4:Y:S01]  /*3f330*/  @P2 LDG.E.U16 R49, desc[UR16][R16.64] ;  /* 0x0000001010312981 */ /* 0x000322000c1e1500 */
[----:B------:R-:W-:Y:S02]  /*3f340*/  PRMT R56, RZ, 0x7610, R56 ;  /* 0x00007610ff387816 */ /* 0x000fe40000000038 */
[----:B------:R-:W-:Y:S01]  /*3f350*/  SEL R14, R11, R14, !P3 ;  /* 0x0000000e0b0e7207 */ /* 0x000fe20005800000 */
[----:B------:R-:W-:Y:S02]  /*3f360*/  @!P6 IMAD.MOV R10, RZ, RZ, -R10 ;  /* 0x000000ffff0ae224 */ /* 0x000fe400078e0a0a */
[----:B------:R-:W-:-:S03]  /*3f370*/  @!P0 IMAD.MOV R9, RZ, RZ, -R9 ;  /* 0x000000ffff098224 */ /* 0x000fc600078e0a09 */
[C---:B------:R-:W-:Y:S02]  /*3f380*/  SEL R10, R11.reuse, R10, !P3 ;  /* 0x0000000a0b0a7207 */ /* 0x040fe40005800000 */
[----:B------:R-:W-:-:S03]  /*3f390*/  SEL R9, R11, R9, !P3 ;  /* 0x000000090b097207 */ /* 0x000fc60005800000 */
[----:B0-----:R-:W-:Y:S01]  /*3f3a0*/  IMAD R10, R10, UR11, RZ ;  /* 0x0000000b0a0a7c24 */ /* 0x001fe2000f8e02ff */
[----:B------:R-:W-:Y:S02]  /*3f3b0*/  PRMT R55, RZ, 0x7610, R55 ;  /* 0x00007610ff377816 */ /* 0x000fe40000000037 */
[----:B------:R-:W-:Y:S02]  /*3f3c0*/  PRMT R47, RZ, 0x7610, R47 ;  /* 0x00007610ff2f7816 */ /* 0x000fe4000000002f */
[----:B------:R-:W-:Y:S02]  /*3f3d0*/  PRMT R48, RZ, 0x7610, R48 ;  /* 0x00007610ff307816 */ /* 0x000fe40000000030 */
[----:B------:R-:W-:Y:S02]  /*3f3e0*/  PRMT R46, RZ, 0x7610, R46 ;  /* 0x00007610ff2e7816 */ /* 0x000fe4000000002e */
[----:B------:R-:W-:Y:S02]  /*3f3f0*/  PRMT R45, RZ, 0x7610, R45 ;  /* 0x00007610ff2d7816 */ /* 0x000fe4000000002d */
[----:B------:R-:W-:-:S02]  /*3f400*/  PRMT R44, RZ, 0x7610, R44 ;  /* 0x00007610ff2c7816 */ /* 0x000fc4000000002c */
[C---:B--2---:R-:W-:Y:S02]  /*3f410*/  SEL R18, R11.reuse, R79, !P3 ;  /* 0x0000004f0b127207 */ /* 0x044fe40005800000 */
[----:B------:R-:W-:-:S03]  /*3f420*/  SEL R15, R11, R4, !P3 ;  /* 0x000000040b0f7207 */ /* 0x000fc60005800000 */
[----:B------:R-:W-:Y:S01]  /*3f430*/  IMAD R18, R18, UR12, RZ ;  /* 0x0000000c12127c24 */ /* 0x000fe2000f8e02ff */
[----:B------:R-:W0:Y:S01]  /*3f440*/  LDCU UR12, c[0x0][0x3b0] ;  /* 0x00007600ff0c77ac */ /* 0x000e220008000800 */
[----:B---3--:R-:W-:-:S03]  /*3f450*/  IMAD R19, R15, UR7, RZ ;  /* 0x000000070f137c24 */ /* 0x008fc6000f8e02ff */
[-C--:B------:R-:W-:Y:S01]  /*3f460*/  LEA R4, P4, R18, R6.reuse, 0x1 ;  /* 0x0000000612047211 */ /* 0x080fe200078808ff */
[----:B------:R-:W-:Y:S01]  /*3f470*/  IMAD R15, R60, UR10, RZ ;  /* 0x0000000a3c0f7c24 */ /* 0x000fe2000f8e02ff */
[----:B------:R-:W2:Y:S01]  /*3f480*/  LDCU UR7, c[0x0][0x3b0] ;  /* 0x00007600ff0777ac */ /* 0x000ea20008000800 */
[----:B------:R-:W3:Y:S01]  /*3f490*/  LDCU UR10, c[0x0][0x3b0] ;  /* 0x00007600ff0a77ac */ /* 0x000ee20008000800 */
[-C--:B------:R-:W-:Y:S02]  /*3f4a0*/  LEA.HI.X.SX32 R65, R18, R5.reuse, 0x1, P4 ;  /* 0x0000000512417211 */ /* 0x080fe400020f0eff */
[CC--:B------:R-:W-:Y:S01]  /*3f4b0*/  LEA R66, P4, R19.reuse, R6.reuse, 0x1 ;  /* 0x0000000613427211 */ /* 0x0c0fe200078808ff */
[----:B------:R0:W-:Y:S01]  /*3f4c0*/  STL [R1+0x107c], R4 ;  /* 0x00107c0401007387 */ /* 0x0001e20000100800 */
[----:B-1----:R-:W-:Y:S02]  /*3f4d0*/  @P2 IMAD.MOV.U32 R16, RZ, RZ, R4 ;  /* 0x000000ffff102224 */ /* 0x002fe400078e0004 */
[----:B------:R-:W-:Y:S01]  /*3f4e0*/  LEA.HI.X.SX32 R67, R19, R5, 0x1, P4 ;  /* 0x0000000513437211 */ /* 0x000fe200020f0eff */
[----:B------:R1:W-:Y:S01]  /*3f4f0*/  STL [R1+0x1078], R65 ;  /* 0x0010784101007387 */ /* 0x0003e20000100800 */
[----:B------:R-:W-:Y:S01]  /*3f500*/  @P2 IMAD.MOV.U32 R17, RZ, RZ, R65 ;  /* 0x000000ffff112224 */ /* 0x000fe200078e0041 */
[----:B0-----:R-:W-:-:S04]  /*3f510*/  LEA R4, P4, R15, R6, 0x1 ;  /* 0x000000060f047211 */ /* 0x001fc800078808ff */
[----:B------:R0:W4:Y:S01]  /*3f520*/  @P2 LDG.E.U16 R57, desc[UR16][R16.64] ;  /* 0x0000001010392981 */ /* 0x000122000c1e1500 */
[----:B-1----:R-:W-:Y:S02]  /*3f530*/  LEA.HI.X.SX32 R65, R15, R5, 0x1, P4 ;  /* 0x000000050f417211 */ /* 0x002fe400020f0eff */
[----:B------:R-:W-:Y:S02]  /*3f540*/  ISETP.GT.U32.AND P4, PT, R7, R12, PT ;  /* 0x0000000c0700720c */ /* 0x000fe40003f84070 */
[----:B------:R-:W-:Y:S01]  /*3f550*/  SEL R15, R11, R58, !P3 ;  /* 0x0000003a0b0f7207 */ /* 0x000fe20005800000 */
[----:B------:R-:W-:Y:S01]  /*3f560*/  STL [R1+0x1084], R66 ;  /* 0x0010844201007387 */ /* 0x000fe20000100800 */
[----:B0-----:R-:W-:Y:S02]  /*3f570*/  @P2 IMAD.MOV.U32 R16, RZ, RZ, R66 ;  /* 0x000000ffff102224 */ /* 0x001fe400078e0042 */
[----:B------:R-:W-:Y:S02]  /*3f580*/  @P2 IMAD.MOV.U32 R17, RZ, RZ, R67 ;  /* 0x000000ffff112224 */ /* 0x000fe400078e0043 */
[----:B--2---:R-:W-:Y:S01]  /*3f590*/  IMAD R15, R15, UR7, RZ ;  /* 0x000000070f0f7c24 */ /* 0x004fe2000f8e02ff */
[----:B------:R-:W-:Y:S04]  /*3f5a0*/  STL [R1+0x1080], R67 ;  /* 0x0010804301007387 */ /* 0x000fe80000100800 */
[----:B------:R-:W-:Y:S01]  /*3f5b0*/  STL [R1+0x108c], R4 ;  /* 0x00108c0401007387 */ /* 0x000fe20000100800 */
[----:B------:R-:W-:-:S03]  /*3f5c0*/  @!P4 IMAD.IADD R12, R12, 0x1, -R7 ;  /* 0x000000010c0cc824 */ /* 0x000fc600078e0a07 */
[----:B------:R0:W2:Y:S04]  /*3f5d0*/  @P2 LDG.E.U16 R56, desc[UR16][R16.64] ;  /* 0x0000001010382981 */ /* 0x0000a8000c1e1500 */
[----:B------:R1:W-:Y:S01]  /*3f5e0*/  STL [R1+0x1088], R65 ;  /* 0x0010884101007387 */ /* 0x0003e20000100800 */
[----:B---3--:R-:W-:Y:S01]  /*3f5f0*/  IMAD R14, R14, UR10, RZ ;  /* 0x0000000a0e0e7c24 */ /* 0x008fe2000f8e02ff */
[----:B------:R-:W-:Y:S02]  /*3f600*/  PRMT R58, RZ, 0x7610, R58 ;  /* 0x00007610ff3a7816 */ /* 0x000fe4000000003a */
[----:B------:R-:W-:Y:S01]  /*3f610*/  ISETP.GT.U32.AND P0, PT, R7, R12, PT ;  /* 0x0000000c0700720c */ /* 0x000fe20003f04070 */
[----:B------:R-:W-:Y:S01]  /*3f620*/  IMAD R9, R9, UR12, RZ ;  /* 0x0000000c09097c24 */ /* 0x000fe2000f8e02ff */
[----:B------:R-:W-:Y:S01]  /*3f630*/  PRMT R60, RZ, 0x7610, R60 ;  /* 0x00007610ff3c7816 */ /* 0x000fe2000000003c */
[----:B------:R-:W3:Y:S01]  /*3f640*/  LDCU UR7, c[0x0][0x3b0] ;  /* 0x00007600ff0777ac */ /* 0x000ee20008000800 */
[----:B------:R-:W-:-:S02]  /*3f650*/  PRMT R43, RZ, 0x7610, R43 ;  /* 0x00007610ff2b7816 */ /* 0x000fc4000000002b */
[----:B------:R-:W-:Y:S01]  /*3f660*/  PRMT R42, RZ, 0x7610, R42 ;  /* 0x00007610ff2a7816 */ /* 0x000fe2000000002a */
[----:B0-----:R-:W-:Y:S01]  /*3f670*/  @P2 IMAD.MOV.U32 R17, RZ, RZ, R65 ;  /* 0x000000ffff112224 */ /* 0x001fe200078e0041 */
[CC--:B-1----:R-:W-:Y:S01]  /*3f680*/  LEA R65, P4, R15.reuse, R6.reuse, 0x1 ;  /* 0x000000060f417211 */ /* 0x0c2fe200078808ff */
[----:B------:R-:W-:Y:S01]  /*3f690*/  @P2 IMAD.MOV.U32 R16, RZ, RZ, R4 ;  /* 0x000000ffff102224 */ /* 0x000fe200078e0004 */
[----:B------:R-:W-:Y:S02]  /*3f6a0*/  LEA R4, P6, R14, R6, 0x1 ;  /* 0x000000060e047211 */ /* 0x000fe400078c08ff */
[----:B------:R-:W-:Y:S02]  /*3f6b0*/  PRMT R41, RZ, 0x7610, R41 ;  /* 0x00007610ff297816 */ /* 0x000fe40000000029 */
[----:B------:R-:W-:Y:S02]  /*3f6c0*/  LEA.HI.X.SX32 R67, R15, R5, 0x1, P4 ;  /* 0x000000050f437211 */ /* 0x000fe400020f0eff */
[----:B------:R-:W-:-:S02]  /*3f6d0*/  PRMT R40, RZ, 0x7610, R40 ;  /* 0x00007610ff287816 */ /* 0x000fc40000000028 */
[----:B------:R-:W-:Y:S01]  /*3f6e0*/  LEA.HI.X.SX32 R66, R14, R5, 0x1, P6 ;  /* 0x000000050e427211 */ /* 0x000fe200030f0eff */
[----:B------:R-:W-:Y:S01]  /*3f6f0*/  @P2 IMAD.MOV.U32 R14, RZ, RZ, R65 ;  /* 0x000000ffff0e2224 */ /* 0x000fe200078e0041 */
[----:B------:R0:W-:Y:S01]  /*3f700*/  STL [R1+0x1094], R65 ;  /* 0x0010944101007387 */ /* 0x0001e20000100800 */
[----:B------:R-:W-:Y:S02]  /*3f710*/  @P2 IMAD.MOV.U32 R15, RZ, RZ, R67 ;  /* 0x000000ffff0f2224 */ /* 0x000fe400078e0043 */
[----:B------:R-:W-:Y:S01]  /*3f720*/  @!P0 IMAD.IADD R12, R12, 0x1, -R7 ;  /* 0x000000010c0c8824 */ /* 0x000fe200078e0a07 */
[----:B------:R-:W-:Y:S01]  /*3f730*/  ISETP.GT.U32.AND P0, PT, R7, R13, PT ;  /* 0x0000000d0700720c */ /* 0x000fe20003f04070 */
[----:B------:R1:W-:Y:S04]  /*3f740*/  STL [R1+0x109c], R4 ;  /* 0x00109c0401007387 */ /* 0x0003e80000100800 */
[----:B------:R0:W2:Y:S04]  /*3f750*/  @P2 LDG.E.U16 R58, desc[UR16][R14.64] ;  /* 0x000000100e3a2981 */ /* 0x0000a8000c1e1500 */
[----:B------:R1:W2:Y:S01]  /*3f760*/  @P2 LDG.E.U16 R60, desc[UR16][R16.64] ;  /* 0x00000010103c2981 */ /* 0x0002a2000c1e1500 */
[----:B------:R-:W-:-:S02]  /*3f770*/  PRMT R39, RZ, 0x7610, R39 ;  /* 0x00007610ff277816 */ /* 0x000fc40000000027 */
[----:B------:R-:W-:Y:S02]  /*3f780*/  PRMT R38, RZ, 0x7610, R38 ;  /* 0x00007610ff267816 */ /* 0x000fe40000000026 */
[----:B------:R-:W-:Y:S02]  /*3f790*/  PRMT R37, RZ, 0x7610, R37 ;  /* 0x00007610ff257816 */ /* 0x000fe40000000025 */
[C---:B0-----:R-:W-:Y:S01]  /*3f7a0*/  LEA R65, P4, R10.reuse, R6, 0x1 ;  /* 0x000000060a417211 */ /* 0x041fe200078808ff */
[----:B------:R-:W-:Y:S01]  /*3f7b0*/  STL [R1+0x1090], R67 ;  /* 0x0010904301007387 */ /* 0x000fe20000100800 */
[----:B------:R-:W-:Y:S02]  /*3f7c0*/  PRMT R36, RZ, 0x7610, R36 ;  /* 0x00007610ff247816 */ /* 0x000fe40000000024 */
[----:B------:R-:W-:Y:S02]  /*3f7d0*/  PRMT R35, RZ, 0x7610, R35 ;  /* 0x00007610ff237816 */ /* 0x000fe40000000023 */
[----:B------:R-:W-:Y:S01]  /*3f7e0*/  LEA.HI.X.SX32 R10, R10, R5, 0x1, P4 ;  /* 0x000000050a0a7211 */ /* 0x000fe200020f0eff */
[----:B------:R-:W-:-:S02]  /*3f7f0*/  @P2 IMAD.MOV.U32 R14, RZ, RZ, R4 ;  /* 0x000000ffff0e2224 */ /* 0x000fc400078e0004 */
[----:B------:R-:W-:Y:S01]  /*3f800*/  @P2 IMAD.MOV.U32 R15, RZ, RZ, R66 ;  /* 0x000000ffff0f2224 */ /* 0x000fe200078e0042 */
[C---:B-1----:R-:W-:Y:S01]  /*3f810*/  LEA R4, P6, R9.reuse, R6, 0x1 ;  /* 0x0000000609047211 */ /* 0x042fe200078c08ff */
[----:B------:R-:W-:Y:S04]  /*3f820*/  STL [R1+0x1098], R66 ;  /* 0x0010984201007387 */ /* 0x000fe80000100800 */
[----:B------:R0:W2:Y:S04]  /*3f830*/  @P2 LDG.E.U16 R55, desc[UR16][R14.64] ;  /* 0x000000100e372981 */ /* 0x0000a8000c1e1500 */
[----:B------:R-:W-:Y:S04]  /*3f840*/  STL [R1+0x10a4], R65 ;  /* 0x0010a44101007387 */ /* 0x000fe80000100800 */
[----:B------:R-:W-:Y:S01]  /*3f850*/  STL [R1+0x10ac], R4 ;  /* 0x0010ac0401007387 */ /* 0x000fe20000100800 */
[----:B------:R-:W-:-:S03]  /*3f860*/  LEA.HI.X.SX32 R16, R9, R5, 0x1, P6 ;  /* 0x0000000509107211 */ /* 0x000fc600030f0eff */
[----:B------:R1:W-:Y:S01]  /*3f870*/  STL [R1+0x10a0], R10 ;  /* 0x0010a00a01007387 */ /* 0x0003e20000100800 */
[----:B------:R-:W-:Y:S01]  /*3f880*/  @!P5 IMAD.MOV R12, RZ, RZ, -R12 ;  /* 0x000000ffff0cd224 */ /* 0x000fe200078e0a0c */
[----:B------:R-:W-:Y:S02]  /*3f890*/  PRMT R34, RZ, 0x7610, R34 ;  /* 0x00007610ff227816 */ /* 0x000fe40000000022 */
[----:B------:R-:W-:Y:S02]  /*3f8a0*/  PRMT R33, RZ, 0x7610, R33 ;  /* 0x00007610ff217816 */ /* 0x000fe40000000021 */
[----:B------:R-:W-:Y:S02]  /*3f8b0*/  PRMT R32, RZ, 0x7610, R32 ;  /* 0x00007610ff207816 */ /* 0x000fe40000000020 */
[----:B------:R-:W-:Y:S01]  /*3f8c0*/  PRMT R31, RZ, 0x7610, R31 ;  /* 0x00007610ff1f7816 */ /* 0x000fe2000000001f */
[----:B0-----:R-:W-:Y:S02]  /*3f8d0*/  @P2 IMAD.MOV.U32 R14, RZ, RZ, R65 ;  /* 0x000000ffff0e2224 */ /* 0x001fe400078e0041 */
[----:B------:R-:W-:Y:S01]  /*3f8e0*/  @P2 IMAD.MOV.U32 R15, RZ, RZ, R10 ;  /* 0x000000ffff0f2224 */ /* 0x000fe200078e000a */
[----:B------:R-:W-:-:S02]  /*3f8f0*/  PRMT R30, RZ, 0x7610, R30 ;  /* 0x00007610ff1e7816 */ /* 0x000fc4000000001e */
[----:B------:R-:W-:Y:S01]  /*3f900*/  PRMT R29, RZ, 0x7610, R29 ;  /* 0x00007610ff1d7816 */ /* 0x000fe2000000001d */
[----:B-1----:R-:W-:Y:S01]  /*3f910*/  VIADD R10, R3, 0x1d6 ;  /* 0x000001d6030a7836 */ /* 0x002fe20000000000 */
[----:B------:R-:W-:Y:S01]  /*3f920*/  PRMT R28, RZ, 0x7610, R28 ;  /* 0x00007610ff1c7816 */ /* 0x000fe2000000001c */
[----:B------:R0:W2:Y:S01]  /*3f930*/  @P2 LDG.E.U16 R47, desc[UR16][R14.64] ;  /* 0x000000100e2f2981 */ /* 0x0000a2000c1e1500 */
[----:B------:R-:W-:Y:S01]  /*3f940*/  SEL R12, R11, R12, !P3 ;  /* 0x0000000c0b0c7207 */ /* 0x000fe20005800000 */
[----:B------:R-:W-:Y:S01]  /*3f950*/  @!P0 IMAD.IADD R13, R13, 0x1, -R7 ;  /* 0x000000010d0d8824 */ /* 0x000fe200078e0a07 */
[----:B------:R-:W-:Y:S02]  /*3f960*/  IABS R9, R10 ;  /* 0x0000000a00097213 */ /* 0x000fe40000000000 */
[----:B------:R-:W-:Y:S02]  /*3f970*/  PRMT R27, RZ, 0x7610, R27 ;  /* 0x00007610ff1b7816 */ /* 0x000fe4000000001b */
[----:B------:R-:W-:-:S02]  /*3f980*/  PRMT R26, RZ, 0x7610, R26 ;  /* 0x00007610ff1a7816 */ /* 0x000fc4000000001a */
[----:B------:R-:W-:Y:S02]  /*3f990*/  PRMT R25, RZ, 0x7610, R25 ;  /* 0x00007610ff197816 */ /* 0x000fe40000000019 */
[----:B------:R-:W-:Y:S02]  /*3f9a0*/  PRMT R24, RZ, 0x7610, R24 ;  /* 0x00007610ff187816 */ /* 0x000fe40000000018 */
[----:B------:R-:W-:Y:S02]  /*3f9b0*/  PRMT R23, RZ, 0x7610, R23 ;  /* 0x00007610ff177816 */ /* 0x000fe40000000017 */
[----:B------:R-:W-:Y:S01]  /*3f9c0*/  PRMT R22, RZ, 0x7610, R22 ;  /* 0x00007610ff167816 */ /* 0x000fe20000000016 */
[----:B0-----:R-:W-:Y:S02]  /*3f9d0*/  @P2 IMAD.MOV.U32 R14, RZ, RZ, R4 ;  /* 0x000000ffff0e2224 */ /* 0x001fe400078e0004 */
[----:B------:R-:W-:Y:S01]  /*3f9e0*/  @P2 IMAD.MOV.U32 R15, RZ, RZ, R16 ;  /* 0x000000ffff0f2224 */ /* 0x000fe200078e0010 */
[----:B------:R-:W-:-:S02]  /*3f9f0*/  ISETP.GT.U32.AND P5, PT, R7, R13, PT ;  /* 0x0000000d0700720c */ /* 0x000fc40003fa4070 */
[----:B------:R-:W-:Y:S02]  /*3fa00*/  PRMT R20, RZ, 0x7610, R20 ;  /* 0x00007610ff147816 */ /* 0x000fe40000000014 */
[----:B------:R-:W-:Y:S02]  /*3fa10*/  PRMT R21, RZ, 0x7610, R21 ;  /* 0x00007610ff157816 */ /* 0x000fe40000000015 */
[----:B------:R-:W-:Y:S01]  /*3fa20*/  PRMT R18, RZ, 0x7610, R18 ;  /* 0x00007610ff127816 */ /* 0x000fe20000000012 */
[----:B------:R3:W2:Y:S01]  /*3fa30*/  @P2 LDG.E.U16 R48, desc[UR16][R14.64] ;  /* 0x000000100e302981 */ /* 0x0006a2000c1e1500 */
[----:B------:R-:W-:Y:S01]  /*3fa40*/  VIADD R4, R3, 0x1d5 ;  /* 0x000001d503047836 */ /* 0x000fe20000000000 */
[----:B------:R-:W-:Y:S01]  /*3fa50*/  PRMT R19, RZ, 0x7610, R19 ;  /* 0x00007610ff137816 */ /* 0x000fe20000000013 */
[----:B------:R-:W0:Y:S01]  /*3fa60*/  LDCU UR10, c[0x0][0x3b0] ;  /* 0x00007600ff0a77ac */ /* 0x000e220008000800 */
[----:B---3--:R-:W-:Y:S02]  /*3fa70*/  IMAD R14, R12, UR7, RZ ;  /* 0x000000070c0e7c24 */ /* 0x008fe4000f8e02ff */
[----:B------:R-:W-:Y:S01]  /*3fa80*/  IMAD.HI.U32 R12, R8, R9, RZ ;  /* 0x00000009080c7227 */ /* 0x000fe200078e00ff */
[----:B------:R-:W-:-:S03]  /*3fa90*/  ISETP.GE.AND P4, PT, R4, RZ, PT ;  /* 0x000000ff0400720c */ /* 0x000fc60003f86270 */
[----:B------:R-:W-:Y:S01]  /*3faa0*/  @!P5 IMAD.IADD R13, R13, 0x1, -R7 ;  /* 0x000000010d0dd824 */ /* 0x000fe200078e0a07 */
[----:B------:R-:W1:Y:S01]  /*3fab0*/  LDCU UR7, c[0x0][0x3b0] ;  /* 0x00007600ff0777ac */ /* 0x000e620008000800 */
[----:B------:R-:W-:-:S04]  /*3fac0*/  IMAD.MOV R12, RZ, RZ, -R12 ;  /* 0x000000ffff0c7224 */ /* 0x000fc800078e0a0c */
[----:B------:R-:W-:-:S05]  /*3fad0*/  IMAD R9, R7, R12, R9 ;  /* 0x0000000c07097224 */ /* 0x000fca00078e0209 */
[----:B------:R-:W-:Y:S02]  /*3fae0*/  ISETP.GT.U32.AND P5, PT, R7, R9, PT ;  /* 0x000000090700720c */ /* 0x000fe40003fa4070 */
[C---:B------:R-:W-:Y:S01]  /*3faf0*/  LEA R4, P0, R14.reuse, R6, 0x1 ;  /* 0x000000060e047211 */ /* 0x040fe200078008ff */
[----:B------:R-:W-:Y:S02]  /*3fb00*/  @!P4 IMAD.MOV R13, RZ, RZ, -R13 ;  /* 0x000000ffff0dc224 */ /* 0x000fe400078e0a0d */
[----:B------:R-:W-:Y:S01]  /*3fb10*/  VIADD R12, R3, 0x1d7 ;  /* 0x000001d7030c7836 */ /* 0x000fe20000000000 */
[----:B------:R-:W-:Y:S01]  /*3fb20*/  LEA.HI.X.SX32 R15, R14, R5, 0x1, P0 ;  /* 0x000000050e0f7211 */ /* 0x000fe200000f0eff */
[----:B------:R-:W-:Y:S01]  /*3fb30*/  @P2 IMAD.MOV.U32 R14, RZ, RZ, R4 ;  /* 0x000000ffff0e2224 */ /* 0x000fe200078e0004 */
[----:B------:R-:W-:Y:S02]  /*3fb40*/  ISETP.GE.AND P0, PT, R10, RZ, PT ;  /* 0x000000ff0a00720c */ /* 0x000fe40003f06270 */
[----:B------:R-:W-:-:S02]  /*3fb50*/  SEL R13, R11, R13, !P3 ;  /* 0x0000000d0b0d7207 */ /* 0x000fc40005800000 */
[----:B------:R-:W-:Y:S01]  /*3fb60*/  IABS R10, R12 ;  /* 0x0000000c000a7213 */ /* 0x000fe20000000000 */
[----:B------:R1:W3:Y:S01]  /*3fb70*/  @P2 LDG.E.U16 R46, desc[UR16][R14.64] ;  /* 0x000000100e2e2981 */ /* 0x0002e2000c1e1500 */
[----:B------:R-:W-:-:S05]  /*3fb80*/  @!P5 IMAD.IADD R9, R9, 0x1, -R7 ;  /* 0x000000010909d824 */ /* 0x000fca00078e0a07 */
[----:B------:R-:W-:Y:S01]  /*3fb90*/  ISETP.GT.U32.AND P5, PT, R7, R9, PT ;  /* 0x000000090700720c */ /* 0x000fe20003fa4070 */
[----:B-1----:R-:W-:Y:S02]  /*3fba0*/  IMAD R14, R13, UR7, RZ ;  /* 0x000000070d0e7c24 */ /* 0x002fe4000f8e02ff */
[----:B------:R-:W-:Y:S01]  /*3fbb0*/  IMAD.HI.U32 R13, R8, R10, RZ ;  /* 0x0000000a080d7227 */ /* 0x000fe200078e00ff */
[----:B------:R-:W-:Y:S01]  /*3fbc0*/  STL [R1+0x10a8], R16 ;  /* 0x0010a81001007387 */ /* 0x000fe20000100800 */
[----:B------:R-:W1:Y:S02]  /*3fbd0*/  LDCU UR7, c[0x0][0x3b0] ;  /* 0x00007600ff0777ac */ /* 0x000e640008000800 */
[----:B------:R-:W-:Y:S01]  /*3fbe0*/  IMAD.MOV R13, RZ, RZ, -R13 ;  /* 0x000000ffff0d7224 */ /* 0x000fe200078e0a0d */
[----:B------:R0:W-:Y:S03]  /*3fbf0*/  STL [R1+0x10b4], R4 ;  /* 0x0010b40401007387 */ /* 0x0001e60000100800 */
[----:B------:R-:W-:-:S02]  /*3fc00*/  IMAD R10, R7, R13, R10 ;  /* 0x0000000d070a7224 */ /* 0x000fc400078e020a */
[----:B------:R-:W-:-:S03]  /*3fc10*/  @!P5 IMAD.IADD R9, R9, 0x1, -R7 ;  /* 0x000000010909d824 */ /* 0x000fc600078e0a07 */
[----:B------:R-:W-:Y:S02]  /*3fc20*/  ISETP.GT.U32.AND P5, PT, R7, R10, PT ;  /* 0x0000000a0700720c */ /* 0x000fe40003fa4070 */
[----:B0-----:R-:W-:-:S04]  /*3fc30*/  LEA R4, P4, R14, R6, 0x1 ;  /* 0x000000060e047211 */ /* 0x001fc800078808ff */
[----:B------:R-:W-:Y:S02]  /*3fc40*/  LEA.HI.X.SX32 R16, R14, R5, 0x1, P4 ;  /* 0x000000050e107211 */ /* 0x000fe400020f0eff */
[----:B------:R-:W-:Y:S01]  /*3fc50*/  ISETP.GE.AND P4, PT, R12, RZ, PT ;  /* 0x000000ff0c00720c */ /* 0x000fe20003f86270 */
[----:B------:R-:W-:Y:S01]  /*3fc60*/  VIADD R12, R3, 0x1da ;  /* 0x000001da030c7836 */ /* 0x000fe20000000000 */
[----:B------:R0:W-:Y:S01]  /*3fc70*/  STL [R1+0x10b0], R15 ;  /* 0x0010b00f01007387 */ /* 0x0001e20000100800 */
[----:B------:R-:W-:Y:S02]  /*3fc80*/  @P2 IMAD.MOV.U32 R14, RZ, RZ, R4 ;  /* 0x000000ffff0e2224 */ /* 0x000fe400078e0004 */
[----:B------:R-:W-:Y:S01]  /*3fc90*/  @!P0 IMAD.MOV R9, RZ, RZ, -R9 ;  /* 0x000000ffff098224 */ /* 0x000fe200078e0a09 */
[----:B------:R-:W-:Y:S01]  /*3fca0*/  IABS R13, R12 ;  /* 0x0000000c000d7213 */ /* 0x000fe20000000000 */
[----:B------:R-:W-:Y:S02]  /*3fcb0*/  @!P5 IMAD.IADD R10, R10, 0x1, -R7 ;  /* 0x000000010a0ad824 */ /* 0x000fe400078e0a07 */
[----:B0-----:R-:W-:-:S05]  /*3fcc0*/  @P2 IMAD.MOV.U32 R15, RZ, RZ, R16 ;  /* 0x000000ffff0f2224 */ /* 0x001fca00078e0010 */
[----:B------:R0:W2:Y:S01]  /*3fcd0*/  @P2 LDG.E.U16 R45, desc[UR16][R14.64] ;  /* 0x000000100e2d2981 */ /* 0x0000a2000c1e1500 */
[----:B------:R-:W-:Y:S02]  /*3fce0*/  ISETP.GT.U32.AND P5, PT, R7, R10, PT ;  /* 0x0000000a0700720c */ /* 0x000fe40003fa4070 */
[----:B0-----:R-:W-:Y:S01]  /*3fcf0*/  SEL R14, R11, R9, !P3 ;  /* 0x000000090b0e7207 */ /* 0x001fe20005800000 */
[----:B------:R-:W-:-:S04]  /*3fd00*/  IMAD.MOV.U32 R9, RZ, RZ, R13 ;  /* 0x000000ffff097224 */ /* 0x000fc800078e000d */
[----:B------:R-:W-:-:S04]  /*3fd10*/  IMAD.HI.U32 R13, R8, R9, RZ ;  /* 0x00000009080d7227 */ /* 0x000fc800078e00ff */
[----:B-1----:R-:W-:Y:S01]  /*3fd20*/  IMAD R14, R14, UR7, RZ ;  /* 0x000000070e0e7c24 */ /* 0x002fe2000f8e02ff */
[----:B------:R0:W-:Y:S01]  /*3fd30*/  STL [R1+0x10bc], R4 ;  /* 0x0010bc0401007387 */ /* 0x0001e20000100800 */
[----:B------:R-:W-:Y:S02]  /*3fd40*/  IMAD.MOV R13, RZ, RZ, -R13 ;  /* 0x000000ffff0d7224 */ /* 0x000fe400078e0a0d */
[----:B------:R-:W-:Y:S01]  /*3fd50*/  @!P5 IMAD.IADD R10, R10, 0x1, -R7 ;  /* 0x000000010a0ad824 */ /* 0x000fe200078e0a07 */
[----:B------:R-:W1:Y:S01]  /*3fd60*/  LDCU UR7, c[0x0][0x3b0] ;  /* 0x00007600ff0777ac */ /* 0x000e620008000800 */
[C---:B------:R-:W-:Y:S01]  /*3fd70*/  IMAD R9, R7.reuse, R13, R9 ;  /* 0x0000000d07097224 */ /* 0x040fe200078e0209 */
[----:B------:R0:W-:Y:S02]  /*3fd80*/  STL [R1+0x10b8], R16 ;  /* 0x0010b81001007387 */ /* 0x0001e40000100800 */
[----:B0-----:R-:W-:Y:S02]  /*3fd90*/  LEA R4, P0, R14, R6, 0x1 ;  /* 0x000000060e047211 */ /* 0x001fe400078008ff */
[----:B------:R-:W-:-:S02]  /*3fda0*/  ISETP.GT.U32.AND P5, PT, R7, R9, PT ;  /* 0x000000090700720c */ /* 0x000fc40003fa4070 */
[----:B------:R-:W-:Y:S02]  /*3fdb0*/  LEA.HI.X.SX32 R16, R14, R5, 0x1, P0 ;  /* 0x000000050e107211 */ /* 0x000fe400000f0eff */
[----:B------:R-:W-:Y:S01]  /*3fdc0*/  ISETP.GE.AND P0, PT, R12, RZ, PT ;  /* 0x000000ff0c00720c */ /* 0x000fe20003f06270 */
[----:B------:R-:W-:Y:S02]  /*3fdd0*/  VIADD R12, R3, 0x1db ;  /* 0x000001db030c7836 */ /* 0x000fe40000000000 */
[----:B------:R-:W-:Y:S02]  /*3fde0*/  @P2 IMAD.MOV.U32 R14, RZ, RZ, R4 ;  /* 0x000000ffff0e2224 */ /* 0x000fe400078e0004 */
[----:B------:R-:W-:Y:S02]  /*3fdf0*/  @!P4 IMAD.MOV R10, RZ, RZ, -R10 ;  /* 0x000000ffff0ac224 */ /* 0x000fe400078e0a0a */
[----:B------:R-:W-:Y:S01]  /*3fe00*/  @P2 IMAD.MOV.U32 R15, RZ, RZ, R16 ;  /* 0x000000ffff0f2224 */ /* 0x000fe200078e0010 */
[----:B------:R-:W-:Y:S01]  /*3fe10*/  IABS R13, R12 ;  /* 0x0000000c000d7213 */ /* 0x000fe20000000000 */
[----:B------:R-:W-:-:S03]  /*3fe20*/  @!P5 IMAD.IADD R9, R9, 0x1, -R7 ;  /* 0x000000010909d824 */ /* 0x000fc600078e0a07 */
[----:B------:R0:W2:Y:S02]  /*3fe30*/  @P2 LDG.E.U16 R44, desc[UR16][R14.64] ;  /* 0x000000100e2c2981 */ /* 0x0000a4000c1e1500 */
        /* <DEDUP_REMOVED lines=9> */
[----:B------:R-:W-:Y:S01]  /*3fed0*/  IMAD R10, R7, R13, R10 ;  /* 0x0000000d070a7224 */ /* 0x000fe200078e020a */
[----:B------:R4:W-:Y:S01]  /*3fee0*/  STL [R1+0x10c0], R16 ;  /* 0x0010c01001007387 */ /* 0x0009e20000100800 */
[----:B0-----:R-:W-:-:S03]  /*3fef0*/  LEA R4, P4, R14, R6, 0x1 ;  /* 0x000000060e047211 */ /* 0x001fc600078808ff */
[----:B------:R-:W-:Y:S02]  /*3ff00*/  ISETP.GT.U32.AND P5, PT, R7, R10, PT ;  /* 0x0000000a0700720c */ /* 0x000fe40003fa4070 */
[----:B----4-:R-:W-:Y:S02]  /*3ff10*/  LEA.HI.X.SX32 R16, R14, R5, 0x1, P4 ;  /* 0x000000050e107211 */ /* 0x010fe400020f0eff */
[----:B------:R-:W-:Y:S01]  /*3ff20*/  ISETP.GE.AND P4, PT, R12, RZ, PT ;  /* 0x000000ff0c00720c */ /* 0x000fe20003f86270 */
[----:B------:R-:W-:Y:S02]  /*3ff30*/  VIADD R12, R3, 0x1dc ;  /* 0x000001dc030c7836 */ /* 0x000fe40000000000 */
[----:B------:R-:W-:Y:S02]  /*3ff40*/  @P2 IMAD.MOV.U32 R14, RZ, RZ, R4 ;  /* 0x000000ffff0e2224 */ /* 0x000fe400078e0004 */
[----:B------:R-:W-:Y:S02]  /*3ff50*/  @!P0 IMAD.MOV R9, RZ, RZ, -R9 ;  /* 0x000000ffff098224 */ /* 0x000fe400078e0a09 */
[----:B------:R-:W-:Y:S01]  /*3ff60*/  @P2 IMAD.MOV.U32 R15, RZ, RZ, R16 ;  /* 0x000000ffff0f2224 */ /* 0x000fe200078e0010 */
[----:B------:R-:W-:Y:S01]  /*3ff70*/  IABS R13, R12 ;  /* 0x0000000c000d7213 */ /* 0x000fe20000000000 */
[----:B------:R-:W-:-:S03]  /*3ff80*/  @!P5 IMAD.IADD R10, R10, 0x1, -R7 ;  /* 0x000000010a0ad824 */ /* 0x000fc600078e0a07 */
[----:B------:R0:W4:Y:S02]  /*3ff90*/  @P2 LDG.E.U16 R43, desc[UR16][R14.64] ;  /* 0x000000100e2b2981 */ /* 0x000124000c1e1500 */
        /* <DEDUP_REMOVED lines=79> */
[----:B---3--:R-:W-:Y:S02]  /*40490*/  LEA.HI.X.SX32 R16, R14, R5, 0x1, P4 ;  /* 0x000000050e107211 */ /* 0x008fe400020f0eff */
[----:B------:R-:W-:Y:S01]  /*404a0*/  ISETP.GE.AND P4, PT, R12, RZ, PT ;  /* 0x000000ff0c00720c */ /* 0x000fe20003f86270 */
[----:B------:R-:W-:Y:S02]  /*404b0*/  VIADD R12, R3, 0x1e2 ;  /* 0x000001e2030c7836 */ /* 0x000fe40000000000 */
[----:B------:R-:W-:Y:S02]  /*404c0*/  @P2 IMAD.MOV.U32 R14, RZ, RZ, R4 ;  /* 0x000000ffff0e2224 */ /* 0x000fe400078e0004 */
[----:B------:R-:W-:Y:S02]  /*404d0*/  @!P0 IMAD.MOV R9, RZ, RZ, -R9 ;  /* 0x000000ffff098224 */ /* 0x000fe400078e0a09 */
[----:B------:R-:W-:Y:S01]  /*404e0*/  @P2 IMAD.MOV.U32 R15, RZ, RZ, R16 ;  /* 0x000000ffff0f2224 */ /* 0x000fe200078e0010 */
[----:B------:R-:W-:Y:S01]  /*404f0*/  IABS R13, R12 ;  /* 0x0000000c000d7213 */ /* 0x000fe20000000000 */
[----:B------:R-:W-:-:S03]  /*40500*/  @!P5 IMAD.IADD R10, R10, 0x1, -R7 ;  /* 0x000000010a0ad824 */ /* 0x000fc600078e0a07 */
[----:B------:R0:W3:Y:S02]  /*40510*/  @P2 LDG.E.U16 R39, desc[UR16][R14.64] ;  /* 0x000000100e272981 */ /* 0x0000e4000c1e1500 */
        /* <DEDUP_REMOVED lines=422> */
[----:B------:R-:W-:Y:S02]  /*41f80*/  IMAD.MOV R13, RZ, RZ, -R13 ;  /* 0x000000ffff0d7224 */ /* 0x000fe400078e0a0d */
[----:B-1----:R-:W-:Y:S01]  /*41f90*/  IMAD R14, R14, UR7, RZ ;  /* 0x000000070e0e7c24 */ /* 0x002fe2000f8e02ff */
[----:B------:R-:W0:Y:S01]  /*41fa0*/  LDCU UR7, c[0x0][0x3b0] ;  /* 0x00007600ff0777ac */ /* 0x000e220008000800 */
[----:B------:R-:W-:Y:S02]  /*41fb0*/  IMAD R10, R7, R13, R10 ;  /* 0x0000000d070a7224 */ /* 0x000fe400078e020a */
[----:B------:R-:W-:-:S03]  /*41fc0*/  @!P4 IMAD.IADD R9, R9, 0x1, -R7 ;  /* 0x000000010909c824 */ /* 0x000fc600078e0a07 */
[----:B------:R-:W-:Y:S01]  /*41fd0*/  ISETP.GT.U32.AND P4, PT, R7, R10, PT ;  /* 0x0000000a0700720c */ /* 0x000fe20003f84070 */
[----:B------:R-:W-:Y:S01]  /*41fe0*/  @!P0 IMAD.MOV R9, RZ, RZ, -R9 ;  /* 0x000000ffff098224 */ /* 0x000fe200078e0a09 */
[----:B------:R1:W-:Y:S04]  /*41ff0*/  STL [R1+0x117c], R4 ;  /* 0x00117c0401007387 */ /* 0x0003e80000100800 */
[----:B------:R-:W-:Y:S01]  /*42000*/  SEL R9, R11, R9, !P3 ;  /* 0x000000090b097207 */ /* 0x000fe20005800000 */
[----:B------:R1:W-:Y:S04]  /*42010*/  STL [R1+0x1178], R16 ;  /* 0x0011781001007387 */ /* 0x0003e80000100800 */
[----:B0-----:R-:W-:Y:S01]  /*42020*/  IMAD R9, R9, UR7, RZ ;  /* 0x0000000709097c24 */ /* 0x001fe2000f8e02ff */
[----:B-1----:R-:W-:Y:S01]  /*42030*/  LEA R4, P5, R14, R6, 0x1 ;  /* 0x000000060e047211 */ /* 0x002fe200078a08ff */
[----:B------:R-:W-:Y:S01]  /*42040*/  @!P4 IMAD.IADD R10, R10, 0x1, -R7 ;  /* 0x000000010a0ac824 */ /* 0x000fe200078e0a07 */
[----:B------:R-:W0:Y:S02]  /*42050*/  LDCU UR7, c[0x0][0x3b0] ;  /* 0x00007600ff0777ac */ /* 0x000e240008000800 */
[----:B------:R-:W-:Y:S01]  /*42060*/  LEA.HI.X.SX32 R16, R14, R5, 0x1, P5 ;  /* 0x000000050e107211 */ /* 0x000fe200028f0eff */
[----:B------:R1:W-:Y:S01]  /*42070*/  STL [R1+0x118c], R4 ;  /* 0x00118c0401007387 */ /* 0x0003e20000100800 */
[----:B------:R-:W-:Y:S01]  /*42080*/  @P2 IMAD.MOV.U32 R14, RZ, RZ, R4 ;  /* 0x000000ffff0e2224 */ /* 0x000fe200078e0004 */
[----:B------:R-:W-:-:S02]  /*42090*/  ISETP.GT.U32.AND P0, PT, R7, R10, PT ;  /* 0x0000000a0700720c */ /* 0x000fc40003f04070 */
[----:B------:R-:W-:Y:S01]  /*420a0*/  ISETP.GE.AND P5, PT, R12, RZ, PT ;  /* 0x000000ff0c00720c */ /* 0x000fe20003fa6270 */
[----:B------:R0:W-:Y:S01]  /*420b0*/  STL [R1+0x1188], R16 ;  /* 0x0011881001007387 */ /* 0x0001e20000100800 */
[----:B------:R-:W-:Y:S01]  /*420c0*/  @P2 IMAD.MOV.U32 R15, RZ, RZ, R16 ;  /* 0x000000ffff0f2224 */ /* 0x000fe200078e0010 */
[----:B-1----:R-:W-:-:S04]  /*420d0*/  LEA R4, P4, R9, R6, 0x1 ;  /* 0x0000000609047211 */ /* 0x002fc800078808ff */
[----:B------:R-:W2:Y:S01]  /*420e0*/  @P2 LDG.E.U16 R19, desc[UR16][R14.64] ;  /* 0x000000100e132981 */ /* 0x000ea2000c1e1500 */
[----:B0-----:R-:W-:Y:S01]  /*420f0*/  LEA.HI.X.SX32 R16, R9, R5, 0x1, P4 ;  /* 0x0000000509107211 */ /* 0x001fe200020f0eff */
[----:B------:R-:W-:Y:S02]  /*42100*/  @P2 IMAD.MOV.U32 R12, RZ, RZ, R4 ;  /* 0x000000ffff0c2224 */ /* 0x000fe400078e0004 */
[----:B------:R-:W-:Y:S02]  /*42110*/  @!P0 IMAD.IADD R10, R10, 0x1, -R7 ;  /* 0x000000010a0a8824 */ /* 0x000fe400078e0a07 */
[----:B------:R-:W-:Y:S02]  /*42120*/  @P2 IMAD.MOV.U32 R13, RZ, RZ, R16 ;  /* 0x000000ffff0d2224 */ /* 0x000fe400078e0010 */
[----:B------:R-:W-:-:S03]  /*42130*/  @!P5 IMAD.MOV R10, RZ, RZ, -R10 ;  /* 0x000000ffff0ad224 */ /* 0x000fc600078e0a0a */
[----:B------:R0:W2:Y:S02]  /*42140*/  @P2 LDG.E.U16 R18, desc[UR16][R12.64] ;  /* 0x000000100c122981 */ /* 0x0000a4000c1e1500 */
[----:B0-----:R-:W-:Y:S01]  /*42150*/  VIADD R12, R3, 0x1fd ;  /* 0x000001fd030c7836 */ /* 0x001fe20000000000 */
[----:B------:R-:W-:-:S04]  /*42160*/  SEL R13, R11, R10, !P3 ;  /* 0x0000000a0b0d7207 */ /* 0x000fc80005800000 */
[----:B------:R-:W-:Y:S01]  /*42170*/  IABS R9, R12 ;  /* 0x0000000c00097213 */ /* 0x000fe20000000000 */
[----:B------:R-:W-:Y:S01]  /*42180*/  IMAD R13, R13, UR7, RZ ;  /* 0x000000070d0d7c24 */ /* 0x000fe2000f8e02ff */
[----:B------:R0:W-:Y:S03]  /*42190*/  STL [R1+0xe14], R4 ;  /* 0x000e140401007387 */ /* 0x0001e60000100800 */
[----:B------:R-:W-:Y:S01]  /*421a0*/  IMAD.HI.U32 R10, R8, R9, RZ ;  /* 0x00000009080a7227 */ /* 0x000fe200078e00ff */
[----:B------:R-:W-:Y:S01]  /*421b0*/  PRMT R17, RZ, 0x7610, R17 ;  /* 0x00007610ff117816 */ /* 0x000fe20000000011 */
[----:B------:R-:W1:Y:S02]  /*421c0*/  LDCU UR7, c[0x0][0x3b0] ;  /* 0x00007600ff0777ac */ /* 0x000e640008000800 */
[----:B------:R-:W-:Y:S01]  /*421d0*/  IMAD.MOV R10, RZ, RZ, -R10 ;  /* 0x000000ffff0a7224 */ /* 0x000fe200078e0a0a */
[----:B0-----:R-:W-:-:S03]  /*421e0*/  LEA R4, P0, R13, R6, 0x1 ;  /* 0x000000060d047211 */ /* 0x001fc600078008ff */
[----:B------:R-:W-:Y:S01]  /*421f0*/  IMAD R9, R7, R10, R9 ;  /* 0x0000000a07097224 */ /* 0x000fe200078e0209 */
[----:B------:R-:W-:Y:S01]  /*42200*/  LEA.HI.X.SX32 R14, R13, R5, 0x1, P0 ;  /* 0x000000050d0e7211 */ /* 0x000fe200000f0eff */
[----:B------:R-:W-:Y:S03]  /*42210*/  STL [R1+0xe10], R16 ;  /* 0x000e101001007387 */ /* 0x000fe60000100800 */
[----:B------:R-:W-:Y:S01]  /*42220*/  ISETP.GT.U32.AND P4, PT, R7, R9, PT ;  /* 0x000000090700720c */ /* 0x000fe20003f84070 */
[----:B------:R-:W-:Y:S01]  /*42230*/  STL [R1+0x1194], R4 ;  /* 0x0011940401007387 */ /* 0x000fe20000100800 */
[----:B------:R-:W-:-:S03]  /*42240*/  @P2 IMAD.MOV.U32 R15, RZ, RZ, R14 ;  /* 0x000000ffff0f2224 */ /* 0x000fc600078e000e */
[----:B------:R0:W-:Y:S02]  /*42250*/  STL [R1+0x1190], R14 ;  /* 0x0011900e01007387 */ /* 0x0001e40000100800 */
[----:B0-----:R-:W-:Y:S02]  /*42260*/  @P2 IMAD.MOV.U32 R14, RZ, RZ, R4 ;  /* 0x000000ffff0e2224 */ /* 0x001fe400078e0004 */
[----:B------:R-:W-:-:S03]  /*42270*/  VIADD R16, R3, 0x1f7 ;  /* 0x000001f703107836 */ /* 0x000fc60000000000 */
[----:B------:R0:W2:Y:S01]  /*42280*/  @P2 LDG.E.U16 R17, desc[UR16][R14.64] ;  /* 0x000000100e112981 */ /* 0x0000a2000c1e1500 */
[----:B------:R-:W-:Y:S01]  /*42290*/  ISETP.GE.AND P0, PT, R12, RZ, PT ;  /* 0x000000ff0c00720c */ /* 0x000fe20003f06270 */
[----:B------:R-:W-:Y:S02]  /*422a0*/  @!P4 IMAD.IADD R9, R9, 0x1, -R7 ;  /* 0x000000010909c824 */ /* 0x000fe400078e0a07 */
[C---:B0-----:R-:W-:Y:S02]  /*422b0*/  VIADD R14, R3.reuse, 0x1f6 ;  /* 0x000001f6030e7836 */ /* 0x041fe40000000000 */
[----:B------:R-:W-:Y:S01]  /*422c0*/  VIADD R15, R3, 0x1fe ;  /* 0x000001fe030f7836 */ /* 0x000fe20000000000 */
[----:B------:R-:W-:Y:S02]  /*422d0*/  IABS R10, R16 ;  /* 0x00000010000a7213 */ /* 0x000fe40000000000 */
[----:B------:R-:W-:Y:S02]  /*422e0*/  IABS R12, R14 ;  /* 0x0000000e000c7213 */ /* 0x000fe40000000000 */
[----:B------:R-:W-:-:S02]  /*422f0*/  IABS R13, R15 ;  /* 0x0000000f000d7213 */ /* 0x000fc40000000000 */
[----:B------:R-:W-:Y:S01]  /*42300*/  ISETP.GT.U32.AND P4, PT, R7, R9, PT ;  /* 0x000000090700720c */ /* 0x000fe20003f84070 */
[----:B------:R-:W-:-:S04]  /*42310*/  IMAD.HI.U32 R65, R8, R12, RZ ;  /* 0x0000000c08417227 */ /* 0x000fc800078e00ff */
[----:B------:R-:W-:-:S04]  /*42320*/  IMAD.HI.U32 R4, R8, R10, RZ ;  /* 0x0000000a08047227 */ /* 0x000fc800078e00ff */
[----:B------:R-:W-:-:S04]  /*42330*/  IMAD.HI.U32 R8, R8, R13, RZ ;  /* 0x0000000d08087227 */ /* 0x000fc800078e00ff */
[----:B------:R-:W-:Y:S02]  /*42340*/  IMAD.MOV R65, RZ, RZ, -R65 ;  /* 0x000000ffff417224 */ /* 0x000fe400078e0a41 */
[----:B------:R-:W-:Y:S02]  /*42350*/  IMAD.MOV R8, RZ, RZ, -R8 ;  /* 0x000000ffff087224 */ /* 0x000fe400078e0a08 */
[C---:B------:R-:W-:Y:S02]  /*42360*/  IMAD R12, R7.reuse, R65, R12 ;  /* 0x00000041070c7224 */ /* 0x040fe400078e020c */
[----:B------:R-:W-:Y:S02]  /*42370*/  IMAD.MOV R4, RZ, RZ, -R4 ;  /* 0x000000ffff047224 */ /* 0x000fe400078e0a04 */
[----:B------:R-:W-:Y:S02]  /*42380*/  IMAD R8, R7, R8, R13 ;  /* 0x0000000807087224 */ /* 0x000fe400078e020d */
[----:B------:R-:W-:Y:S01]  /*42390*/  @!P4 IMAD.IADD R9, R9, 0x1, -R7 ;  /* 0x000000010909c824 */ /* 0x000fe200078e0a07 */
[C---:B------:R-:W-:Y:S01]  /*423a0*/  ISETP.GT.U32.AND P4, PT, R7.reuse, R12, PT ;  /* 0x0000000c0700720c */ /* 0x040fe20003f84070 */
[C---:B------:R-:W-:Y:S01]  /*423b0*/  IMAD R10, R7.reuse, R4, R10 ;  /* 0x00000004070a7224 */ /* 0x040fe200078e020a */
[----:B------:R-:W-:-:S04]  /*423c0*/  ISETP.GT.U32.AND P6, PT, R7, R8, PT ;  /* 0x000000080700720c */ /* 0x000fc80003fc4070 */
[----:B------:R-:W-:Y:S01]  /*423d0*/  ISETP.GT.U32.AND P5, PT, R7, R10, PT ;  /* 0x0000000a0700720c */ /* 0x000fe20003fa4070 */
[----:B------:R-:W-:-:S06]  /*423e0*/  @!P0 IMAD.MOV R9, RZ, RZ, -R9 ;  /* 0x000000ffff098224 */ /* 0x000fcc00078e0a09 */
[--C-:B------:R-:W-:Y:S02]  /*423f0*/  @!P4 IMAD.IADD R12, R12, 0x1, -R7.reuse ;  /* 0x000000010c0cc824 */ /* 0x100fe400078e0a07 */
[----:B------:R-:W-:-:S03]  /*42400*/  @!P6 IMAD.IADD R8, R8, 0x1, -R7 ;  /* 0x000000010808e824 */ /* 0x000fc600078e0a07 */
[----:B------:R-:W-:Y:S02]  /*42410*/  ISETP.GT.U32.AND P6, PT, R7, R12, PT ;  /* 0x0000000c0700720c */ /* 0x000fe40003fc4070 */
[----:B------:R-:W-:Y:S02]  /*42420*/  SEL R9, R11, R9, !P3 ;  /* 0x000000090b097207 */ /* 0x000fe40005800000 */
[----:B------:R-:W-:Y:S01]  /*42430*/  ISETP.GE.AND P0, PT, R14, RZ, PT ;  /* 0x000000ff0e00720c */ /* 0x000fe20003f06270 */
[----:B------:R-:W-:Y:S02]  /*42440*/  @!P5 IMAD.IADD R10, R10, 0x1, -R7 ;  /* 0x000000010a0ad824 */ /* 0x000fe400078e0a07 */
[----:B-1----:R-:W-:Y:S01]  /*42450*/  IMAD R9, R9, UR7, RZ ;  /* 0x0000000709097c24 */ /* 0x002fe2000f8e02ff */
[----:B------:R-:W0:Y:S02]  /*42460*/  LDCU UR7, c[0x0][0x3b0] ;  /* 0x00007600ff0777ac */ /* 0x000e240008000800 */
[----:B------:R-:W-:-:S02]  /*42470*/  ISETP.GT.U32.AND P4, PT, R7, R10, PT ;  /* 0x0000000a0700720c */ /* 0x000fc40003f84070 */
[C---:B------:R-:W-:Y:S01]  /*42480*/  LEA R4, P5, R9.reuse, R6, 0x1 ;  /* 0x0000000609047211 */ /* 0x040fe200078a08ff */
[----:B------:R-:W-:Y:S01]  /*42490*/  @!P6 IMAD.IADD R12, R12, 0x1, -R7 ;  /* 0x000000010c0ce824 */ /* 0x000fe200078e0a07 */
[----:B------:R-:W-:Y:S02]  /*424a0*/  ISETP.GE.AND P6, PT, R16, RZ, PT ;  /* 0x000000ff1000720c */ /* 0x000fe40003fc6270 */
[----:B------:R-:W-:Y:S01]  /*424b0*/  LEA.HI.X.SX32 R65, R9, R5, 0x1, P5 ;  /* 0x0000000509417211 */ /* 0x000fe200028f0eff */
[----:B------:R-:W-:Y:S01]  /*424c0*/  @!P0 IMAD.MOV R12, RZ, RZ, -R12 ;  /* 0x000000ffff0c8224 */ /* 0x000fe200078e0a0c */
[----:B------:R-:W-:-:S05]  /*424d0*/  ISETP.GT.U32.AND P5, PT, R7, R8, PT ;  /* 0x000000080700720c */ /* 0x000fca0003fa4070 */
[--C-:B------:R-:W-:Y:S01]  /*424e0*/  @!P4 IMAD.IADD R10, R10, 0x1, -R7.reuse ;  /* 0x000000010a0ac824 */ /* 0x100fe200078e0a07 */
[----:B------:R-:W-:Y:S02]  /*424f0*/  SEL R12, R11, R12, !P3 ;  /* 0x0000000c0b0c7207 */ /* 0x000fe40005800000 */
[----:B------:R-:W-:Y:S01]  /*42500*/  ISETP.GE.AND P4, PT, R15, RZ, PT ;  /* 0x000000ff0f00720c */ /* 0x000fe20003f86270 */
[----:B------:R-:W-:Y:S02]  /*42510*/  @!P6 IMAD.MOV R10, RZ, RZ, -R10 ;  /* 0x000000ffff0ae224 */ /* 0x000fe400078e0a0a */
[----:B0-----:R-:W-:Y:S01]  /*42520*/  IMAD R12, R12, UR7, RZ ;  /* 0x000000070c0c7c24 */ /* 0x001fe2000f8e02ff */
[----:B------:R-:W0:Y:S01]  /*42530*/  LDCU UR7, c[0x0][0x3b0] ;  /* 0x00007600ff0777ac */ /* 0x000e220008000800 */
[----:B------:R-:W-:Y:S01]  /*42540*/  @!P5 IMAD.IADD R8, R8, 0x1, -R7 ;  /* 0x000000010808d824 */ /* 0x000fe200078e0a07 */
[----:B------:R-:W-:Y:S01]  /*42550*/  SEL R10, R11, R10, !P3 ;  /* 0x0000000a0b0a7207 */ /* 0x000fe20005800000 */
[----:B------:R1:W-:Y:S01]  /*42560*/  STL [R1+0x5f8], R4 ;  /* 0x0005f80401007387 */ /* 0x0003e20000100800 */
[----:B------:R-:W-:-:S05]  /*42570*/  @P2 IMAD.MOV.U32 R66, RZ, RZ, R4 ;  /* 0x000000ffff422224 */ /* 0x000fca00078e0004 */
[----:B------:R-:W-:Y:S02]  /*42580*/  @!P4 IMAD.MOV R8, RZ, RZ, -R8 ;  /* 0x000000ffff08c224 */ /* 0x000fe400078e0a08 */
[----:B------:R-:W-:Y:S01]  /*42590*/  IMAD R13, R10, UR10, RZ ;  /* 0x0000000a0a0d7c24 */ /* 0x000fe2000f8e02ff */
[----:B------:R-:W-:Y:S01]  /*425a0*/  STL [R1+0x5f4], R65 ;  /* 0x0005f44101007387 */ /* 0x000fe20000100800 */
[C---:B-1----:R-:W-:Y:S02]  /*425b0*/  LEA R4, P0, R12.reuse, R6, 0x1 ;  /* 0x000000060c047211 */ /* 0x042fe400078008ff */
[----:B------:R-:W-:Y:S02]  /*425c0*/  SEL R7, R11, R8, !P3 ;  /* 0x000000080b077207 */ /* 0x000fe40005800000 */
[----:B------:R-:W-:Y:S01]  /*425d0*/  LEA.HI.X.SX32 R14, R12, R5, 0x1, P0 ;  /* 0x000000050c0e7211 */ /* 0x000fe200000f0eff */
[----:B------:R1:W-:Y:S01]  /*425e0*/  STL [R1+0x5e0], R4 ;  /* 0x0005e00401007387 */ /* 0x0003e20000100800 */
[----:B------:R-:W-:Y:S01]  /*425f0*/  @P2 IMAD.MOV.U32 R10, RZ, RZ, R4 ;  /* 0x000000ffff0a2224 */ /* 0x000fe200078e0004 */
[----:B------:R-:W-:-:S02]  /*42600*/  PRMT R8, RZ, 0x7610, R8 ;  /* 0x00007610ff087816 */ /* 0x000fc40000000008 */
[----:B------:R3:W-:Y:S01]  /*42610*/  STL [R1+0x5dc], R14 ;  /* 0x0005dc0e01007387 */ /* 0x0007e20000100800 */
[----:B------:R-:W-:Y:S01]  /*42620*/  @P2 IMAD.MOV.U32 R11, RZ, RZ, R14 ;  /* 0x000000ffff0b2224 */ /* 0x000fe200078e000e */
[----:B-1----:R-:W-:Y:S01]  /*42630*/  LEA R4, P0, R13, R6, 0x1 ;  /* 0x000000060d047211 */ /* 0x002fe200078008ff */
[----:B0-----:R-:W-:-:S03]  /*42640*/  IMAD R12, R7, UR7, RZ ;  /* 0x00000007070c7c24 */ /* 0x001fc6000f8e02ff */
[----:B------:R0:W2:Y:S01]  /*42650*/  @P2 LDG.E.U16 R8, desc[UR16][R10.64] ;  /* 0x000000100a082981 */ /* 0x0000a2000c1e1500 */
[----:B---3--:R-:W-:Y:S02]  /*42660*/  LEA.HI.X.SX32 R14, R13, R5, 0x1, P0 ;  /* 0x000000050d0e7211 */ /* 0x008fe400000f0eff */
[----:B------:R-:W-:Y:S01]  /*42670*/  PRMT R7, RZ, 0x7610, R7 ;  /* 0x00007610ff077816 */ /* 0x000fe20000000007 */
[----:B------:R1:W-:Y:S04]  /*42680*/  STL [R1+0x5f0], R4 ;  /* 0x0005f00401007387 */ /* 0x0003e80000100800 */
[----:B------:R-:W-:Y:S01]  /*42690*/  STL [R1+0x5ec], R14 ;  /* 0x0005ec0e01007387 */ /* 0x000fe20000100800 */
[----:B0-----:R-:W-:Y:S02]  /*426a0*/  @P2 IMAD.MOV.U32 R10, RZ, RZ, R4 ;  /* 0x000000ffff0a2224 */ /* 0x001fe400078e0004 */
[----:B------:R-:W-:Y:S01]  /*426b0*/  @P2 IMAD.MOV.U32 R11, RZ, RZ, R14 ;  /* 0x000000ffff0b2224 */ /* 0x000fe200078e000e */
[----:B-1----:R-:W-:-:S04]  /*426c0*/  LEA R4, P0, R12, R6, 0x1 ;  /* 0x000000060c047211 */ /* 0x002fc800078008ff */
[----:B------:R0:W3:Y:S04]  /*426d0*/  @P2 LDG.E.U16 R7, desc[UR16][R10.64] ;  /* 0x000000100a072981 */ /* 0x0000e8000c1e1500 */
[----:B------:R1:W-:Y:S01]  /*426e0*/  STL [R1+0x5e8], R4 ;  /* 0x0005e80401007387 */ /* 0x0003e20000100800 */
[----:B------:R-:W-:Y:S02]  /*426f0*/  LEA.HI.X.SX32 R13, R12, R5, 0x1, P0 ;  /* 0x000000050c0d7211 */ /* 0x000fe400000f0eff */
[----:B------:R-:W-:Y:S01]  /*42700*/  PRMT R9, RZ, 0x7610, R9 ;  /* 0x00007610ff097816 */ /* 0x000fe20000000009 */
[----:B------:R-:W-:Y:S02]  /*42710*/  @P2 IMAD.MOV.U32 R67, RZ, RZ, R65 ;  /* 0x000000ffff432224 */ /* 0x000fe400078e0041 */
[----:B0-----:R-:W-:Y:S01]  /*42720*/  @P2 IMAD.MOV.U32 R10, RZ, RZ, R4 ;  /* 0x000000ffff0a2224 */ /* 0x001fe200078e0004 */
[----:B------:R0:W-:Y:S01]  /*42730*/  STL [R1+0x5e4], R13 ;  /* 0x0005e40d01007387 */ /* 0x0001e20000100800 */
[----:B-1----:R-:W1:Y:S03]  /*42740*/  S2R R4, SR_TID.X ;  /* 0x0000000000047919 */ /* 0x002e660000002100 */
[----:B------:R-:W2:Y:S04]  /*42750*/  LDL.LU R65, [R1+0x418] ;  /* 0x0004180001417983 */ /* 0x000ea80000300800 */
[----:B------:R-:W2:Y:S04]  /*42760*/  @P2 LDG.E.U16 R9, desc[UR16][R66.64] ;  /* 0x0000001042092981 */ /* 0x000ea8000c1e1500 */
        /* <DEDUP_REMOVED lines=20> */
[----:B------:R-:W-:-:S03]  /*428b0*/  PRMT R5, RZ, 0x7610, R5 ;  /* 0x00007610ff057816 */ /* 0x000fc60000000005 */
[----:B------:R-:W2:Y:S01]  /*428c0*/  LDL.LU R79, [R1+0x220] ;  /* 0x00022000014f7983 */ /* 0x000ea20000300800 */
[----:B------:R-:W-:-:S03]  /*428d0*/  @P2 IMAD.MOV.U32 R11, RZ, RZ, R13 ;  /* 0x000000ffff0b2224 */ /* 0x000fc600078e000d */
[----:B------:R-:W2:Y:S04]  /*428e0*/  LDL.LU R12, [R1+0x1d8] ;  /* 0x0001d800010c7983 */ /* 0x000ea80000300800 */
[----:B------:R-:W2:Y:S04]  /*428f0*/  LDL.LU R6, [R1+0x1c0] ;  /* 0x0001c00001067983 */ /* 0x000ea80000300800 */
[----:B0-----:R-:W2:Y:S01]  /*42900*/  LDL.LU R13, [R1+0x1a8] ;  /* 0x0001a800010d7983 */ /* 0x001ea20000300800 */
[----:B-1----:R-:W-:-:S03]  /*42910*/  SHF.R.U32.HI R4, RZ, 0x5, R4 ;  /* 0x00000005ff047819 */ /* 0x002fc60000011604 */
[----:B------:R-:W2:Y:S04]  /*42920*/  LDL.LU R15, [R1+0x190] ;  /* 0x00019000010f7983 */ /* 0x000ea80000300800 */
[----:B------:R-:W2:Y:S04]  /*42930*/  LDL.LU R16, [R1+0x178] ;  /* 0x0001780001107983 */ /* 0x000ea80000300800 */
[----:B------:R-:W2:Y:S04]  /*42940*/  LDL.LU R14, [R1+0x15c] ;  /* 0x00015c00010e7983 */ /* 0x000ea80000300800 */
[----:B------:R-:W2:Y:S01]  /*42950*/  @P2 LDG.E.U16 R5, desc[UR16][R10.64] ;  /* 0x000000100a052981 */ /* 0x000ea2000c1e1500 */
[----:B------:R-:W-:-:S03]  /*42960*/  ISETP.NE.U32.AND P0, PT, R4, RZ, PT ;  /* 0x000000ff0400720c */ /* 0x000fc60003f05070 */
[----:B------:R-:W2:Y:S04]  /*42970*/  LDL.LU R10, [R1+0x208] ;  /* 0x00020800010a7983 */ /* 0x000ea80000300800 */
[----:B------:R-:W2:Y:S04]  /*42980*/  LDL.LU R11, [R1+0x1f0] ;  /* 0x0001f000010b7983 */ /* 0x000ea80000300800 */
[----:B------:R-:W2:Y:S04]  /*42990*/  LDL.LU R4, [R1+0x182c] ;  /* 0x00182c0001047983 */ /* 0x000ea80000300800 */
[----:B--2---:R0:W-:Y:S04]  /*429a0*/  STS.U16 [R4+UR5+0x1d00], R65 ;  /* 0x001d004104007988 */ /* 0x0041e80008000405 */
[----:B------:R1:W-:Y:S04]  /*429b0*/  STS.U16 [R4+UR5+0x2100], R87 ;  /* 0x0021005704007988 */ /* 0x0003e80008000405 */
[----:B------:R2:W-:Y:S04]  /*429c0*/  STS.U16 [R4+UR5+0x2500], R66 ;  /* 0x0025004204007988 */ /* 0x0005e80008000405 */
[----:B------:R0:W-:Y:S04]  /*429d0*/  STS.U16 [R4+UR5+0x2900], R88 ;  /* 0x0029005804007988 */ /* 0x0001e80008000405 */
[----:B------:R1:W-:Y:S04]  /*429e0*/  STS.U16 [R4+UR5+0x2d00], R67 ;  /* 0x002d004304007988 */ /* 0x0003e80008000405 */
[----:B------:R2:W-:Y:S04]  /*429f0*/  STS.U16 [R4+UR5+0x3100], R89 ;  /* 0x0031005904007988 */ /* 0x0005e80008000405 */
[----:B0-----:R-:W3:Y:S04]  /*42a00*/  LDL.LU R65, [R1+0x1828] ;  /* 0x0018280001417983 */ /* 0x001ee80000300800 */
[----:B-1----:R-:W3:Y:S04]  /*42a10*/  LDL.LU R87, [R1+0x1824] ;  /* 0x0018240001577983 */ /* 0x002ee80000300800 */
[----:B--2---:R-:W2:Y:S04]  /*42a20*/  LDL.LU R66, [R1+0x1820] ;  /* 0x0018200001427983 */ /* 0x004ea80000300800 */
[----:B------:R-:W2:Y:S04]  /*42a30*/  LDL.LU R88, [R1+0x181c] ;  /* 0x00181c0001587983 */ /* 0x000ea80000300800 */
[----:B------:R-:W2:Y:S04]  /*42a40*/  LDL.LU R67, [R1+0x1818] ;  /* 0x0018180001437983 */ /* 0x000ea80000300800 */
[----:B------:R-:W2:Y:S04]  /*42a50*/  LDL.LU R89, [R1+0x1814] ;  /* 0x0018140001597983 */ /* 0x000ea80000300800 */
[----:B------:R0:W-:Y:S04]  /*42a60*/  STS.U16 [R4+UR5+0x3500], R68 ;  /* 0x0035004404007988 */ /* 0x0001e80008000405 */
[----:B------:R1:W-:Y:S04]  /*42a70*/  STS.U16 [R4+UR5+0x3900], R90 ;  /* 0x0039005a04007988 */ /* 0x0003e80008000405 */
[----:B------:R0:W-:Y:S04]  /*42a80*/  STS.U16 [R4+UR5+0x3d00], R69 ;  /* 0x003d004504007988 */ /* 0x0001e80008000405 */
[----:B------:R0:W-:Y:S04]  /*42a90*/  STS.U16 [R4+UR5+0x4100], R91 ;  /* 0x0041005b04007988 */ /* 0x0001e80008000405 */
[----:B------:R1:W-:Y:S04]  /*42aa0*/  STS.U16 [R4+UR5+0x4500], R70 ;  /* 0x0045004604007988 */ /* 0x0003e80008000405 */
[----:B------:R4:W-:Y:S04]  /*42ab0*/  STS.U16 [R4+UR5+0x4900], R92 ;  /* 0x0049005c04007988 */ /* 0x0009e80008000405 */
[----:B0-----:R-:W2:Y:S04]  /*42ac0*/  LDL.LU R68, [R1+0x1810] ;  /* 0x0018100001447983 */ /* 0x001ea80000300800 */
[----:B-1----:R-:W2:Y:S04]  /*42ad0*/  LDL.LU R90, [R1+0x180c] ;  /* 0x00180c00015a7983 */ /* 0x002ea80000300800 */
[----:B------:R-:W2:Y:S04]  /*42ae0*/  LDL.LU R69, [R1+0x1808] ;  /* 0x0018080001457983 */ /* 0x000ea80000300800 */
[----:B------:R-:W2:Y:S04]  /*42af0*/  LDL.LU R91, [R1+0x1804] ;  /* 0x00180400015b7983 */ /* 0x000ea80000300800 */
[----:B------:R-:W2:Y:S04]  /*42b00*/  LDL.LU R70, [R1+0x1800] ;  /* 0x0018000001467983 */ /* 0x000ea80000300800 */
[----:B----4-:R-:W4:Y:S04]  /*42b10*/  LDL.LU R92, [R1+0x17fc] ;  /* 0x0017fc00015c7983 */ /* 0x010f280000300800 */
        /* <DEDUP_REMOVED lines=11> */
[----:B------:R-:W2:Y:S04]  /*42bd0*/  LDL.LU R75, [R1+0x17e4] ;  /* 0x0017e400014b7983 */ /* 0x000ea80000300800 */
        /* <DEDUP_REMOVED lines=14> */
[----:B------:R1:W-:Y:S04]  /*42cc0*/  STS.U16 [R4+UR5+0x10d00], R16 ;  /* 0x010d001004007988 */ /* 0x0003e80008000405 */
[----:B0-----:R-:W3:Y:S04]  /*42cd0*/  LDL.LU R10, [R1+0x440] ;  /* 0x00044000010a7983 */ /* 0x001ee80000300800 */
[----:B-1----:R-:W3:Y:S04]  /*42ce0*/  LDL.LU R11, [R1+0x42c] ;  /* 0x00042c00010b7983 */ /* 0x002ee80000300800 */
[----:B------:R-:W3:Y:S04]  /*42cf0*/  LDL.LU R12, [R1+0x414] ;  /* 0x00041400010c7983 */ /* 0x000ee80000300800 */
[----:B------:R-:W3:Y:S04]  /*42d00*/  LDL.LU R6, [R1+0x3fc] ;  /* 0x0003fc0001067983 */ /* 0x000ee80000300800 */
[----:B------:R-:W3:Y:S04]  /*42d10*/  LDL.LU R13, [R1+0x3e4] ;  /* 0x0003e400010d7983 */ /* 0x000ee80000300800 */
[----:B------:R0:W-:Y:S04]  /*42d20*/  STS.U16 [R4+UR5+0x11100], R14 ;  /* 0x0111000e04007988 */ /* 0x0001e80008000405 */
[----:B------:R-:W3:Y:S04]  /*42d30*/  LDL.LU R15, [R1+0x3cc] ;  /* 0x0003cc00010f7983 */ /* 0x000ee80000300800 */
[----:B------:R-:W3:Y:S04]  /*42d40*/  LDL.LU R16, [R1+0x3b4] ;  /* 0x0003b40001107983 */ /* 0x000ee80000300800 */
[----:B0-----:R-:W3:Y:S04]  /*42d50*/  LDL.LU R14, [R1+0x39c] ;  /* 0x00039c00010e7983 */ /* 0x001ee80000300800 */
        /* <DEDUP_REMOVED lines=9> */
[----:B------:R-:W2:Y:S04]  /*42df0*/  LDL R76, [R1+0x1690] ;  /* 0x00169000014c7983 */ /* 0x000ea80000100800 */
[----:B------:R-:W2:Y:S04]  /*42e00*/  LDL R75, [R1+0x1694] ;  /* 0x00169400014b7983 */ /* 0x000ea80000100800 */
[----:B------:R-:W2:Y:S02]  /*42e10*/  LDL.LU R4, [R1+0x17d0] ;  /* 0x0017d00001047983 */ /* 0x000ea40000300800 */
[----:B--2---:R-:W-:-:S05]  /*42e20*/  LOP3.LUT R74, R4, 0x20, RZ, 0x3c, !PT ;  /* 0x00000020044a7812 */ /* 0x004fca00078e3cff */
        /* <DEDUP_REMOVED lines=19> */
[----:B------:R0:W-:Y:S02]  /*42f60*/  STS.U16 [R74+UR5+0x17900], R24 ;  /* 0x017900184a007988 */ /* 0x0001e40008000405 */
[----:B0-----:R-:W-:-:S05]  /*42f70*/  LOP3.LUT R24, R4, 0x30, RZ, 0x3c, !PT ;  /* 0x0000003004187812 */ /* 0x001fca00078e3cff */
[----:B------:R-:W-:Y:S04]  /*42f80*/  STL [R1+0x1698], R24 ;  /* 0x0016981801007387 */ /* 0x000fe80000100800 */
[----:B------:R-:W2:Y:S04]  /*42f90*/  LDL.LU R42, [R1+0x384] ;  /* 0x00038400012a7983 */ /* 0x000ea80000300800 */
        /* <DEDUP_REMOVED lines=17> */
[----:B------:R1:W-:Y:S04]  /*430b0*/  STS.U16 [R24+UR5+0x180], R75 ;  /* 0x0001804b18007988 */ /* 0x0003e80008000405 */
[----:B------:R0:W-:Y:S04]  /*430c0*/  STS.U16 [R24+UR5+0x580], R76 ;  /* 0x0005804c18007988 */ /* 0x0001e80008000405 */
[----:B------:R0:W-:Y:S04]  /*430d0*/  STS.U16 [R24+UR5+0x980], R77 ;  /* 0x0009804d18007988 */ /* 0x0001e80008000405 */
[----:B------:R1:W-:Y:S04]  /*430e0*/  STS.U16 [R24+UR5+0xd80], R78 ;  /* 0x000d804e18007988 */ /* 0x0003e80008000405 */
[----:B------:R1:W-:Y:S04]  /*430f0*/  STS.U16 [R24+UR5+0x1180], R79 ;  /* 0x0011804f18007988 */ /* 0x0003e80008000405 */
[----:B0-----:R-:W4:Y:S04]  /*43100*/  LDL.LU R74, [R1+0x1ec] ;  /* 0x0001ec00014a7983 */ /* 0x001f280000300800 */
[----:B-1----:R-:W4:Y:S04]  /*43110*/  LDL.LU R75, [R1+0x1d4] ;  /* 0x0001d400014b7983 */ /* 0x002f280000300800 */
        /* <DEDUP_REMOVED lines=18> */
[----:B0-----:R-:W4:Y:S04]  /*43240*/  LDL.LU R16, [R1+0x4] ;  /* 0x0000040001107983 */ /* 0x001f280000300800 */
[----:B-1----:R-:W4:Y:S04]  /*43250*/  LDL.LU R14, [R1] ;  /* 0x00000000010e7983 */ /* 0x002f280000300800 */
[----:B--2---:R-:W-:Y:S04]  /*43260*/  STS.U16 [R24+UR5+0x3580], R42 ;  /* 0x0035802a18007988 */ /* 0x004fe80008000405 */
[----:B---3--:R-:W-:Y:S04]  /*43270*/  STS.U16 [R24+UR5+0x3980], R47 ;  /* 0x0039802f18007988 */ /* 0x008fe80008000405 */
[----:B----4-:R-:W-:Y:S04]  /*43280*/  STS.U16 [R24+UR5+0x3d80], R49 ;  /* 0x003d803118007988 */ /* 0x010fe80008000405 */
        /* <DEDUP_REMOVED lines=9> */
[----:B------:R0:W-:Y:S04]  /*43320*/  STS.U16 [R24+UR5+0x6580], R69 ;  /* 0x0065804518007988 */ /* 0x0001e80008000405 */
[----:B------:R1:W-:Y:S04]  /*43330*/  STS.U16 [R24+UR5+0x6980], R70 ;  /* 0x0069804618007988 */ /* 0x0003e80008000405 */
[----:B------:R2:W-:Y:S04]  /*43340*/  STS.U16 [R24+UR5+0x6d80], R71 ;  /* 0x006d804718007988 */ /* 0x0005e80008000405 */
[----:B------:R3:W-:Y:S04]  /*43350*/  STS.U16 [R24+UR5+0x7180], R72 ;  /* 0x0071804818007988 */ /* 0x0007e80008000405 */
[----:B------:R4:W-:Y:S04]  /*43360*/  STS.U16 [R24+UR5+0x7580], R73 ;  /* 0x0075804918007988 */ /* 0x0009e80008000405 */
[----:B0-----:R-:W4:Y:S04]  /*43370*/  LDL.LU R69, [R1+0x17b8] ;  /* 0x0017b80001457983 */ /* 0x001f280000300800 */
[----:B-1----:R-:W4:Y:S04]  /*43380*/  LDL R70, [R1+0x168c] ;  /* 0x00168c0001467983 */ /* 0x002f280000100800 */
[----:B--2---:R-:W2:Y:S04]  /*43390*/  LDL.LU R71, [R1+0x478] ;  /* 0x0004780001477983 */ /* 0x004ea80000300800 */
[----:B---3--:R-:W3:Y:S04]  /*433a0*/  LDL.LU R72, [R1+0x464] ;  /* 0x0004640001487983 */ /* 0x008ee80000300800 */
[----:B------:R0:W-:Y:S04]  /*433b0*/  STS.U16 [R24+UR5+0x7980], R74 ;  /* 0x0079804a18007988 */ /* 0x0001e80008000405 */
[----:B------:R1:W-:Y:S04]  /*433c0*/  STS.U16 [R24+UR5+0x7d80], R75 ;  /* 0x007d804b18007988 */ /* 0x0003e80008000405 */
[----:B------:R0:W-:Y:S04]  /*433d0*/  STS.U16 [R24+UR5+0x10180], R76 ;  /* 0x0101804c18007988 */ /* 0x0001e80008000405 */
[----:B----4-:R-:W4:Y:S04]  /*433e0*/  LDL.LU R73, [R1+0x450] ;  /* 0x0004500001497983 */ /* 0x010f280000300800 */
[----:B------:R0:W-:Y:S04]  /*433f0*/  STS.U16 [R24+UR5+0x10580], R77 ;  /* 0x0105804d18007988 */ /* 0x0001e80008000405 */
[----:B------:R1:W-:Y:S04]  /*43400*/  STS.U16 [R24+UR5+0x10980], R78 ;  /* 0x0109804e18007988 */ /* 0x0003e80008000405 */
[----:B------:R1:W-:Y:S04]  /*43410*/  STS.U16 [R24+UR5+0x10d80], R79 ;  /* 0x010d804f18007988 */ /* 0x0003e80008000405 */
[----:B0-----:R-:W4:Y:S04]  /*43420*/  LDL.LU R74, [R1+0x43c] ;  /* 0x00043c00014a7983 */ /* 0x001f280000300800 */
[----:B-1----:R-:W4:Y:S04]  /*43430*/  LDL.LU R75, [R1+0x428] ;  /* 0x00042800014b7983 */ /* 0x002f280000300800 */
[----:B------:R-:W4:Y:S04]  /*43440*/  LDL.LU R76, [R1+0x410] ;  /* 0x00041000014c7983 */ /* 0x000f280000300800 */
[----:B------:R-:W4:Y:S04]  /*43450*/  LDL.LU R77, [R1+0x3f8] ;  /* 0x0003f800014d7983 */ /* 0x000f280000300800 */
[----:B------:R0:W-:Y:S04]  /*43460*/  STS.U16 [R24+UR5+0x11180], R10 ;  /* 0x0111800a18007988 */ /* 0x0001e80008000405 */
[----:B------:R-:W-:Y:S04]  /*43470*/  STS.U16 [R24+UR5+0x11580], R11 ;  /* 0x0115800b18007988 */ /* 0x000fe80008000405 */
[----:B------:R-:W-:Y:S04]  /*43480*/  STS.U16 [R24+UR5+0x11980], R12 ;  /* 0x0119800c18007988 */ /* 0x000fe80008000405 */
[----:B------:R-:W4:Y:S04]  /*43490*/  LDL.LU R78, [R1+0x3e0] ;  /* 0x0003e000014e7983 */ /* 0x000f280000300800 */
[----:B------:R-:W4:Y:S04]  /*434a0*/  LDL.LU R79, [R1+0x3c8] ;  /* 0x0003c800014f7983 */ /* 0x000f280000300800 */
[----:B------:R-:W-:Y:S04]  /*434b0*/  STS.U16 [R24+UR5+0x11d80], R6 ;  /* 0x011d800618007988 */ /* 0x000fe80008000405 */
[----:B------:R-:W-:Y:S04]  /*434c0*/  STS.U16 [R24+UR5+0x12180], R13 ;  /* 0x0121800d18007988 */ /* 0x000fe80008000405 */
[----:B------:R-:W-:Y:S04]  /*434d0*/  STS.U16 [R24+UR5+0x12580], R15 ;  /* 0x0125800f18007988 */ /* 0x000fe80008000405 */
[----:B0-----:R-:W4:Y:S04]  /*434e0*/  LDL.LU R10, [R1+0x3b0] ;  /* 0x0003b000010a7983 */ /* 0x001f280000300800 */
[----:B------:R-:W-:Y:S04]  /*434f0*/  STS.U16 [R24+UR5+0x12980], R16 ;  /* 0x0129801018007988 */ /* 0x000fe80008000405 */
[----:B------:R0:W-:Y:S04]  /*43500*/  STS.U16 [R24+UR5+0x12d80], R14 ;  /* 0x012d800e18007988 */ /* 0x0001e80008000405 */
[----:B0-----:R-:W4:Y:S04]  /*43510*/  LDL.LU R14, [R1+0x398] ;  /* 0x00039800010e7983 */ /* 0x001f280000300800 */
        /* <DEDUP_REMOVED lines=15> */
[----:B------:R-:W-:Y:S01]  /*43610*/  STS.U16 [R24+UR5+0x16d80], R41 ;  /* 0x016d802918007988 */ /* 0x000fe20008000405 */
[----:B------:R-:W-:-:S03]  /*43620*/  LOP3.LUT R20, R4, 0x40, RZ, 0x3c, !PT ;  /* 0x0000004004147812 */ /* 0x000fc600078e3cff */
[----:B------:R-:W-:Y:S04]  /*43630*/  STS.U16 [R24+UR5+0x17180], R35 ;  /* 0x0171802318007988 */ /* 0x000fe80008000405 */
[----:B------:R-:W-:Y:S04]  /*43640*/  STS.U16 [R24+UR5+0x17580], R29 ;  /* 0x0175801d18007988 */ /* 0x000fe80008000405 */
[----:B------:R-:W-:Y:S04]  /*43650*/  STS.U16 [R24+UR5+0x17980], R23 ;  /* 0x0179801718007988 */ /* 0x000fe80008000405 */
[----:B------:R-:W-:Y:S04]  /*43660*/  STS.U16 [R24+UR5+0x17d80], R19 ;  /* 0x017d801318007988 */ /* 0x000fe80008000405 */
[----:B------:R-:W4:Y:S04]  /*43670*/  LDL.LU R11, [R1+0x380] ;  /* 0x00038000010b7983 */ /* 0x000f280000300800 */
[----:B------:R-:W4:Y:S04]  /*43680*/  LDL.LU R12, [R1+0x368] ;  /* 0x00036800010c7983 */ /* 0x000f280000300800 */
[----:B------:R-:W4:Y:S04]  /*43690*/  LDL.LU R6, [R1+0x350] ;  /* 0x0003500001067983 */ /* 0x000f280000300800 */
[----:B------:R-:W4:Y:S04]  /*436a0*/  LDL.LU R13, [R1+0x338] ;  /* 0x00033800010d7983 */ /* 0x000f280000300800 */
[----:B------:R-:W4:Y:S04]  /*436b0*/  LDL.LU R15, [R1+0x320] ;  /* 0x00032000010f7983 */ /* 0x000f280000300800 */
[----:B------:R-:W4:Y:S04]  /*436c0*/  LDL.LU R16, [R1+0x308] ;  /* 0x0003080001107983 */ /* 0x000f280000300800 */
[----:B------:R-:W-:Y:S04]  /*436d0*/  STS.U16 [R20+UR5+0x200], R69 ;  /* 0x0002004514007988 */ /* 0x000fe80008000405 */
[----:B------:R-:W-:Y:S04]  /*436e0*/  STS.U16 [R20+UR5+0x600], R70 ;  /* 0x0006004614007988 */ /* 0x000fe80008000405 */
        /* <DEDUP_REMOVED lines=11> */
[----:B0-----:R-:W2:Y:S04]  /*437a0*/  LDL.LU R14, [R1+0x2f0] ;  /* 0x0002f000010e7983 */ /* 0x001ea80000300800 */
[----:B------:R-:W3:Y:S04]  /*437b0*/  LDL.LU R47, [R1+0x2d8] ;  /* 0x0002d800012f7983 */ /* 0x000ee80000300800 */
[----:B------:R-:W4:Y:S04]  /*437c0*/  LDL.LU R49, [R1+0x2c0] ;  /* 0x0002c00001317983 */ /* 0x000f280000300800 */
        /* <DEDUP_REMOVED lines=26> */
[----:B0-----:R-:W4:Y:S04]  /*43970*/  LDL.LU R11, [R1+0x4c] ;  /* 0x00004c00010b7983 */ /* 0x001f280000300800 */
[----:B-1----:R-:W4:Y:S04]  /*43980*/  LDL.LU R12, [R1+0x48] ;  /* 0x00004800010c7983 */ /* 0x002f280000300800 */
[----:B------:R-:W4:Y:S04]  /*43990*/  LDL.LU R6, [R1+0x44] ;  /* 0x0000440001067983 */ /* 0x000f280000300800 */
[----:B------:R0:W-:Y:S04]  /*439a0*/  STS.U16 [R20+UR5+0x4a00], R16 ;  /* 0x004a001014007988 */ /* 0x0001e80008000405 */
[----:B------:R-:W4:Y:S04]  /*439b0*/  LDL.LU R13, [R1+0x40] ;  /* 0x00004000010d7983 */ /* 0x000f280000300800 */
[----:B------:R-:W4:Y:S04]  /*439c0*/  LDL.LU R15, [R1+0x3c] ;  /* 0x00003c00010f7983 */ /* 0x000f280000300800 */
[----:B0-----:R-:W4:Y:S04]  /*439d0*/  LDL.LU R16, [R1+0x38] ;  /* 0x0000380001107983 */ /* 0x001f280000300800 */
[----:B--2---:R0:W-:Y:S04]  /*439e0*/  STS.U16 [R20+UR5+0x4e00], R14 ;  /* 0x004e000e14007988 */ /* 0x0041e80008000405 */
[----:B0-----:R-:W2:Y:S04]  /*439f0*/  LDL.LU R14, [R1+0x34] ;  /* 0x00003400010e7983 */ /* 0x001ea80000300800 */
[----:B---3--:R-:W-:Y:S04]  /*43a00*/  STS.U16 [R20+UR5+0x5200], R47 ;  /* 0x0052002f14007988 */ /* 0x008fe80008000405 */
[----:B----4-:R-:W-:Y:S04]  /*43a10*/  STS.U16 [R20+UR5+0x5600], R49 ;  /* 0x0056003114007988 */ /* 0x010fe80008000405 */
[----:B------:R-:W-:Y:S04]  /*43a20*/  STS.U16 [R20+UR5+0x5a00], R50 ;  /* 0x005a003214007988 */ /* 0x000fe80008000405 */
[----:B------:R-:W-:Y:S04]  /*43a30*/  STS.U16 [R20+UR5+0x5e00], R51 ;  /* 0x005e003314007988 */ /* 0x000fe80008000405 */
[----:B------:R0:W-:Y:S04]  /*43a40*/  STS.U16 [R20+UR5+0x6200], R52 ;  /* 0x0062003414007988 */ /* 0x0001e80008000405 */
[----:B------:R1:W-:Y:S04]  /*43a50*/  STS.U16 [R20+UR5+0x6600], R53 ;  /* 0x0066003514007988 */ /* 0x0003e80008000405 */
[----:B------:R3:W-:Y:S04]  /*43a60*/  STS.U16 [R20+UR5+0x6a00], R54 ;  /* 0x006a003614007988 */ /* 0x0007e80008000405 */
[----:B------:R4:W-:Y:S04]  /*43a70*/  STS.U16 [R20+UR5+0x6e00], R65 ;  /* 0x006e004114007988 */ /* 0x0009e80008000405 */
[----:B------:R0:W-:Y:S04]  /*43a80*/  STS.U16 [R20+UR5+0x7200], R66 ;  /* 0x0072004214007988 */ /* 0x0001e80008000405 */
[----:B------:R1:W-:Y:S04]  /*43a90*/  STS.U16 [R20+UR5+0x7600], R67 ;  /* 0x0076004314007988 */ /* 0x0003e80008000405 */
[----:B------:R3:W-:Y:S04]  /*43aa0*/  STS.U16 [R20+UR5+0x7a00], R68 ;  /* 0x007a004414007988 */ /* 0x0007e80008000405 */
[----:B0-----:R-:W2:Y:S04]  /*43ab0*/  LDL.LU R52, [R1+0x17b4] ;  /* 0x0017b40001347983 */ /* 0x001ea80000300800 */
[----:B-1----:R-:W2:Y:S04]  /*43ac0*/  LDL R53, [R1+0x1688] ;  /* 0x0016880001357983 */ /* 0x002ea80000100800 */
[----:B---3--:R-:W3:Y:S04]  /*43ad0*/  LDL.LU R54, [R1+0x474] ;  /* 0x0004740001367983 */ /* 0x008ee80000300800 */
[----:B----4-:R-:W4:Y:S04]  /*43ae0*/  LDL.LU R65, [R1+0x460] ;  /* 0x0004600001417983 */ /* 0x010f280000300800 */
[----:B------:R-:W3:Y:S04]  /*43af0*/  LDL.LU R66, [R1+0x44c] ;  /* 0x00044c0001427983 */ /* 0x000ee80000300800 */
[----:B------:R0:W-:Y:S04]  /*43b00*/  STS.U16 [R20+UR5+0x7e00], R69 ;  /* 0x007e004514007988 */ /* 0x0001e80008000405 */
[----:B------:R-:W3:Y:S04]  /*43b10*/  LDL.LU R67, [R1+0x438] ;  /* 0x0004380001437983 */ /* 0x000ee80000300800 */
[----:B------:R1:W-:Y:S04]  /*43b20*/  STS.U16 [R20+UR5+0x10200], R70 ;  /* 0x0102004614007988 */ /* 0x0003e80008000405 */
[----:B------:R-:W3:Y:S04]  /*43b30*/  LDL.LU R68, [R1+0x424] ;  /* 0x0004240001447983 */ /* 0x000ee80000300800 */
[----:B------:R0:W-:Y:S04]  /*43b40*/  STS.U16 [R20+UR5+0x10600], R71 ;  /* 0x0106004714007988 */ /* 0x0001e80008000405 */
[----:B------:R0:W-:Y:S04]  /*43b50*/  STS.U16 [R20+UR5+0x10a00], R72 ;  /* 0x010a004814007988 */ /* 0x0001e80008000405 */
[----:B------:R1:W-:Y:S04]  /*43b60*/  STS.U16 [R20+UR5+0x10e00], R73 ;  /* 0x010e004914007988 */ /* 0x0003e80008000405 */
[----:B------:R1:W-:Y:S04]  /*43b70*/  STS.U16 [R20+UR5+0x11200], R74 ;  /* 0x0112004a14007988 */ /* 0x0003e80008000405 */
[----:B0-----:R-:W4:Y:S04]  /*43b80*/  LDL.LU R69, [R1+0x40c] ;  /* 0x00040c0001457983 */ /* 0x001f280000300800 */
[----:B-1----:R-:W4:Y:S04]  /*43b90*/  LDL.LU R70, [R1+0x3f4] ;  /* 0x0003f40001467983 */ /* 0x002f280000300800 */
[----:B------:R0:W-:Y:S04]  /*43ba0*/  STS.U16 [R20+UR5+0x11600], R75 ;  /* 0x0116004b14007988 */ /* 0x0001e80008000405 */
        /* <DEDUP_REMOVED lines=8> */
[----:B0-----:R-:W4:Y:S04]  /*43c30*/  LDL.LU R75, [R1+0x37c] ;  /* 0x00037c00014b7983 */ /* 0x001f280000300800 */
[----:B------:R0:W-:Y:S04]  /*43c40*/  STS.U16 [R20+UR5+0x12a00], R10 ;  /* 0x012a000a14007988 */ /* 0x0001e80008000405 */
[----:B-1----:R-:W4:Y:S04]  /*43c50*/  LDL.LU R76, [R1+0x364] ;  /* 0x00036400014c7983 */ /* 0x002f280000300800 */
[----:B------:R-:W4:Y:S04]  /*43c60*/  LDL.LU R77, [R1+0x34c] ;  /* 0x00034c00014d7983 */ /* 0x000f280000300800 */
[----:B------:R-:W4:Y:S04]  /*43c70*/  LDL.LU R78, [R1+0x334] ;  /* 0x00033400014e7983 */ /* 0x000f280000300800 */
[----:B------:R1:W-:Y:S04]  /*43c80*/  STS.U16 [R20+UR5+0x12e00], R11 ;  /* 0x012e000b14007988 */ /* 0x0003e80008000405 */
[----:B------:R-:W4:Y:S04]  /*43c90*/  LDL.LU R79, [R1+0x31c] ;  /* 0x00031c00014f7983 */ /* 0x000f280000300800 */
[----:B------:R-:W-:Y:S04]  /*43ca0*/  STS.U16 [R20+UR5+0x13200], R18 ;  /* 0x0132001214007988 */ /* 0x000fe80008000405 */
[----:B0-----:R-:W4:Y:S04]  /*43cb0*/  LDL.LU R10, [R1+0x304] ;  /* 0x00030400010a7983 */ /* 0x001f280000300800 */
[----:B------:R0:W-:Y:S04]  /*43cc0*/  STS.U16 [R20+UR5+0x13600], R12 ;  /* 0x0136000c14007988 */ /* 0x0001e80008000405 */
[----:B------:R0:W-:Y:S04]  /*43cd0*/  STS.U16 [R20+UR5+0x13a00], R6 ;  /* 0x013a000614007988 */ /* 0x0001e80008000405 */
[----:B------:R0:W-:Y:S04]  /*43ce0*/  STS.U16 [R20+UR5+0x13e00], R13 ;  /* 0x013e000d14007988 */ /* 0x0001e80008000405 */
[----:B------:R0:W-:Y:S04]  /*43cf0*/  STS.U16 [R20+UR5+0x14200], R15 ;  /* 0x0142000f14007988 */ /* 0x0001e80008000405 */
[----:B-1----:R-:W4:Y:S04]  /*43d00*/  LDL.LU R11, [R1+0x2ec] ;  /* 0x0002ec00010b7983 */ /* 0x002f280000300800 */
[----:B------:R1:W-:Y:S04]  /*43d10*/  STS.U16 [R20+UR5+0x14600], R16 ;  /* 0x0146001014007988 */ /* 0x0003e80008000405 */
[----:B0-----:R-:W4:Y:S04]  /*43d20*/  LDL.LU R12, [R1+0x2d4] ;  /* 0x0002d400010c7983 */ /* 0x001f280000300800 */
[----:B------:R-:W4:Y:S04]  /*43d30*/  LDL.LU R6, [R1+0x2bc] ;  /* 0x0002bc0001067983 */ /* 0x000f280000300800 */
[----:B------:R-:W4:Y:S04]  /*43d40*/  LDL.LU R13, [R1+0x2a4] ;  /* 0x0002a400010d7983 */ /* 0x000f280000300800 */
[----:B------:R-:W4:Y:S04]  /*43d50*/  LDL.LU R15, [R1+0x28c] ;  /* 0x00028c00010f7983 */ /* 0x000f280000300800 */
[----:B-1----:R-:W4:Y:S04]  /*43d60*/  LDL.LU R16, [R1+0x274] ;  /* 0x0002740001107983 */ /* 0x002f280000300800 */
[----:B--2---:R0:W-:Y:S04]  /*43d70*/  STS.U16 [R20+UR5+0x14a00], R14 ;  /* 0x014a000e14007988 */ /* 0x0041e80008000405 */
[----:B0-----:R-:W2:Y:S04]  /*43d80*/  LDL.LU R14, [R1+0x25c] ;  /* 0x00025c00010e7983 */ /* 0x001ea80000300800 */
        /* <DEDUP_REMOVED lines=11> */
[----:B------:R-:W2:Y:S04]  /*43e40*/  LDL.LU R42, [R1+0x244] ;  /* 0x00024400012a7983 */ /* 0x000ea80000300800 */
[----:B------:R-:W-:Y:S04]  /*43e50*/  STS.U16 [R20+UR5+0x17600], R28 ;  /* 0x0176001c14007988 */ /* 0x000fe80008000405 */
[----:B------:R-:W2:Y:S04]  /*43e60*/  LDL.LU R47, [R1+0x22c] ;  /* 0x00022c00012f7983 */ /* 0x000ea80000300800 */
[----:B------:R-:W-:Y:S04]  /*43e70*/  STS.U16 [R20+UR5+0x17a00], R22 ;  /* 0x017a001614007988 */ /* 0x000fe80008000405 */
[----:B------:R-:W2:Y:S04]  /*43e80*/  LDL.LU R49, [R1+0x214] ;  /* 0x0002140001317983 */ /* 0x000ea80000300800 */
[----:B------:R-:W-:Y:S04]  /*43e90*/  STS.U16 [R20+UR5+0x17e00], R17 ;  /* 0x017e001114007988 */ /* 0x000fe80008000405 */
[----:B------:R-:W2:Y:S04]  /*43ea0*/  LDL.LU R50, [R1+0x1fc] ;  /* 0x0001fc0001327983 */ /* 0x000ea80000300800 */
[----:B------:R0:W-:Y:S04]  /*43eb0*/  STS.U16 [R18+UR5+0x280], R52 ;  /* 0x0002803412007988 */ /* 0x0001e80008000405 */
[----:B------:R-:W2:Y:S04]  /*43ec0*/  LDL.LU R51, [R1+0x1e4] ;  /* 0x0001e40001337983 */ /* 0x000ea80000300800 */
[----:B------:R1:W-:Y:S04]  /*43ed0*/  STS.U16 [R18+UR5+0x680], R53 ;  /* 0x0006803512007988 */ /* 0x0003e80008000405 */
[----:B---3--:R3:W-:Y:S04]  /*43ee0*/  STS.U16 [R18+UR5+0xa80], R54 ;  /* 0x000a803612007988 */ /* 0x0087e80008000405 */
[----:B----4-:R4:W-:Y:S04]  /*43ef0*/  STS.U16 [R18+UR5+0xe80], R65 ;  /* 0x000e804112007988 */ /* 0x0109e80008000405 */
[----:B------:R1:W-:Y:S04]  /*43f00*/  STS.U16 [R18+UR5+0x1280], R66 ;  /* 0x0012804212007988 */ /* 0x0003e80008000405 */
[----:B------:R3:W-:Y:S04]  /*43f10*/  STS.U16 [R18+UR5+0x1680], R67 ;  /* 0x0016804312007988 */ /* 0x0007e80008000405 */
[----:B0-----:R-:W2:Y:S04]  /*43f20*/  LDL.LU R52, [R1+0x1cc] ;  /* 0x0001cc0001347983 */ /* 0x001ea80000300800 */
[----:B-1----:R-:W2:Y:S04]  /*43f30*/  LDL.LU R53, [R1+0x1b4] ;  /* 0x0001b40001357983 */ /* 0x002ea80000300800 */
[----:B---3--:R-:W3:Y:S04]  /*43f40*/  LDL.LU R54, [R1+0x19c] ;  /* 0x00019c0001367983 */ /* 0x008ee80000300800 */
[----:B----4-:R-:W4:Y:S04]  /*43f50*/  LDL.LU R65, [R1+0x184] ;  /* 0x0001840001417983 */ /* 0x010f280000300800 */
        /* <DEDUP_REMOVED lines=39> */
[----:B0-----:R-:W4:Y:S04]  /*441d0*/  LDL.LU R16, [R1+0x20] ;  /* 0x0000200001107983 */ /* 0x001f280000300800 */
        /* <DEDUP_REMOVED lines=60> */
[----:B------:R-:W-:Y:S01]  /*445a0*/  STS.U16 [R18+UR5+0x16e80], R39 ;  /* 0x016e802712007988 */ /* 0x000fe20008000405 */
[----:B------:R-:W-:-:S03]  /*445b0*/  LOP3.LUT R17, R4, 0x60, RZ, 0x3c, !PT ;  /* 0x0000006004117812 */ /* 0x000fc600078e3cff */
[----:B------:R-:W2:Y:S04]  /*445c0*/  LDL.LU R42, [R1+0x258] ;  /* 0x00025800012a7983 */ /* 0x000ea80000300800 */
        /* <DEDUP_REMOVED lines=8> */
[----:B------:R-:W2:Y:S04]  /*44650*/  LDL.LU R52, [R1+0x1e0] ;  /* 0x0001e00001347983 */ /* 0x000ea80000300800 */
[----:B------:R0:W-:Y:S04]  /*44660*/  STS.U16 [R17+UR5+0x300], R53 ;  /* 0x0003003511007988 */ /* 0x0001e80008000405 */
[----:B------:R1:W-:Y:S04]  /*44670*/  STS.U16 [R17+UR5+0x700], R54 ;  /* 0x0007003611007988 */ /* 0x0003e80008000405 */
[----:B---3--:R3:W-:Y:S04]  /*44680*/  STS.U16 [R17+UR5+0xb00], R65 ;  /* 0x000b004111007988 */ /* 0x0087e80008000405 */
[----:B----4-:R4:W-:Y:S04]  /*44690*/  STS.U16 [R17+UR5+0xf00], R66 ;  /* 0x000f004211007988 */ /* 0x0109e80008000405 */
        /* <DEDUP_REMOVED lines=76> */
[----:B--2---:R-:W-:Y:S04]  /*44b60*/  STS.U16 [R17+UR5+0x15f00], R14 ;  /* 0x015f000e11007988 */ /* 0x004fe80008000405 */
[----:B------:R0:W-:Y:S04]  /*44b70*/  STS.U16 [R17+UR5+0x16300], R2 ;  /* 0x0163000211007988 */ /* 0x0001e80008000405 */
[----:B0-----:R-:W2:Y:S04]  /*44b80*/  LDL.LU R2, [R1+0x17cc] ;  /* 0x0017cc0001027983 */ /* 0x001ea80000300800 */
        /* <DEDUP_REMOVED lines=24> */
[----:B------:R-:W-:Y:S04]  /*44d10*/  STS.U16 [R17+UR5+0x16700], R58 ;  /* 0x0167003a11007988 */ /* 0x000fe80008000405 */
[----:B------:R-:W-:Y:S04]  /*44d20*/  STS.U16 [R17+UR5+0x16b00], R44 ;  /* 0x016b002c11007988 */ /* 0x000fe80008000405 */
[----:B------:R-:W2:Y:S04]  /*44d30*/  LDL.LU R36, [R1+0x26c] ;  /* 0x00026c0001247983 */ /* 0x000ea80000300800 */
        /* <DEDUP_REMOVED lines=12> */
[----:B---3--:R0:W-:Y:S04]  /*44e00*/  STS.U16 [R6+UR5+0x380], R53 ;  /* 0x0003803506007988 */ /* 0x0081e80008000405 */
[----:B----4-:R1:W-:Y:S04]  /*44e10*/  STS.U16 [R6+UR5+0x780], R54 ;  /* 0x0007803606007988 */ /* 0x0103e80008000405 */
[----:B--2---:R2:W-:Y:S04]  /*44e20*/  STS.U16 [R6+UR5+0xb80], R65 ;  /* 0x000b804106007988 */ /* 0x0045e80008000405 */
[----:B------:R3:W-:Y:S04]  /*44e30*/  STS.U16 [R6+UR5+0xf80], R66 ;  /* 0x000f804206007988 */ /* 0x0007e80008000405 */
[----:B------:R4:W-:Y:S04]  /*44e40*/  STS.U16 [R6+UR5+0x1380], R67 ;  /* 0x0013804306007988 */ /* 0x0009e80008000405 */
[----:B------:R2:W-:Y:S04]  /*44e50*/  STS.U16 [R6+UR5+0x1780], R68 ;  /* 0x0017804406007988 */ /* 0x0005e80008000405 */
[----:B0-----:R-:W2:Y:S04]  /*44e60*/  LDL.LU R53, [R1+0x1c4] ;  /* 0x0001c40001357983 */ /* 0x001ea80000300800 */
[----:B-1----:R-:W2:Y:S04]  /*44e70*/  LDL.LU R54, [R1+0x1ac] ;  /* 0x0001ac0001367983 */ /* 0x002ea80000300800 */
[----:B--2---:R-:W2:Y:S04]  /*44e80*/  LDL.LU R65, [R1+0x194] ;  /* 0x0001940001417983 */ /* 0x004ea80000300800 */
        /* <DEDUP_REMOVED lines=38> */
[----:B------:R-:W4:Y:S04]  /*450f0*/  LDL.LU R14, [R1+0xc0] ;  /* 0x0000c000010e7983 */ /* 0x000f280000300800 */
        /* <DEDUP_REMOVED lines=32> */
[----:B------:R2:W-:Y:S01]  /*45300*/  STS.U16 [R6+UR5+0x16380], R0 ;  /* 0x0163800006007988 */ /* 0x0005e20008000405 */
[----:B0-----:R-:W0:Y:S03]  /*45310*/  LDC R14, c[0x0][0x3a0] ;  /* 0x0000e800ff0e7b82 */ /* 0x001e260000000800 */
[----:B-1----:R1:W5:Y:S04]  /*45320*/  LDL.LU R2, [R1+0x17c8] ;  /* 0x0017c80001027983 */ /* 0x0023680000300800 */
[----:B--2---:R-:W2:Y:S04]  /*45330*/  LDL.LU R0, [R1+0x17c4] ;  /* 0x0017c40001007983 */ /* 0x004ea80000300800 */
[----:B------:R-:W-:Y:S04]  /*45340*/  STS.U16 [R6+UR5+0x16780], R55 ;  /* 0x0167803706007988 */ /* 0x000fe80008000405 */
[----:B------:R-:W-:Y:S04]  /*45350*/  STS.U16 [R6+UR5+0x16b80], R43 ;  /* 0x016b802b06007988 */ /* 0x000fe80008000405 */
[----:B------:R-:W-:Y:S04]  /*45360*/  STS.U16 [R6+UR5+0x16f80], R37 ;  /* 0x016f802506007988 */ /* 0x000fe80008000405 */
[----:B------:R-:W-:Y:S04]  /*45370*/  STS.U16 [R6+UR5+0x17380], R31 ;  /* 0x0173801f06007988 */ /* 0x000fe80008000405 */
[----:B------:R-:W-:Y:S04]  /*45380*/  STS.U16 [R6+UR5+0x17780], R25 ;  /* 0x0177801906007988 */ /* 0x000fe80008000405 */
[----:B------:R-:W-:Y:S01]  /*45390*/  STS.U16 [R6+UR5+0x17b80], R7 ;  /* 0x017b800706007988 */ /* 0x000fe20008000405 */
[----:B0-----:R-:W-:-:S05]  /*453a0*/  VIADD R14, R14, 0x7f ;  /* 0x0000007f0e0e7836 */ /* 0x001fca0000000000 */
[----:B------:R-:W-:-:S04]  /*453b0*/  SHF.R.S32.HI R5, RZ, 0x1f, R14 ;  /* 0x0000001fff057819 */ /* 0x000fc8000001140e */
[----:B------:R-:W-:-:S04]  /*453c0*/  LEA.HI R5, R5, R14, RZ, 0x7 ;  /* 0x0000000e05057211 */ /* 0x000fc800078f38ff */
[----:B------:R-:W-:-:S04]  /*453d0*/  SHF.R.S32.HI R5, RZ, 0x7, R5 ;  /* 0x00000007ff057819 */ /* 0x000fc80000011405 */
[----:B------:R-:W-:-:S05]  /*453e0*/  VIMNMX R5, PT, PT, R5, 0x1, !PT ;  /* 0x0000000105057848 */ /* 0x000fca0007fe0100 */
[----:B------:R-:W-:Y:S01]  /*453f0*/  VIADD R5, R5, 0xffffffff ;  /* 0xffffffff05057836 */ /* 0x000fe20000000000 */
[----:B------:R-:W-:Y:S02]  /*45400*/  USHF.L.U32 UR7, UR9, 0x7, URZ ;  /* 0x0000000709077899 */ /* 0x000fe400080006ff */
[----:B------:R-:W-:Y:S02]  /*45410*/  UIADD3 UR9, UPT, UPT, UR5, 0x44000, URZ ;  /* 0x0004400005097890 */ /* 0x000fe4000fffe0ff */
[----:B------:R-:W-:Y:S01]  /*45420*/  UIADD3 UR10, UPT, UPT, UR5, 0x20000, URZ ;  /* 0x00020000050a7890 */ /* 0x000fe2000fffe0ff */
[----:B------:R-:W-:Y:S01]  /*45430*/  STL [R1+0x16a4], R5 ;  /* 0x0016a40501007387 */ /* 0x000fe20000100800 */
[----:B------:R-:W-:Y:S02]  /*45440*/  USHF.R.U32.HI UR9, URZ, 0x4, UR9 ;  /* 0x00000004ff097899 */ /* 0x000fe40008011609 */
[----:B------:R-:W-:Y:S01]  /*45450*/  USHF.R.U32.HI UR10, URZ, 0x4, UR10 ;  /* 0x00000004ff0a7899 */ /* 0x000fe2000801160a */
[----:B------:R-:W-:Y:S01]  /*45460*/  ISETP.LT.OR P2, PT, R14, 0x80, P0 ;  /* 0x000000800e00780c */ /* 0x000fe20000741670 */
[----:B------:R-:W-:-:S02]  /*45470*/  USGXT.U32 UR9, UR9, 0xe ;  /* 0x0000000e0909789a */ /* 0x000fc40008000000 */
[----:B------:R-:W-:Y:S01]  /*45480*/  USGXT.U32 UR10, UR10, 0xe ;  /* 0x0000000e0a0a789a */ /* 0x000fe20008000000 */
[----:B------:R-:W-:Y:S01]  /*45490*/  UMOV UR13, URZ ;  /* 0x000000ff000d7c82 */ /* 0x000fe20008000000 */
[----:B------:R-:W-:Y:S02]  /*454a0*/  UIADD3 UR11, UP1, UPT, UR9, 0x80, URZ ;  /* 0x00000080090b7890 */ /* 0x000fe4000ff3e0ff */
[----:B------:R-:W-:Y:S01]  /*454b0*/  UIADD3 UR12, UP2, UPT, UR10, 0x2, URZ ;  /* 0x000000020a0c7890 */ /* 0x000fe2000ff5e0ff */
[----:B------:R-:W-:Y:S01]  /*454c0*/  UMOV UR14, URZ ;  /* 0x000000ff000e7c82 */ /* 0x000fe20008000000 */
[----:B------:R-:W-:Y:S02]  /*454d0*/  USHF.L.U32 UR8, UR8, 0x7, URZ ;  /* 0x0000000708087899 */ /* 0x000fe400080006ff */
[----:B------:R-:W-:Y:S02]  /*454e0*/  UIADD3.X UR13, UPT, UPT, UR13, 0x40004040, URZ, UP1, !UPT ;  /* 0x400040400d0d7890 */ /* 0x000fe40008ffe4ff */
[----:B------:R-:W-:Y:S01]  /*454f0*/  UIADD3.X UR14, UPT, UPT, UR14, 0x40004040, URZ, UP2, !UPT ;  /* 0x400040400e0e7890 */ /* 0x000fe200097fe4ff */
[----:B------:R-:W-:Y:S01]  /*45500*/  ISETP.NE.U32.AND P3, PT, R5, RZ, PT ;  /* 0x000000ff0500720c */ /* 0x000fe20003f65070 */
[----:B--2---:R0:W-:Y:S01]  /*45510*/  STS.U16 [R6+UR5+0x17f80], R0 ;  /* 0x017f800006007988 */ /* 0x0041e20008000405 */
[----:B------:R2:W-:Y:S06]  /*45520*/  MEMBAR.ALL.CTA ;  /* 0x0000000000007992 */ /* 0x0005ec0000008000 */
[----:B--2---:R-:W2:Y:S01]  /*45530*/  FENCE.VIEW.ASYNC.S ;  /* 0x00000000000073c6 */ /* 0x004ea20000000000 */
[----:B0-----:R-:W0:Y:S02]  /*45540*/  S2R R0, SR_TID.X ;  /* 0x0000000000007919 */ /* 0x001e240000002100 */
[----:B0-----:R-:W-:Y:S01]  /*45550*/  LOP3.LUT R0, R0, 0x7f, RZ, 0xc0, !PT ;  /* 0x0000007f00007812 */ /* 0x001fe200078ec0ff */
[----:B--2---:R-:W-:Y:S06]  /*45560*/  BAR.SYNC.DEFER_BLOCKING 0x0 ;  /* 0x0000000000007b1d */ /* 0x004fec0000010000 */
[----:B-1----:R-:W-:Y:S05]  /*45570*/  @P2 BRA `(.L_x_6) ;  /* 0x0000000400782947 */ /* 0x002fea0003800000 */
[----:B------:R-:W-:Y:S02]  /*45580*/  UIADD3 UR42, UPT, UPT, UR5, 0x40000, URZ ;  /* 0x00040000052a7890 */ /* 0x000fe4000fffe0ff */
[----:B------:R-:W-:Y:S02]  /*45590*/  USHF.R.U32.HI UR44, URZ, 0x4, UR5 ;  /* 0x00000004ff2c7899 */ /* 0x000fe40008011605 */
[----:B------:R-:W-:Y:S02]  /*455a0*/  USHF.R.U32.HI UR46, URZ, 0x4, UR42 ;  /* 0x00000004ff2e7899 */ /* 0x000fe4000801162a */
[----:B------:R-:W-:Y:S02]  /*455b0*/  USGXT.U32 UR42, UR44, 0xe ;  /* 0x0000000e2c2a789a */ /* 0x000fe40008000000 */
[----:B------:R-:W-:Y:S02]  /*455c0*/  USGXT.U32 UR46, UR46, 0xe ;  /* 0x0000000e2e2e789a */ /* 0x000fe40008000000 */
[----:B------:R-:W-:-:S02]  /*455d0*/  UIADD3 UR48, UP2, UPT, UR42, 0x2, URZ ;  /* 0x000000022a307890 */ /* 0x000fc4000ff5e0ff */
[----:B------:R-:W-:Y:S01]  /*455e0*/  UIADD3 UR52, UP1, UPT, UR46, 0x80, URZ ;  /* 0x000000802e347890 */ /* 0x000fe2000ff3e0ff */
[----:B------:R-:W-:Y:S01]  /*455f0*/  UMOV UR43, URZ ;  /* 0x000000ff002b7c82 */ /* 0x000fe20008000000 */
[----:B------:R-:W-:Y:S02]  /*45600*/  UMOV UR47, URZ ;  /* 0x000000ff002f7c82 */ /* 0x000fe40008000000 */
[----:B------:R-:W-:Y:S02]  /*45610*/  UIADD3.X UR53, UPT, UPT, UR43, 0x40004040, URZ, UP1, !UPT ;  /* 0x400040402b357890 */ /* 0x000fe40008ffe4ff */
[----:B------:R-:W-:Y:S02]  /*45620*/  UIADD3.X UR49, UPT, UPT, UR47, 0x40004040, URZ, UP2, !UPT ;  /* 0x400040402f317890 */ /* 0x000fe400097fe4ff */
[----:B------:R-:W-:Y:S02]  /*45630*/  UIADD3.64 UR62, UPT, UPT, UR52, 0x80, URZ ;  /* 0x00000080343e7897 */ /* 0x000fe4000fffe0ff */
[----:B------:R-:W-:-:S02]  /*45640*/  UIADD3.64 UR58, UPT, UPT, UR48, 0x2, URZ ;  /* 0x00000002303a7897 */ /* 0x000fc4000fffe0ff */
[----:B------:R-:W-:Y:S02]  /*45650*/  UIADD3.64 UR60, UPT, UPT, UR48, 0x4, URZ ;  /* 0x00000004303c7897 */ /* 0x000fe4000fffe0ff */
[----:B------:R-:W-:Y:S01]  /*45660*/  UIADD3.64 UR66, UPT, UPT, UR52, 0x100, URZ ;  /* 0x0000010034427897 */ /* 0x000fe2000fffe0ff */
[----:B------:R-:W-:Y:S01]  /*45670*/  UMOV UR20, 0x0 ;  /* 0x0000000000147882 */ /* 0x000fe20000000000 */
[----:B------:R-:W-:Y:S01]  /*45680*/  UMOV UR21, 0x4408490 ;  /* 0x0440849000157882 */ /* 0x000fe20000000000 */
[----:B------:R-:W-:Y:S01]  /*45690*/  UMOV UR43, 0x40004040 ;  /* 0x40004040002b7882 */ /* 0x000fe20000000000 */
[----:B------:R-:W-:Y:S01]  /*456a0*/  UMOV UR47, 0x40004040 ;  /* 0x40004040002f7882 */ /* 0x000fe20000000000 */
[----:B------:R-:W-:Y:S01]  /*456b0*/  UMOV UR32, 0x0 ;  /* 0x0000000000207882 */ /* 0x000fe20000000000 */
[----:B------:R-:W-:Y:S01]  /*456c0*/  UMOV UR33, 0x4408490 ;  /* 0x0440849000217882 */ /* 0x000fe20000000000 */
[----:B------:R0:W-:Y:S01]  /*456d0*/  UTCHMMA gdesc[UR46], gdesc[UR42], tmem[UR4], tmem[UR20], idesc[UR21], !UPT ;  /* 0x00ff142a2e0075ea */ /* 0x0001e2000f800004 */
[----:B------:R-:W-:Y:S01]  /*456e0*/  UMOV UR22, 0x0 ;  /* 0x0000000000167882 */ /* 0x000fe20000000000 */
[----:B------:R-:W-:Y:S01]  /*456f0*/  UMOV UR23, 0x4408490 ;  /* 0x0440849000177882 */ /* 0x000fe20000000000 */
[----:B------:R-:W-:-:S02]  /*45700*/  UIADD3.64 UR64, UPT, UPT, UR48, 0x7fe, URZ ;  /* 0x000007fe30407897 */ /* 0x000fc4000fffe0ff */
[----:B------:R1:W-:Y:S01]  /*45710*/  UTCHMMA gdesc[UR52], gdesc[UR48], tmem[UR4], tmem[UR32], idesc[UR33], UPT ;  /* 0x00ff2030340075ea */ /* 0x0003e2000b800004 */
[----:B------:R-:W-:Y:S01]  /*45720*/  UMOV UR18, 0x0 ;  /* 0x0000000000127882 */ /* 0x000fe20000000000 */
[----:B------:R-:W-:Y:S01]  /*45730*/  UMOV UR19, 0x4408490 ;  /* 0x0440849000137882 */ /* 0x000fe20000000000 */
[----:B------:R-:W-:Y:S01]  /*45740*/  UIADD3.64 UR68, UPT, UPT, UR48, 0x800, URZ ;  /* 0x0000080030447897 */ /* 0x000fe2000fffe0ff */
[----:B------:R2:W-:Y:S01]  /*45750*/  UTCHMMA gdesc[UR62], gdesc[UR58], tmem[UR4], tmem[UR22], idesc[UR23], UPT ;  /* 0x00ff163a3e0075ea */ /* 0x0005e2000b800004 */
[----:B------:R3:W-:Y:S01]  /*45760*/  UTCHMMA gdesc[UR66], gdesc[UR60], tmem[UR4], tmem[UR18], idesc[UR19], UPT ;  /* 0x00ff123c420075ea */ /* 0x0007e2000b800004 */
[----:B0-----:R-:W-:Y:S02]  /*45770*/  UIADD3.64 UR20, UPT, UPT, UR52, 0x180, URZ ;  /* 0x0000018034147897 */ /* 0x001fe4000fffe0ff */
[----:B------:R-:W-:Y:S02]  /*45780*/  UIADD3.64 UR42, UPT, UPT, UR52, 0x200, URZ ;  /* 0x00000200342a7897 */ /* 0x000fe4000fffe0ff */
[----:B-1----:R-:W-:Y:S01]  /*45790*/  UIADD3.64 UR32, UPT, UPT, UR48, 0x802, URZ ;  /* 0x0000080230207897 */ /* 0x002fe2000fffe0ff */
[----:B------:R-:W-:Y:S01]  /*457a0*/  UMOV UR26, 0x0 ;  /* 0x00000000001a7882 */ /* 0x000fe20000000000 */
[----:B------:R-:W-:Y:S01]  /*457b0*/  UMOV UR27, 0x4408490 ;  /* 0x04408490001b7882 */ /* 0x000fe20000000000 */
[----:B--2---:R-:W-:-:S02]  /*457c0*/  UIADD3.64 UR58, UPT, UPT, UR52, 0x280, URZ ;  /* 0x00000280343a7897 */ /* 0x004fc4000fffe0ff */
[----:B------:R0:W-:Y:S01]  /*457d0*/  UTCHMMA gdesc[UR20], gdesc[UR64], tmem[UR4], tmem[UR26], idesc[UR27], UPT ;  /* 0x00ff1a40140075ea */ /* 0x0001e2000b800004 */
[----:B------:R-:W-:Y:S02]  /*457e0*/  UIADD3.64 UR22, UPT, UPT, UR48, 0x804, URZ ;  /* 0x0000080430167897 */ /* 0x000fe4000fffe0ff */
[----:B---3--:R-:W-:Y:S01]  /*457f0*/  UIADD3.64 UR60, UPT, UPT, UR52, 0x300, URZ ;  /* 0x00000300343c7897 */ /* 0x008fe2000fffe0ff */
[----:B------:R-:W-:Y:S01]  /*45800*/  UMOV UR24, 0x0 ;  /* 0x0000000000187882 */ /* 0x000fe20000000000 */
[----:B------:R-:W-:Y:S01]  /*45810*/  UMOV UR25, 0x4408490 ;  /* 0x0440849000197882 */ /* 0x000fe20000000000 */
[----:B------:R-:W-:Y:S02]  /*45820*/  UIADD3 UR15, UPT, UPT, UR4, 0x100000, URZ ;  /* 0x00100000040f7890 */ /* 0x000fe4000fffe0ff */
[----:B------:R1:W-:Y:S01]  /*45830*/  UTCHMMA gdesc[UR42], gdesc[UR68], tmem[UR4], tmem[UR24], idesc[UR25], UPT ;  /* 0x00ff18442a0075ea */ /* 0x0003e2000b800004 */
[----:B------:R-:W-:Y:S01]  /*45840*/  UIADD3.64 UR18, UPT, UPT, UR48, 0xffe, URZ ;  /* 0x00000ffe30127897 */ /* 0x000fe2000fffe0ff */
[----:B------:R-:W-:Y:S01]  /*45850*/  UMOV UR30, 0x0 ;  /* 0x00000000001e7882 */ /* 0x000fe20000000000 */
[----:B------:R-:W-:Y:S01]  /*45860*/  UMOV UR31, 0x4408490 ;  /* 0x04408490001f7882 */ /* 0x000fe20000000000 */
[----:B------:R-:W-:-:S02]  /*45870*/  UIADD3 UR70, UPT, UPT, UR4, 0x100000, URZ ;  /* 0x0010000004467890 */ /* 0x000fc4000fffe0ff */
[----:B------:R2:W-:Y:S01]  /*45880*/  UTCHMMA gdesc[UR58], gdesc[UR32], tmem[UR4], tmem[UR30], idesc[UR31], UPT ;  /* 0x00ff1e203a0075ea */ /* 0x0005e2000b800004 */
[----:B0-----:R-:W-:Y:S02]  /*45890*/  UIADD3.64 UR26, UPT, UPT, UR48, 0x1000, URZ ;  /* 0x00001000301a7897 */ /* 0x001fe4000fffe0ff */
[----:B------:R-:W-:Y:S02]  /*458a0*/  UIADD3 UR71, UPT, UPT, UR4, 0x100000, URZ ;  /* 0x0010000004477890 */ /* 0x000fe4000fffe0ff */
[----:B------:R-:W-:Y:S01]  /*458b0*/  UIADD3.64 UR64, UPT, UPT, UR48, 0x1002, URZ ;  /* 0x0000100230407897 */ /* 0x000fe2000fffe0ff */
[----:B------:R-:W-:Y:S01]  /*458c0*/  UMOV UR28, 0x0 ;  /* 0x00000000001c7882 */ /* 0x000fe20000000000 */
[----:B------:R-:W-:Y:S01]  /*458d0*/  UMOV UR29, 0x4408490 ;  /* 0x04408490001d7882 */ /* 0x000fe20000000000 */
[----:B------:R-:W-:Y:S02]  /*458e0*/  UIADD3 UR72, UPT, UPT, UR4, 0x100000, URZ ;  /* 0x0010000004487890 */ /* 0x000fe4000fffe0ff */
[----:B------:R0:W-:Y:S01]  /*458f0*/  UTCHMMA gdesc[UR60], gdesc[UR22], tmem[UR4], tmem[UR28], idesc[UR29], UPT ;  /* 0x00ff1c163c0075ea */ /* 0x0001e2000b800004 */
[----:B-1----:R-:W-:-:S02]  /*45900*/  UIADD3.64 UR24, UPT, UPT, UR48, 0x1004, URZ ;  /* 0x0000100430187897 */ /* 0x002fc4000fffe0ff */
[----:B------:R-:W-:Y:S02]  /*45910*/  UIADD3 UR73, UPT, UPT, UR4, 0x100000, URZ ;  /* 0x0010000004497890 */ /* 0x000fe4000fffe0ff */
[----:B--2---:R-:W-:Y:S02]  /*45920*/  UIADD3.64 UR32, UPT, UPT, UR48, 0x17fe, URZ ;  /* 0x000017fe30207897 */ /* 0x004fe4000fffe0ff */
[----:B------:R-:W-:Y:S02]  /*45930*/  UIADD3 UR74, UPT, UPT, UR4, 0x100000, URZ ;  /* 0x00100000044a7890 */ /* 0x000fe4000fffe0ff */
[----:B------:R-:W-:Y:S02]  /*45940*/  UIADD3.64 UR30, UPT, UPT, UR48, 0x1800, URZ ;  /* 0x00001800301e7897 */ /* 0x000fe4000fffe0ff */
[----:B------:R-:W-:Y:S02]  /*45950*/  UIADD3 UR75, UPT, UPT, UR4, 0x100000, URZ ;  /* 0x00100000044b7890 */ /* 0x000fe4000fffe0ff */
[----:B0-----:R-:W-:Y:S01]  /*45960*/  UIADD3.64 UR22, UPT, UPT, UR48, 0x1802, URZ ;  /* 0x0000180230167897 */ /* 0x001fe2000fffe0ff */
[----:B------:R-:W-:Y:S01]  /*45970*/  UMOV UR34, 0x0 ;  /* 0x0000000000227882 */ /* 0x000fe20000000000 */
[----:B------:R-:W-:Y:S01]  /*45980*/  UMOV UR35, 0x4408490 ;  /* 0x0440849000237882 */ /* 0x000fe20000000000 */
[----:B------:R-:W-:Y:S01]  /*45990*/  UIADD3 UR76, UPT, UPT, UR4, 0x100000, URZ ;  /* 0x00100000044c7890 */ /* 0x000fe2000fffe0ff */
[----:B------:R0:W-:Y:S01]  /*459a0*/  UTCHMMA gdesc[UR46], gdesc[UR18], tmem[UR15], tmem[UR34], idesc[UR35], !UPT ;  /* 0x00ff22122e0075ea */ /* 0x0001e2000f80000f */
[----:B------:R-:W-:Y:S01]  /*459b0*/  UIADD3.64 UR48, UPT, UPT, UR48, 0x1804, URZ ;  /* 0x0000180430307897 */ /* 0x000fe2000fffe0ff */
[----:B------:R-:W-:Y:S01]  /*459c0*/  UMOV UR36, 0x0 ;  /* 0x0000000000247882 */ /* 0x000fe20000000000 */
[----:B------:R-:W-:Y:S01]  /*459d0*/  UMOV UR37, 0x4408490 ;  /* 0x0440849000257882 */ /* 0x000fe20000000000 */
[----:B------:R-:W-:Y:S01]  /*459e0*/  UMOV UR38, 0x0 ;  /* 0x0000000000267882 */ /* 0x000fe20000000000 */
[----:B------:R-:W-:Y:S01]  /*459f0*/  UMOV UR39, 0x4408490 ;  /* 0x0440849000277882 */ /* 0x000fe20000000000 */
[----:B------:R-:W-:Y:S01]  /*45a00*/  UMOV UR40, 0x0 ;  /* 0x0000000000287882 */ /* 0x000fe20000000000 */
[----:B------:R-:W-:Y:S01]  /*45a10*/  UMOV UR41, 0x4408490 ;  /* 0x0440849000297882 */ /* 0x000fe20000000000 */
[----:B------:R0:W-:Y:S01]  /*45a20*/  UTCHMMA gdesc[UR52], gdesc[UR26], tmem[UR70], tmem[UR36], idesc[UR37], UPT ;  /* 0x00ff241a340075ea */ /* 0x0001e2000b800046 */
        /* <DEDUP_REMOVED lines=8> */
[----:B------:R-:W-:Y:S01]  /*45ab0*/  UMOV UR28, UR77 ;  /* 0x0000004d001c7c82 */ /* 0x000fe20008000000 */
[----:B------:R-:W-:Y:S01]  /*45ac0*/  UMOV UR29, URZ ;  /* 0x000000ff001d7c82 */ /* 0x000fe20008000000 */
[----:B------:R0:W-:Y:S01]  /*45ad0*/  UTCHMMA gdesc[UR20], gdesc[UR32], tmem[UR73], tmem[UR44], idesc[UR45], UPT ;  /* 0x00ff2c20140075ea */ /* 0x0001e2000b800049 */
[----:B------:R-:W-:Y:S01]  /*45ae0*/  UMOV UR56, 0x0 ;  /* 0x0000000000387882 */ /* 0x000fe20000000000 */
[----:B------:R-:W-:Y:S01]  /*45af0*/  UMOV UR57, 0x4408490 ;  /* 0x0440849000397882 */ /* 0x000fe20000000000 */
[----:B------:R0:W-:Y:S01]  /*45b00*/  UTCHMMA gdesc[UR42], gdesc[UR30], tmem[UR74], tmem[UR50], idesc[UR51], UPT ;  /* 0x00ff321e2a0075ea */ /* 0x0001e2000b80004a */
[----:B------:R-:W-:Y:S01]  /*45b10*/  UMOV UR28, UR28 ;  /* 0x0000001c001c7c82 */ /* 0x000fe20008000000 */
[----:B------:R0:W-:Y:S01]  /*45b20*/  UTCHMMA gdesc[UR58], gdesc[UR22], tmem[UR75], tmem[UR54], idesc[UR55], UPT ;  /* 0x00ff36163a0075ea */ /* 0x0001e2000b80004b */
[----:B------:R0:W-:Y:S01]  /*45b30*/  UTCHMMA gdesc[UR60], gdesc[UR48], tmem[UR76], tmem[UR56], idesc[UR57], UPT ;  /* 0x00ff38303c0075ea */ /* 0x0001e2000b80004c */
[----:B------:R0:W-:Y:S01]  /*45b40*/  UTCBAR [UR28], URZ ;  /* 0x000000ff1c0073e9 */ /* 0x0001e200080000ff */
[----:B------:R-:W-:Y:S01]  /*45b50*/  NOP ;  /* 0x0000000000007918 */ /* 0x000fe20000000000 */
.L_x_6:
[----:B0-----:R-:W-:Y:S01]  /*45b60*/  UMOV UR15, URZ ;  /* 0x000000ff000f7c82 */ /* 0x001fe20008000000 */
[----:B------:R-:W-:Y:S01]  /*45b70*/  UMOV UR62, URZ ;  /* 0x000000ff003e7c82 */ /* 0x000fe20008000000 */
[----:B------:R-:W-:Y:S01]  /*45b80*/  UMOV UR18, UR11 ;  /* 0x0000000b00127c82 */ /* 0x000fe20008000000 */
[----:B------:R-:W-:Y:S01]  /*45b90*/  UMOV UR19, UR13 ;  /* 0x0000000d00137c82 */ /* 0x000fe20008000000 */
[----:B------:R-:W-:Y:S01]  /*45ba0*/  UMOV UR20, UR12 ;  /* 0x0000000c00147c82 */ /* 0x000fe20008000000 */
[----:B------:R-:W-:Y:S01]  /*45bb0*/  UMOV UR21, UR14 ;  /* 0x0000000e00157c82 */ /* 0x000fe20008000000 */
[----:B------:R-:W-:Y:S05]  /*45bc0*/  @!P3 BRA `(.L_x_7) ;  /* 0x0000026000f4b947 */ /* 0x000fea0003800000 */
[----:B------:R-:W-:Y:S02]  /*45bd0*/  USHF.R.S32.HI UR70, URZ, 0x1f, UR8 ;  /* 0x0000001fff467899 */ /* 0x000fe40008011408 */
[----:B------:R-:W-:Y:S02]  /*45be0*/  USHF.R.S32.HI UR14, URZ, 0x1f, UR7 ;  /* 0x0000001fff0e7899 */ /* 0x000fe40008011407 */
[----:B------:R-:W-:Y:S02]  /*45bf0*/  USHF.L.U32 UR13, UR8, 0x1, URZ ;  /* 0x00000001080d7899 */ /* 0x000fe400080006ff */
[----:B------:R-:W-:Y:S02]  /*45c00*/  USHF.L.U64.HI UR70, UR8, 0x1, UR70 ;  /* 0x0000000108467899 */ /* 0x000fe40008010246 */
[----:B------:R-:W-:Y:S02]  /*45c10*/  USHF.L.U32 UR12, UR7, 0x1, URZ ;  /* 0x00000001070c7899 */ /* 0x000fe400080006ff */
[----:B------:R-:W-:Y:S01]  /*45c20*/  USHF.L.U64.HI UR14, UR7, 0x1, UR14 ;  /* 0x00000001070e7899 */ /* 0x000fe2000801020e */
[----:B------:R-:W-:Y:S01]  /*45c30*/  UMOV UR8, UR9 ;  /* 0x0000000900087c82 */ /* 0x000fe20008000000 */
[----:B------:R-:W-:-:S02]  /*45c40*/  UIADD3.64 UR22, UPT, UPT, UR18, 0x80, URZ ;  /* 0x0000008012167897 */ /* 0x000fc4000fffe0ff */
[----:B------:R-:W-:Y:S02]  /*45c50*/  UIADD3.64 UR24, UPT, UPT, UR20, 0x2, URZ ;  /* 0x0000000214187897 */ /* 0x000fe4000fffe0ff */
[----:B------:R-:W-:Y:S02]  /*45c60*/  UIADD3.64 UR26, UPT, UPT, UR18, 0x100, URZ ;  /* 0x00000100121a7897 */ /* 0x000fe4000fffe0ff */
[----:B------:R-:W-:Y:S02]  /*45c70*/  UIADD3.64 UR28, UPT, UPT, UR20, 0x4, URZ ;  /* 0x00000004141c7897 */ /* 0x000fe4000fffe0ff */
[----:B------:R-:W-:Y:S02]  /*45c80*/  UIADD3.64 UR30, UPT, UPT, UR18, 0x180, URZ ;  /* 0x00000180121e7897 */ /* 0x000fe4000fffe0ff */
[----:B------:R-:W-:Y:S02]  /*45c90*/  UIADD3.64 UR32, UPT, UPT, UR20, 0x7fe, URZ ;  /* 0x000007fe14207897 */ /* 0x000fe4000fffe0ff */
        /* <DEDUP_REMOVED lines=12> */
[----:B------:R-:W-:Y:S01]  /*45d60*/  UIADD3.64 UR58, UPT, UPT, UR20, 0x1802, URZ ;  /* 0x00001802143a7897 */ /* 0x000fe2000fffe0ff */
[----:B------:R-:W0:Y:S01]  /*45d70*/  LDCU UR11, c[0x0][0x3a0] ;  /* 0x00007400ff0b77ac */ /* 0x000e220008000800 */
[----:B------:R-:W-:Y:S01]  /*45d80*/  UIADD3.64 UR60, UPT, UPT, UR20, 0x1804, URZ ;  /* 0x00001804143c7897 */ /* 0x000fe2000fffe0ff */
[----:B------:R-:W-:Y:S01]  /*45d90*/  UMOV UR71, 0x1 ;  /* 0x0000000100477882 */ /* 0x000fe20000000000 */
[----:B------:R-:W-:Y:S01]  /*45da0*/  UMOV UR7, URZ ;  /* 0x000000ff00077c82 */ /* 0x000fe20008000000 */
[----:B------:R-:W-:-:S09]  /*45db0*/  UMOV UR9, 0x40004040 ;  /* 0x4000404000097882 */ /* 0x000fd20000000000 */
.L_x_10:
[----:B------:R-:W2:Y:S04]  /*45dc0*/  LDL.LU R6, [R1+0x119c] ;  /* 0x00119c0001067983 */ /* 0x000ea80000300800 */
[----:B------:R-:W3:Y:S04]  /*45dd0*/  LDL.LU R13, [R1+0x5e8] ;  /* 0x0005e800010d7983 */ /* 0x000ee80000300800 */
[----:B------:R-:W4:Y:S04]  /*45de0*/  LDL.LU R12, [R1+0x5f8] ;  /* 0x0005f800010c7983 */ /* 0x000f280000300800 */
[----:B------:R-:W3:Y:S04]  /*45df0*/  LDL.LU R9, [R1+0x1194] ;  /* 0x0011940001097983 */ /* 0x000ee80000300800 */
[----:B------:R-:W3:Y:S04]  /*45e00*/  LDL.LU R10, [R1+0x1198] ;  /* 0x00119800010a7983 */ /* 0x000ee80000300800 */
[----:B------:R-:W4:Y:S01]  /*45e10*/  LDL.LU R8, [R1+0x118c] ;  /* 0x00118c0001087983 */ /* 0x000f220000300800 */
[----:B------:R-:W-:-:S02]  /*45e20*/  UIADD3 UR15, UPT, UPT, UR15, 0x1, URZ ;  /* 0x000000010f0f7890 */ /* 0x000fc4000fffe0ff */
[----:B------:R-:W-:Y:S01]  /*45e30*/  USHF.L.U32 UR62, UR62, 0x1f, URZ ;  /* 0x0000001f3e3e7899 */ /* 0x000fe200080006ff */
[----:B------:R-:W1:Y:S01]  /*45e40*/  S2R R11, SR_TID.X ;  /* 0x00000000000b7919 */ /* 0x000e620000002100 */
[----:B0-----:R-:W-:Y:S01]  /*45e50*/  UIMAD UR63, UR15, -0x80, UR11 ;  /* 0xffffff800f3f78a4 */ /* 0x001fe2000f8e020b */
[----:B-1----:R-:W-:-:S04]  /*45e60*/  SHF.R.U32.HI R5, RZ, 0x6, R11 ;  /* 0x00000006ff057819 */ /* 0x002fc8000001160b */
[----:B------:R-:W-:Y:S02]  /*45e70*/  SGXT.U32 R5, R5, 0x1 ;  /* 0x000000010505781a */ /* 0x000fe40000000000 */
[----:B--2---:R-:W-:-:S05]  /*45e80*/  IADD3 R6, P4, PT, R6, UR12, RZ ;  /* 0x0000000c06067c10 */ /* 0x004fca000ff9e0ff */
[----:B------:R0:W-:Y:S04]  /*45e90*/  STL [R1+0x119c], R6 ;  /* 0x00119c0601007387 */ /* 0x0001e80000100800 */
[----:B0-----:R-:W2:Y:S01]  /*45ea0*/  LDL.LU R6, [R1+0x5e4] ;  /* 0x0005e40001067983 */ /* 0x001ea20000300800 */
[----:B---3--:R-:W-:Y:S02]  /*45eb0*/  IADD3 R9, P5, PT, R9, UR12, RZ ;  /* 0x0000000c09097c10 */ /* 0x008fe4000ffbe0ff */
[----:B------:R-:W-:Y:S02]  /*45ec0*/  IADD3 R13, P3, PT, R13, UR12, RZ ;  /* 0x0000000c0d0d7c10 */ /* 0x000fe4000ff7e0ff */
[----:B----4-:R-:W-:Y:S01]  /*45ed0*/  IADD3 R12, P6, PT, R12, UR12, RZ ;  /* 0x0000000c0c0c7c10 */ /* 0x010fe2000ffde0ff */
[----:B------:R0:W-:Y:S01]  /*45ee0*/  STL [R1+0x1194], R9 ;  /* 0x0011940901007387 */ /* 0x0001e20000100800 */
[----:B------:R-:W-:-:S02]  /*45ef0*/  IADD3.X R10, PT, PT, R10, UR14, RZ, P4, !PT ;  /* 0x0000000e0a0a7c10 */ /* 0x000fc4000a7fe4ff */
[----:B------:R-:W-:Y:S01]  /*45f00*/  ISETP.GE.AND P2, PT, R5, UR63, PT ;  /* 0x0000003f05007c0c */ /* 0x000fe2000bf46270 */
[----:B------:R1:W-:Y:S01]  /*45f10*/  STL [R1+0x5e8], R13 ;  /* 0x0005e80d01007387 */ /* 0x0003e20000100800 */
[----:B------:R-:W-:-:S03]  /*45f20*/  IADD3 R8, P4, PT, R8, UR12, RZ ;  /* 0x0000000c08087c10 */ /* 0x000fc6000ff9e0ff */
[----:B0-----:R-:W3:Y:S04]  /*45f30*/  LDL.LU R9, [R1+0x1184] ;  /* 0x0011840001097983 */ /* 0x001ee80000300800 */
[----:B------:R-:W-:Y:S04]  /*45f40*/  STL [R1+0x5f8], R12 ;  /* 0x0005f80c01007387 */ /* 0x000fe80000100800 */
[----:B------:R-:W4:Y:S04]  /*45f50*/  LDL.LU R5, [R1+0x5f4] ;  /* 0x0005f40001057983 */ /* 0x000f280000300800 */
[----:B------:R-:W4:Y:S04]  /*45f60*/  LDL.LU R34, [R1+0x15b0] ;  /* 0x0015b00001227983 */ /* 0x000f280000300800 */
[----:B------:R-:W4:Y:S04]  /*45f70*/  LDL.LU R33, [R1+0x1190] ;  /* 0x0011900001217983 */ /* 0x000f280000300800 */
[----:B------:R-:W-:Y:S04]  /*45f80*/  STL [R1+0x1198], R10 ;  /* 0x0011980a01007387 */ /* 0x000fe80000100800 */
        /* <DEDUP_REMOVED lines=20> */
[----:B-1----:R-:W4:Y:S04]  /*460d0*/  LDL.LU R13, [R1+0x1160] ;  /* 0x00116000010d7983 */ /* 0x002f280000300800 */
[----:B0-----:R-:W4:Y:S04]  /*460e0*/  LDL.LU R8, [R1+0x1154] ;  /* 0x0011540001087983 */ /* 0x001f280000300800 */
[----:B------:R-:W4:Y:S04]  /*460f0*/  LDL.LU R12, [R1+0x159c] ;  /* 0x00159c00010c7983 */ /* 0x000f280000300800 */
[----:B------:R-:W4:Y:S01]  /*46100*/  LDL.LU R10, [R1+0x114c] ;  /* 0x00114c00010a7983 */ /* 0x000f220000300800 */
[----:B--2---:R-:W-:-:S05]  /*46110*/  IADD3.X R6, PT, PT, R6, UR14, RZ, P3, !PT ;  /* 0x0000000e06067c10 */ /* 0x004fca0009ffe4ff */
[----:B------:R0:W-:Y:S04]  /*46120*/  STL [R1+0x5e4], R6 ;  /* 0x0005e40601007387 */ /* 0x0001e80000100800 */
[----:B0-----:R-:W2:Y:S01]  /*46130*/  LDL.LU R6, [R1+0x1594] ;  /* 0x0015940001067983 */ /* 0x001ea20000300800 */
[----:B---3--:R-:W-:-:S05]  /*46140*/  IADD3 R9, P3, PT, R9, UR12, RZ ;  /* 0x0000000c09097c10 */ /* 0x008fca000ff7e0ff */
[----:B------:R0:W-:Y:S01]  /*46150*/  STL [R1+0x1184], R9 ;  /* 0x0011840901007387 */ /* 0x0001e20000100800 */
[----:B----4-:R-:W-:Y:S02]  /*46160*/  IADD3.X R5, PT, PT, R5, UR14, RZ, P6, !PT ;  /* 0x0000000e05057c10 */ /* 0x010fe4000b7fe4ff */
[----:B------:R-:W-:Y:S01]  /*46170*/  IADD3 R34, P6, PT, R34, UR12, RZ ;  /* 0x0000000c22227c10 */ /* 0x000fe2000ffde0ff */
[----:B0-----:R-:W3:Y:S01]  /*46180*/  LDL.LU R9, [R1+0x1144] ;  /* 0x0011440001097983 */ /* 0x001ee20000300800 */
[----:B------:R-:W-:-:S03]  /*46190*/  IADD3.X R33, PT, PT, R33, UR14, RZ, P5, !PT ;  /* 0x0000000e21217c10 */ /* 0x000fc6000affe4ff */
[----:B------:R0:W-:Y:S01]  /*461a0*/  STL [R1+0x5f4], R5 ;  /* 0x0005f40501007387 */ /* 0x0001e20000100800 */
[----:B------:R-:W-:-:S03]  /*461b0*/  IADD3 R32, P5, PT, R32, UR12, RZ ;  /* 0x0000000c20207c10 */ /* 0x000fc6000ffbe0ff */
[----:B0-----:R-:W4:Y:S01]  /*461c0*/  LDL.LU R5, [R1+0x1158] ;  /* 0x0011580001057983 */ /* 0x001f220000300800 */
[----:B------:R-:W-:-:S03]  /*461d0*/  IADD3.X R31, PT, PT, R31, UR14, RZ, P4, !PT ;  /* 0x0000000e1f1f7c10 */ /* 0x000fc6000a7fe4ff */
[----:B------:R-:W-:Y:S01]  /*461e0*/  STL [R1+0x15b0], R34 ;  /* 0x0015b02201007387 */ /* 0x000fe20000100800 */
[----:B------:R-:W-:-:S03]  /*461f0*/  IADD3 R30, P4, PT, R30, UR12, RZ ;  /* 0x0000000c1e1e7c10 */ /* 0x000fc6000ff9e0ff */
[----:B------:R-:W-:Y:S01]  /*46200*/  STL [R1+0x1190], R33 ;  /* 0x0011902101007387 */ /* 0x000fe20000100800 */
        /* <DEDUP_REMOVED lines=37> */
[----:B------:R0:W-:Y:S01]  /*46460*/  STL [R1+0x1154], R8 ;  /* 0x0011540801007387 */ /* 0x0001e20000100800 */
[----:B------:R-:W-:-:S03]  /*46470*/  IADD3 R10, P6, PT, R10, UR12, RZ ;  /* 0x0000000c0a0a7c10 */ /* 0x000fc6000ffde0ff */
[----:B------:R-:W-:Y:S04]  /*46480*/  STL [R1+0x115c], R14 ;  /* 0x00115c0e01007387 */ /* 0x000fe80000100800 */
[----:B0-----:R-:W4:Y:S04]  /*46490*/  LDL.LU R8, [R1+0x113c] ;  /* 0x00113c0001087983 */ /* 0x001f280000300800 */
[----:B------:R-:W-:Y:S04]  /*464a0*/  STL [R1+0x1160], R13 ;  /* 0x0011600d01007387 */ /* 0x000fe80000100800 */
[----:B------:R0:W-:Y:S04]  /*464b0*/  STL [R1+0x114c], R10 ;  /* 0x00114c0a01007387 */ /* 0x0001e80000100800 */
[----:B------:R-:W-:Y:S04]  /*464c0*/  STL [R1+0x159c], R12 ;  /* 0x00159c0c01007387 */ /* 0x000fe80000100800 */
[----:B0-----:R-:W4:Y:S01]  /*464d0*/  LDL.LU R10, [R1+0x1150] ;  /* 0x00115000010a7983 */ /* 0x001f220000300800 */
[----:B--2---:R-:W-:-:S05]  /*464e0*/  IADD3.X R6, PT, PT, R6, UR14, RZ, P5, !PT ;  /* 0x0000000e06067c10 */ /* 0x004fca000affe4ff */
[----:B------:R0:W-:Y:S04]  /*464f0*/  STL [R1+0x1594], R6 ;  /* 0x0015940601007387 */ /* 0x0001e80000100800 */
[----:B0-----:R-:W2:Y:S01]  /*46500*/  LDL.LU R6, [R1+0x1134] ;  /* 0x0011340001067983 */ /* 0x001ea20000300800 */
[----:B---3--:R-:W-:-:S03]  /*46510*/  IADD3 R9, P5, PT, R9, UR12, RZ ;  /* 0x0000000c09097c10 */ /* 0x008fc6000ffbe0ff */
[----:B------:R-:W3:Y:S04]  /*46520*/  LDL.LU R34, [R1+0x1148] ;  /* 0x0011480001227983 */ /* 0x000ee80000300800 */
[----:B------:R-:W3:Y:S04]  /*46530*/  LDL.LU R33, [R1+0x1590] ;  /* 0x0015900001217983 */ /* 0x000ee80000300800 */
[----:B------:R-:W-:Y:S01]  /*46540*/  STL [R1+0x1144], R9 ;  /* 0x0011440901007387 */ /* 0x000fe20000100800 */
[----:B----4-:R-:W-:-:S03]  /*46550*/  IADD3.X R5, PT, PT, R5, UR14, RZ, P4, !PT ;  /* 0x0000000e05057c10 */ /* 0x010fc6000a7fe4ff */
        /* <DEDUP_REMOVED lines=21> */
[----:B0-----:R-:W4:Y:S04]  /*466b0*/  LDL.LU R5, [R1+0x1100] ;  /* 0x0011000001057983 */ /* 0x001f280000300800 */
[----:B------:R-:W4:Y:S04]  /*466c0*/  LDL.LU R12, [R1+0x10f4] ;  /* 0x0010f400010c7983 */ /* 0x000f280000300800 */
[----:B------:R-:W4:Y:S01]  /*466d0*/  LDL.LU R9, [R1+0x157c] ;  /* 0x00157c0001097983 */ /* 0x000f220000300800 */
[----:B------:R-:W-:-:S05]  /*466e0*/  IADD3 R8, P4, PT, R8, UR12, RZ ;  /* 0x0000000c08087c10 */ /* 0x000fca000ff9e0ff */
[----:B------:R0:W-:Y:S04]  /*466f0*/  STL [R1+0x113c], R8 ;  /* 0x00113c0801007387 */ /* 0x0001e80000100800 */
[----:B0-----:R-:W4:Y:S01]  /*46700*/  LDL.LU R8, [R1+0x10ec] ;  /* 0x0010ec0001087983 */ /* 0x001f220000300800 */
[----:B------:R-:W-:-:S05]  /*46710*/  IADD3.X R10, PT, PT, R10, UR14, RZ, P3, !PT ;  /* 0x0000000e0a0a7c10 */ /* 0x000fca0009ffe4ff */
[----:B------:R0:W-:Y:S04]  /*46720*/  STL [R1+0x1150], R10 ;  /* 0x0011500a01007387 */ /* 0x0001e80000100800 */
[----:B0-----:R-:W4:Y:S01]  /*46730*/  LDL.LU R10, [R1+0x1574] ;  /* 0x00157400010a7983 */ /* 0x001f220000300800 */
[----:B--2---:R-:W-:-:S05]  /*46740*/  IADD3 R6, P3, PT, R6, UR12, RZ ;  /* 0x0000000c06067c10 */ /* 0x004fca000ff7e0ff */
[----:B------:R0:W-:Y:S04]  /*46750*/  STL [R1+0x1134], R6 ;  /* 0x0011340601007387 */ /* 0x0001e80000100800 */
[----:B0-----:R-:W2:Y:S01]  /*46760*/  LDL.LU R6, [R1+0x10e4] ;  /* 0x0010e40001067983 */ /* 0x001ea20000300800 */
[----:B---3--:R-:W-:Y:S02]  /*46770*/  IADD3.X R34, PT, PT, R34, UR14, RZ, P6, !PT ;  /* 0x0000000e22227c10 */ /* 0x008fe4000b7fe4ff */
[----:B------:R-:W-:Y:S02]  /*46780*/  IADD3 R33, P6, PT, R33, UR12, RZ ;  /* 0x0000000c21217c10 */ /* 0x000fe4000ffde0ff */
[----:B----4-:R-:W-:Y:S01]  /*46790*/  IADD3.X R32, PT, PT, R32, UR14, RZ, P5, !PT ;  /* 0x0000000e20207c10 */ /* 0x010fe2000affe4ff */
        /* <DEDUP_REMOVED lines=37> */
[----:B------:R-:W-:Y:S02]  /*469f0*/  IADD3 R13, P4, PT, R13, UR12, RZ ;  /* 0x0000000c0d0d7c10 */ /* 0x000fe4000ff9e0ff */
[----:B------:R-:W-:Y:S01]  /*46a00*/  IADD3.X R5, PT, PT, R5, UR14, RZ, P3, !PT ;  /* 0x0000000e05057c10 */ /* 0x000fe20009ffe4ff */
[----:B------:R-:W-:Y:S01]  /*46a10*/  STL [R1+0x1578], R15 ;  /* 0x0015780f01007387 */ /* 0x000fe20000100800 */
[----:B------:R-:W-:-:S03]  /*46a20*/  IADD3 R12, P3, PT, R12, UR12, RZ ;  /* 0x0000000c0c0c7c10 */ /* 0x000fc6000ff7e0ff */
[----:B------:R0:W-:Y:S01]  /*46a30*/  STL [R1+0x1100], R5 ;  /* 0x0011000501007387 */ /* 0x0001e20000100800 */
[----:B------:R-:W-:-:S03]  /*46a40*/  IADD3.X R9, PT, PT, R9, UR14, RZ, P6, !PT ;  /* 0x0000000e09097c10 */ /* 0x000fc6000b7fe4ff */
[----:B------:R-:W-:Y:S04]  /*46a50*/  STL [R1+0x1108], R14 ;  /* 0x0011080e01007387 */ /* 0x000fe80000100800 */
[----:B0-----:R-:W3:Y:S04]  /*46a60*/  LDL.LU R5, [R1+0x10f8] ;  /* 0x0010f80001057983 */ /* 0x001ee80000300800 */
[----:B------:R-:W-:Y:S01]  /*46a70*/  STL [R1+0x10fc], R13 ;  /* 0x0010fc0d01007387 */ /* 0x000fe20000100800 */
[----:B------:R-:W-:-:S03]  /*46a80*/  IADD3 R8, P6, PT, R8, UR12, RZ ;  /* 0x0000000c08087c10 */ /* 0x000fc6000ffde0ff */
[----:B------:R0:W-:Y:S04]  /*46a90*/  STL [R1+0x157c], R9 ;  /* 0x00157c0901007387 */ /* 0x0001e80000100800 */
[----:B------:R-:W-:Y:S04]  /*46aa0*/  STL [R1+0x10f4], R12 ;  /* 0x0010f40c01007387 */ /* 0x000fe80000100800 */
[----:B0-----:R-:W4:Y:S04]  /*46ab0*/  LDL.LU R9, [R1+0x10dc] ;  /* 0x0010dc0001097983 */ /* 0x001f280000300800 */
[----:B------:R0:W-:Y:S01]  /*46ac0*/  STL [R1+0x10ec], R8 ;  /* 0x0010ec0801007387 */ /* 0x0001e20000100800 */
[----:B------:R-:W-:-:S03]  /*46ad0*/  IADD3.X R10, PT, PT, R10, UR14, RZ, P5, !PT ;  /* 0x0000000e0a0a7c10 */ /* 0x000fc6000affe4ff */
[----:B0-----:R-:W4:Y:S04]  /*46ae0*/  LDL.LU R8, [R1+0x10f0] ;  /* 0x0010f00001087983 */ /* 0x001f280000300800 */
[----:B------:R-:W4:Y:S04]  /*46af0*/  LDL.LU R34, [R1+0x10d4] ;  /* 0x0010d40001227983 */ /* 0x000f280000300800 */
[----:B------:R-:W4:Y:S04]  /*46b00*/  LDL.LU R33, [R1+0x10e8] ;  /* 0x0010e80001217983 */ /* 0x000f280000300800 */
[----:B------:R-:W-:Y:S04]  /*46b10*/  STL [R1+0x1574], R10 ;  /* 0x0015740a01007387 */ /* 0x000fe80000100800 */
[----:B------:R-:W4:Y:S01]  /*46b20*/  LDL.LU R32, [R1+0x1570] ;  /* 0x0015700001207983 */ /* 0x000f220000300800 */
[----:B--2---:R-:W-:-:S05]  /*46b30*/  IADD3 R6, P5, PT, R6, UR12, RZ ;  /* 0x0000000c06067c10 */ /* 0x004fca000ffbe0ff */
[----:B------:R0:W-:Y:S04]  /*46b40*/  STL [R1+0x10e4], R6 ;  /* 0x0010e40601007387 */ /* 0x0001e80000100800 */
        /* <DEDUP_REMOVED lines=20> */
[----:B------:R-:W2:Y:S04]  /*46c90*/  LDL.LU R12, [R1+0x10a0] ;  /* 0x0010a000010c7983 */ /* 0x000ea80000300800 */
[----:B------:R-:W2:Y:S01]  /*46ca0*/  LDL.LU R10, [R1+0x1094] ;  /* 0x00109400010a7983 */ /* 0x000ea20000300800 */
[----:B---3--:R-:W-:-:S05]  /*46cb0*/  IADD3.X R5, PT, PT, R5, UR14, RZ, P4, !PT ;  /* 0x0000000e05057c10 */ /* 0x008fca000a7fe4ff */
[----:B------:R0:W-:Y:S04]  /*46cc0*/  STL [R1+0x10f8], R5 ;  /* 0x0010f80501007387 */ /* 0x0001e80000100800 */
[----:B0-----:R-:W3:Y:S01]  /*46cd0*/  LDL.LU R5, [R1+0x155c] ;  /* 0x00155c0001057983 */ /* 0x001ee20000300800 */
[----:B----4-:R-:W-:-:S05]  /*46ce0*/  IADD3 R9, P4, PT, R9, UR12, RZ ;  /* 0x0000000c09097c10 */ /* 0x010fca000ff9e0ff */
[----:B------:R0:W-:Y:S01]  /*46cf0*/  STL [R1+0x10dc], R9 ;  /* 0x0010dc0901007387 */ /* 0x0001e20000100800 */
[----:B------:R-:W-:-:S03]  /*46d00*/  IADD3.X R8, PT, PT, R8, UR14, RZ, P3, !PT ;  /* 0x0000000e08087c10 */ /* 0x000fc60009ffe4ff */
[----:B0-----:R-:W4:Y:S01]  /*46d10*/  LDL.LU R9, [R1+0x108c] ;  /* 0x00108c0001097983 */ /* 0x001f220000300800 */
[----:B------:R-:W-:-:S03]  /*46d20*/  IADD3 R34, P3, PT, R34, UR12, RZ ;  /* 0x0000000c22227c10 */ /* 0x000fc6000ff7e0ff */
[----:B------:R0:W-:Y:S01]  /*46d30*/  STL [R1+0x10f0], R8 ;  /* 0x0010f00801007387 */ /* 0x0001e20000100800 */
[----:B------:R-:W-:-:S03]  /*46d40*/  IADD3.X R33, PT, PT, R33, UR14, RZ, P6, !PT ;  /* 0x0000000e21217c10 */ /* 0x000fc6000b7fe4ff */
[----:B0-----:R-:W4:Y:S01]  /*46d50*/  LDL.LU R8, [R1+0x1554] ;  /* 0x0015540001087983 */ /* 0x001f220000300800 */
[----:B------:R-:W-:-:S03]  /*46d60*/  IADD3 R32, P6, PT, R32, UR12, RZ ;  /* 0x0000000c20207c10 */ /* 0x000fc6000ffde0ff */
[----:B------:R-:W-:Y:S04]  /*46d70*/  STL [R1+0x10d4], R34 ;  /* 0x0010d42201007387 */ /* 0x000fe80000100800 */
[----:B------:R-:W-:Y:S04]  /*46d80*/  STL [R1+0x10e8], R33 ;  /* 0x0010e82101007387 */ /* 0x000fe80000100800 */
[----:B------:R-:W-:Y:S01]  /*46d90*/  STL [R1+0x1570], R32 ;  /* 0x0015702001007387 */ /* 0x000fe20000100800 */
[----:B--2---:R-:W-:Y:S02]  /*46da0*/  IADD3.X R31, PT, PT, R31, UR14, RZ, P5, !PT ;  /* 0x0000000e1f1f7c10 */ /* 0x004fe4000affe4ff */
        /* <DEDUP_REMOVED lines=33> */
[----:B------:R-:W-:Y:S02]  /*46fc0*/  IADD3.X R13, PT, PT, R13, UR14, RZ, P4, !PT ;  /* 0x0000000e0d0d7c10 */ /* 0x000fe4000a7fe4ff */
[----:B------:R-:W-:Y:S01]  /*46fd0*/  IADD3 R6, P4, PT, R6, UR12, RZ ;  /* 0x0000000c06067c10 */ /* 0x000fe2000ff9e0ff */
[----:B------:R-:W-:Y:S04]  /*46fe0*/  STL [R1+0x10b0], R15 ;  /* 0x0010b00f01007387 */ /* 0x000fe80000100800 */
[----:B------:R0:W-:Y:S04]  /*46ff0*/  STL [R1+0x109c], R6 ;  /* 0x00109c0601007387 */ /* 0x0001e80000100800 */
[----:B------:R-:W-:Y:S04]  /*47000*/  STL [R1+0x1558], R14 ;  /* 0x0015580e01007387 */ /* 0x000fe80000100800 */
[----:B0-----:R-:W2:Y:S01]  /*47010*/  LDL.LU R6, [R1+0x1084] ;  /* 0x0010840001067983 */ /* 0x001ea20000300800 */
[----:B------:R-:W-:-:S02]  /*47020*/  IADD3.X R12, PT, PT, R12, UR14, RZ, P3, !PT ;  /* 0x0000000e0c0c7c10 */ /* 0x000fc40009ffe4ff */
[----:B------:R-:W-:Y:S01]  /*47030*/  IADD3 R10, P3, PT, R10, UR12, RZ ;  /* 0x0000000c0a0a7c10 */ /* 0x000fe2000ff7e0ff */
[----:B------:R-:W-:Y:S04]  /*47040*/  STL [R1+0x10a8], R13 ;  /* 0x0010a80d01007387 */ /* 0x000fe80000100800 */
[----:B------:R0:W-:Y:S04]  /*47050*/  STL [R1+0x1094], R10 ;  /* 0x0010940a01007387 */ /* 0x0001e80000100800 */
[----:B------:R-:W-:Y:S01]  /*47060*/  STL [R1+0x10a0], R12 ;  /* 0x0010a00c01007387 */ /* 0x000fe20000100800 */
[----:B---3--:R-:W-:-:S03]  /*47070*/  IADD3.X R5, PT, PT, R5, UR14, RZ, P6, !PT ;  /* 0x0000000e05057c10 */ /* 0x008fc6000b7fe4ff */
[----:B0-----:R-:W3:Y:S04]  /*47080*/  LDL.LU R10, [R1+0x1098] ;  /* 0x00109800010a7983 */ /* 0x001ee80000300800 */
[----:B------:R0:W-:Y:S04]  /*47090*/  STL [R1+0x155c], R5 ;  /* 0x00155c0501007387 */ /* 0x0001e80000100800 */
[----:B0-----:R-:W3:Y:S01]  /*470a0*/  LDL.LU R5, [R1+0x107c] ;  /* 0x00107c0001057983 */ /* 0x001ee20000300800 */
[----:B----4-:R-:W-:-:S03]  /*470b0*/  IADD3 R9, P6, PT, R9, UR12, RZ ;  /* 0x0000000c09097c10 */ /* 0x010fc6000ffde0ff */
[----:B------:R-:W4:Y:S04]  /*470c0*/  LDL.LU R34, [R1+0x1090] ;  /* 0x0010900001227983 */ /* 0x000f280000300800 */
[----:B------:R-:W4:Y:S04]  /*470d0*/  LDL.LU R33, [R1+0x1074] ;  /* 0x0010740001217983 */ /* 0x000f280000300800 */
[----:B------:R-:W-:Y:S04]  /*470e0*/  STL [R1+0x108c], R9 ;  /* 0x00108c0901007387 */ /* 0x000fe80000100800 */
[----:B------:R-:W4:Y:S01]  /*470f0*/  LDL.LU R32, [R1+0x1088] ;  /* 0x0010880001207983 */ /* 0x000f220000300800 */
[----:B------:R-:W-:-:S05]  /*47100*/  IADD3.X R8, PT, PT, R8, UR14, RZ, P5, !PT ;  /* 0x0000000e08087c10 */ /* 0x000fca000affe4ff */
        /* <DEDUP_REMOVED lines=23> */
[----:B--2---:R-:W-:-:S05]  /*47280*/  IADD3 R6, P5, PT, R6, UR12, RZ ;  /* 0x0000000c06067c10 */ /* 0x004fca000ffbe0ff */
[----:B------:R0:W-:Y:S04]  /*47290*/  STL [R1+0x1084], R6 ;  /* 0x0010840601007387 */ /* 0x0001e80000100800 */
[----:B0-----:R-:W2:Y:S01]  /*472a0*/  LDL.LU R6, [R1+0x1034] ;  /* 0x0010340001067983 */ /* 0x001ea20000300800 */
[----:B---3--:R-:W-:-:S05]  /*472b0*/  IADD3.X R10, PT, PT, R10, UR14, RZ, P4, !PT ;  /* 0x0000000e0a0a7c10 */ /* 0x008fca000a7fe4ff */
[----:B------:R0:W-:Y:S01]  /*472c0*/  STL [R1+0x1098], R10 ;  /* 0x0010980a01007387 */ /* 0x0001e20000100800 */
[----:B------:R-:W-:-:S03]  /*472d0*/  IADD3 R5, P4, PT, R5, UR12, RZ ;  /* 0x0000000c05057c10 */ /* 0x000fc6000ff9e0ff */
[----:B0-----:R-:W3:Y:S01]  /*472e0*/  LDL.LU R10, [R1+0x153c] ;  /* 0x00153c00010a7983 */ /* 0x001ee20000300800 */
[----:B----4-:R-:W-:-:S03]  /*472f0*/  IADD3.X R34, PT, PT, R34, UR14, RZ, P3, !PT ;  /* 0x0000000e22227c10 */ /* 0x010fc60009ffe4ff */
[----:B------:R0:W-:Y:S01]  /*47300*/  STL [R1+0x107c], R5 ;  /* 0x00107c0501007387 */ /* 0x0001e20000100800 */
[----:B------:R-:W-:-:S03]  /*47310*/  IADD3 R33, P3, PT, R33, UR12, RZ ;  /* 0x0000000c21217c10 */ /* 0x000fc6000ff7e0ff */
[----:B0-----:R-:W4:Y:S01]  /*47320*/  LDL.LU R5, [R1+0x102c] ;  /* 0x00102c0001057983 */ /* 0x001f220000300800 */
[----:B------:R-:W-:-:S03]  /*47330*/  IADD3.X R32, PT, PT, R32, UR14, RZ, P6, !PT ;  /* 0x0000000e20207c10 */ /* 0x000fc6000b7fe4ff */
[----:B------:R-:W-:Y:S04]  /*47340*/  STL [R1+0x1090], R34 ;  /* 0x0010902201007387 */ /* 0x000fe80000100800 */
        /* <DEDUP_REMOVED lines=39> */
[----:B------:R-:W-:-:S03]  /*475c0*/  IADD3 R12, P4, PT, R12, UR12, RZ ;  /* 0x0000000c0c0c7c10 */ /* 0x000fc6000ff9e0ff */
[----:B------:R0:W-:Y:S01]  /*475d0*/  STL [R1+0x1048], R8 ;  /* 0x0010480801007387 */ /* 0x0001e20000100800 */
[----:B------:R-:W-:-:S03]  /*475e0*/  IADD3.X R9, PT, PT, R9, UR14, RZ, P3, !PT ;  /* 0x0000000e09097c10 */ /* 0x000fc60009ffe4ff */
[----:B------:R-:W-:Y:S04]  /*475f0*/  STL [R1+0x1050], R14 ;  /* 0x0010500e01007387 */ /* 0x000fe80000100800 */
[----:B0-----:R-:W4:Y:S04]  /*47600*/  LDL.LU R8, [R1+0x1534] ;  /* 0x0015340001087983 */ /* 0x001f280000300800 */
[----:B------:R-:W-:Y:S04]  /*47610*/  STL [R1+0x1538], R13 ;  /* 0x0015380d01007387 */ /* 0x000fe80000100800 */
[----:B------:R0:W-:Y:S04]  /*47620*/  STL [R1+0x1040], R9 ;  /* 0x0010400901007387 */ /* 0x0001e80000100800 */
[----:B------:R-:W-:Y:S04]  /*47630*/  STL [R1+0x103c], R12 ;  /* 0x00103c0c01007387 */ /* 0x000fe80000100800 */
[----:B0-----:R-:W4:Y:S01]  /*47640*/  LDL.LU R9, [R1+0x1024] ;  /* 0x0010240001097983 */ /* 0x001f220000300800 */
[----:B--2---:R-:W-:-:S05]  /*47650*/  IADD3 R6, P3, PT, R6, UR12, RZ ;  /* 0x0000000c06067c10 */ /* 0x004fca000ff7e0ff */
[----:B------:R0:W-:Y:S04]  /*47660*/  STL [R1+0x1034], R6 ;  /* 0x0010340601007387 */ /* 0x0001e80000100800 */
[----:B0-----:R-:W2:Y:S01]  /*47670*/  LDL.LU R6, [R1+0x1038] ;  /* 0x0010380001067983 */ /* 0x001ea20000300800 */
[----:B---3--:R-:W-:-:S03]  /*47680*/  IADD3.X R10, PT, PT, R10, UR14, RZ, P6, !PT ;  /* 0x0000000e0a0a7c10 */ /* 0x008fc6000b7fe4ff */
[----:B------:R-:W3:Y:S04]  /*47690*/  LDL.LU R34, [R1+0x101c] ;  /* 0x00101c0001227983 */ /* 0x000ee80000300800 */
[----:B------:R-:W3:Y:S04]  /*476a0*/  LDL.LU R33, [R1+0x1030] ;  /* 0x0010300001217983 */ /* 0x000ee80000300800 */
[----:B------:R-:W-:Y:S04]  /*476b0*/  STL [R1+0x153c], R10 ;  /* 0x00153c0a01007387 */ /* 0x000fe80000100800 */
[----:B------:R-:W3:Y:S01]  /*476c0*/  LDL.LU R32, [R1+0x1014] ;  /* 0x0010140001207983 */ /* 0x000ee20000300800 */
[----:B----4-:R-:W-:-:S05]  /*476d0*/  IADD3 R5, P6, PT, R5, UR12, RZ ;  /* 0x0000000c05057c10 */ /* 0x010fca000ffde0ff */
        /* <DEDUP_REMOVED lines=23> */
[----:B------:R-:W-:-:S05]  /*47850*/  IADD3.X R8, PT, PT, R8, UR14, RZ, P5, !PT ;  /* 0x0000000e08087c10 */ /* 0x000fca000affe4ff */
[----:B------:R0:W-:Y:S04]  /*47860*/  STL [R1+0x1534], R8 ;  /* 0x0015340801007387 */ /* 0x0001e80000100800 */
[----:B0-----:R-:W4:Y:S01]  /*47870*/  LDL.LU R8, [R1+0xfe0] ;  /* 0x000fe00001087983 */ /* 0x001f220000300800 */
[----:B------:R-:W-:-:S05]  /*47880*/  IADD3 R9, P5, PT, R9, UR12, RZ ;  /* 0x0000000c09097c10 */ /* 0x000fca000ffbe0ff */
[----:B------:R0:W-:Y:S04]  /*47890*/  STL [R1+0x1024], R9 ;  /* 0x0010240901007387 */ /* 0x0001e80000100800 */
[----:B0-----:R-:W4:Y:S01]  /*478a0*/  LDL.LU R9, [R1+0xfd4] ;  /* 0x000fd40001097983 */ /* 0x001f220000300800 */
[----:B--2---:R-:W-:-:S05]  /*478b0*/  IADD3.X R6, PT, PT, R6, UR14, RZ, P4, !PT ;  /* 0x0000000e06067c10 */ /* 0x004fca000a7fe4ff */
[----:B------:R0:W-:Y:S04]  /*478c0*/  STL [R1+0x1038], R6 ;  /* 0x0010380601007387 */ /* 0x0001e80000100800 */
[----:B0-----:R-:W2:Y:S01]  /*478d0*/  LDL.LU R6, [R1+0x151c] ;  /* 0x00151c0001067983 */ /* 0x001ea20000300800 */
[----:B---3--:R-:W-:Y:S02]  /*478e0*/  IADD3 R34, P4, PT, R34, UR12, RZ ;  /* 0x0000000c22227c10 */ /* 0x008fe4000ff9e0ff */
[----:B------:R-:W-:Y:S02]  /*478f0*/  IADD3.X R33, PT, PT, R33, UR14, RZ, P3, !PT ;  /* 0x0000000e21217c10 */ /* 0x000fe40009ffe4ff */
[----:B------:R-:W-:Y:S01]  /*47900*/  IADD3 R32, P3, PT, R32, UR12, RZ ;  /* 0x0000000c20207c10 */ /* 0x000fe2000ff7e0ff */
[----:B------:R-:W-:Y:S01]  /*47910*/  STL [R1+0x101c], R34 ;  /* 0x00101c2201007387 */ /* 0x000fe20000100800 */
[----:B----4-:R-:W-:-:S03]  /*47920*/  IADD3.X R31, PT, PT, R31, UR14, RZ, P6, !PT ;  /* 0x0000000e1f1f7c10 */ /* 0x010fc6000b7fe4ff */
        /* <DEDUP_REMOVED lines=37> */
[----:B------:R-:W-:Y:S01]  /*47b80*/  STL [R1+0xff8], R15 ;  /* 0x000ff80f01007387 */ /* 0x000fe20000100800 */
[----:B------:R-:W-:-:S03]  /*47b90*/  IADD3.X R12, PT, PT, R12, UR14, RZ, P4, !PT ;  /* 0x0000000e0c0c7c10 */ /* 0x000fc6000a7fe4ff */
[----:B------:R0:W-:Y:S01]  /*47ba0*/  STL [R1+0x1518], R5 ;  /* 0x0015180501007387 */ /* 0x0001e20000100800 */
[----:B------:R-:W-:-:S03]  /*47bb0*/  IADD3 R10, P4, PT, R10, UR12, RZ ;  /* 0x0000000c0a0a7c10 */ /* 0x000fc6000ff9e0ff */
[----:B------:R-:W-:Y:S04]  /*47bc0*/  STL [R1+0x1520], R14 ;  /* 0x0015200e01007387 */ /* 0x000fe80000100800 */
[----:B0-----:R-:W3:Y:S04]  /*47bd0*/  LDL.LU R5, [R1+0xfcc] ;  /* 0x000fcc0001057983 */ /* 0x001ee80000300800 */
[----:B------:R-:W-:Y:S04]  /*47be0*/  STL [R1+0xff0], R13 ;  /* 0x000ff00d01007387 */ /* 0x000fe80000100800 */
[----:B------:R0:W-:Y:S04]  /*47bf0*/  STL [R1+0xfdc], R10 ;  /* 0x000fdc0a01007387 */ /* 0x0001e80000100800 */
[----:B------:R-:W-:Y:S01]  /*47c00*/  STL [R1+0xfe8], R12 ;  /* 0x000fe80c01007387 */ /* 0x000fe20000100800 */
[----:B------:R-:W-:-:S03]  /*47c10*/  IADD3.X R8, PT, PT, R8, UR14, RZ, P3, !PT ;  /* 0x0000000e08087c10 */ /* 0x000fc60009ffe4ff */
[----:B0-----:R-:W4:Y:S04]  /*47c20*/  LDL.LU R10, [R1+0x1514] ;  /* 0x00151400010a7983 */ /* 0x001f280000300800 */
[----:B------:R0:W-:Y:S04]  /*47c30*/  STL [R1+0xfe0], R8 ;  /* 0x000fe00801007387 */ /* 0x0001e80000100800 */
[----:B0-----:R-:W4:Y:S01]  /*47c40*/  LDL.LU R8, [R1+0xfc4] ;  /* 0x000fc40001087983 */ /* 0x001f220000300800 */
[----:B------:R-:W-:-:S03]  /*47c50*/  IADD3 R9, P3, PT, R9, UR12, RZ ;  /* 0x0000000c09097c10 */ /* 0x000fc6000ff7e0ff */
[----:B------:R-:W4:Y:S04]  /*47c60*/  LDL.LU R34, [R1+0xfd8] ;  /* 0x000fd80001227983 */ /* 0x000f280000300800 */
[----:B------:R-:W4:Y:S04]  /*47c70*/  LDL.LU R33, [R1+0xfbc] ;  /* 0x000fbc0001217983 */ /* 0x000f280000300800 */
[----:B------:R-:W-:Y:S04]  /*47c80*/  STL [R1+0xfd4], R9 ;  /* 0x000fd40901007387 */ /* 0x000fe80000100800 */
[----:B------:R-:W4:Y:S01]  /*47c90*/  LDL.LU R32, [R1+0xfd0] ;  /* 0x000fd00001207983 */ /* 0x000f220000300800 */
[----:B--2---:R-:W-:-:S05]  /*47ca0*/  IADD3.X R6, PT, PT, R6, UR14, RZ, P6, !PT ;  /* 0x0000000e06067c10 */ /* 0x004fca000b7fe4ff */
        /* <DEDUP_REMOVED lines=23> */
[----:B---3--:R-:W-:-:S05]  /*47e20*/  IADD3 R5, P6, PT, R5, UR12, RZ ;  /* 0x0000000c05057c10 */ /* 0x008fca000ffde0ff */
[----:B------:R0:W-:Y:S04]  /*47e30*/  STL [R1+0xfcc], R5 ;  /* 0x000fcc0501007387 */ /* 0x0001e80000100800 */
[----:B0-----:R-:W3:Y:S01]  /*47e40*/  LDL.LU R5, [R1+0xf7c] ;  /* 0x000f7c0001057983 */ /* 0x001ee20000300800 */
[----:B----4-:R-:W-:-:S05]  /*47e50*/  IADD3.X R10, PT, PT, R10, UR14, RZ, P5, !PT ;  /* 0x0000000e0a0a7c10 */ /* 0x010fca000affe4ff */
[----:B------:R0:W-:Y:S01]  /*47e60*/  STL [R1+0x1514], R10 ;  /* 0x0015140a01007387 */ /* 0x0001e20000100800 */
[----:B------:R-:W-:-:S03]  /*47e70*/  IADD3 R8, P5, PT, R8, UR12, RZ ;  /* 0x0000000c08087c10 */ /* 0x000fc6000ffbe0ff */
[----:B0-----:R-:W4:Y:S01]  /*47e80*/  LDL.LU R10, [R1+0xf80] ;  /* 0x000f8000010a7983 */ /* 0x001f220000300800 */
[----:B------:R-:W-:-:S03]  /*47e90*/  IADD3.X R34, PT, PT, R34, UR14, RZ, P4, !PT ;  /* 0x0000000e22227c10 */ /* 0x000fc6000a7fe4ff */
[----:B------:R0:W-:Y:S01]  /*47ea0*/  STL [R1+0xfc4], R8 ;  /* 0x000fc40801007387 */ /* 0x0001e20000100800 */
[----:B------:R-:W-:-:S03]  /*47eb0*/  IADD3 R33, P4, PT, R33, UR12, RZ ;  /* 0x0000000c21217c10 */ /* 0x000fc6000ff9e0ff */
[----:B0-----:R-:W4:Y:S01]  /*47ec0*/  LDL.LU R8, [R1+0xf74] ;  /* 0x000f740001087983 */ /* 0x001f220000300800 */
[----:B------:R-:W-:-:S03]  /*47ed0*/  IADD3.X R32, PT, PT, R32, UR14, RZ, P3, !PT ;  /* 0x0000000e20207c10 */ /* 0x000fc60009ffe4ff */
[----:B------:R-:W-:Y:S04]  /*47ee0*/  STL [R1+0xfd8], R34 ;  /* 0x000fd82201007387 */ /* 0x000fe80000100800 */
[----:B------:R-:W-:Y:S04]  /*47ef0*/  STL [R1+0xfbc], R33 ;  /* 0x000fbc2101007387 */ /* 0x000fe80000100800 */
[----:B------:R-:W-:Y:S01]  /*47f00*/  STL [R1+0xfd0], R32 ;  /* 0x000fd02001007387 */ /* 0x000fe20000100800 */
[----:B--2---:R-:W-:Y:S02]  /*47f10*/  IADD3 R31, P3, PT, R31, UR12, RZ ;  /* 0x0000000c1f1f7c10 */ /* 0x004fe4000ff7e0ff */
        /* <DEDUP_REMOVED lines=34> */
[----:B------:R-:W-:-:S05]  /*48140*/  IADD3.X R6, PT, PT, R6, UR14, RZ, P5, !PT ;  /* 0x0000000e06067c10 */ /* 0x000fca000affe4ff */
[----:B------:R0:W-:Y:S04]  /*48150*/  STL [R1+0xf90], R6 ;  /* 0x000f900601007387 */ /* 0x0001e80000100800 */
[----:B------:R-:W-:Y:S04]  /*48160*/  STL [R1+0xf98], R14 ;  /* 0x000f980e01007387 */ /* 0x000fe80000100800 */
[----:B0-----:R-:W2:Y:S01]  /*48170*/  LDL.LU R6, [R1+0x14fc] ;  /* 0x0014fc0001067983 */ /* 0x001ea20000300800 */
[----:B------:R-:W-:Y:S02]  /*48180*/  IADD3 R13, P6, PT, R13, UR12, RZ ;  /* 0x0000000c0d0d7c10 */ /* 0x000fe4000ffde0ff */
[----:B------:R-:W-:-:S02]  /*48190*/  IADD3.X R9, PT, PT, R9, UR14, RZ, P4, !PT ;  /* 0x0000000e09097c10 */ /* 0x000fc4000a7fe4ff */
[----:B------:R-:W-:Y:S01]  /*481a0*/  IADD3 R12, P5, PT, R12, UR12, RZ ;  /* 0x0000000c0c0c7c10 */ /* 0x000fe2000ffbe0ff */
[----:B------:R-:W-:Y:S04]  /*481b0*/  STL [R1+0x1500], R13 ;  /* 0x0015000d01007387 */ /* 0x000fe80000100800 */
[----:B------:R0:W-:Y:S04]  /*481c0*/  STL [R1+0xf88], R9 ;  /* 0x000f880901007387 */ /* 0x0001e80000100800 */
[----:B------:R-:W-:Y:S01]  /*481d0*/  STL [R1+0x14f8], R12 ;  /* 0x0014f80c01007387 */ /* 0x000fe20000100800 */
[----:B---3--:R-:W-:-:S03]  /*481e0*/  IADD3 R5, P4, PT, R5, UR12, RZ ;  /* 0x0000000c05057c10 */ /* 0x008fc6000ff9e0ff */
[----:B0-----:R-:W3:Y:S04]  /*481f0*/  LDL.LU R9, [R1+0xf6c] ;  /* 0x000f6c0001097983 */ /* 0x001ee80000300800 */
[----:B------:R0:W-:Y:S04]  /*48200*/  STL [R1+0xf7c], R5 ;  /* 0x000f7c0501007387 */ /* 0x0001e80000100800 */
[----:B0-----:R-:W3:Y:S01]  /*48210*/  LDL.LU R5, [R1+0x14f4] ;  /* 0x0014f40001057983 */ /* 0x001ee20000300800 */
[----:B----4-:R-:W-:-:S03]  /*48220*/  IADD3.X R10, PT, PT, R10, UR14, RZ, P3, !PT ;  /* 0x0000000e0a0a7c10 */ /* 0x010fc60009ffe4ff */
[----:B------:R-:W4:Y:S04]  /*48230*/  LDL.LU R34, [R1+0xf64] ;  /* 0x000f640001227983 */ /* 0x000f280000300800 */
[----:B------:R-:W4:Y:S04]  /*48240*/  LDL.LU R33, [R1+0xf78] ;  /* 0x000f780001217983 */ /* 0x000f280000300800 */
[----:B------:R-:W-:Y:S01]  /*48250*/  STL [R1+0xf80], R10 ;  /* 0x000f800a01007387 */ /* 0x000fe20000100800 */
[----:B------:R-:W-:-:S03]  /*48260*/  IADD3 R8, P3, PT, R8, UR12, RZ ;  /* 0x0000000c08087c10 */ /* 0x000fc6000ff7e0ff */
        /* <DEDUP_REMOVED lines=29> */
[----:B------:R-:W-:-:S03]  /*48440*/  IADD3.X R5, PT, PT, R5, UR14, RZ, P5, !PT ;  /* 0x0000000e05057c10 */ /* 0x000fc6000affe4ff */
[----:B0-----:R-:W3:Y:S01]  /*48450*/  LDL.LU R9, [R1+0xf1c] ;  /* 0x000f1c0001097983 */ /* 0x001ee20000300800 */
[----:B----4-:R-:W-:-:S03]  /*48460*/  IADD3 R34, P5, PT, R34, UR12, RZ ;  /* 0x0000000c22227c10 */ /* 0x010fc6000ffbe0ff */
[----:B------:R0:W-:Y:S01]  /*48470*/  STL [R1+0x14f4], R5 ;  /* 0x0014f40501007387 */ /* 0x0001e20000100800 */
[----:B------:R-:W-:-:S03]  /*48480*/  IADD3.X R33, PT, PT, R33, UR14, RZ, P4, !PT ;  /* 0x0000000e21217c10 */ /* 0x000fc6000a7fe4ff */
[----:B0-----:R-:W4:Y:S01]  /*48490*/  LDL.LU R5, [R1+0xf20] ;  /* 0x000f200001057983 */ /* 0x001f220000300800 */
        /* <DEDUP_REMOVED lines=52> */
[----:B0-----:R-:W2:Y:S04]  /*487e0*/  LDL.LU R6, [R1+0xf0c] ;  /* 0x000f0c0001067983 */ /* 0x001ea80000300800 */
[----:B------:R-:W2:Y:S01]  /*487f0*/  LDL.LU R34, [R1+0x14d4] ;  /* 0x0014d40001227983 */ /* 0x000ea20000300800 */
[----:B---3--:R-:W-:-:S03]  /*48800*/  IADD3 R9, P4, PT, R9, UR12, RZ ;  /* 0x0000000c09097c10 */ /* 0x008fc6000ff9e0ff */
[----:B------:R-:W3:Y:S04]  /*48810*/  LDL.LU R33, [R1+0xf04] ;  /* 0x000f040001217983 */ /* 0x000ee80000300800 */
[----:B------:R-:W-:Y:S04]  /*48820*/  STL [R1+0xf1c], R9 ;  /* 0x000f1c0901007387 */ /* 0x000fe80000100800 */
[----:B------:R-:W3:Y:S01]  /*48830*/  LDL.LU R32, [R1+0xf18] ;  /* 0x000f180001207983 */ /* 0x000ee20000300800 */
[----:B----4-:R-:W-:-:S05]  /*48840*/  IADD3.X R5, PT, PT, R5, UR14, RZ, P3, !PT ;  /* 0x0000000e05057c10 */ /* 0x010fca0009ffe4ff */
        /* <DEDUP_REMOVED lines=32> */
[----:B------:R-:W-:Y:S02]  /*48a50*/  IADD3.X R34, PT, PT, R34, UR14, RZ, P5, !PT ;  /* 0x0000000e22227c10 */ /* 0x000fe4000affe4ff */
[----:B---3--:R-:W-:Y:S02]  /*48a60*/  IADD3 R33, P5, PT, R33, UR12, RZ ;  /* 0x0000000c21217c10 */ /* 0x008fe4000ffbe0ff */
[----:B------:R-:W-:Y:S01]  /*48a70*/  IADD3.X R32, PT, PT, R32, UR14, RZ, P4, !PT ;  /* 0x0000000e20207c10 */ /* 0x000fe2000a7fe4ff */
[----:B------:R-:W-:Y:S04]  /*48a80*/  STL [R1+0x14d4], R34 ;  /* 0x0014d42201007387 */ /* 0x000fe80000100800 */
[----:B------:R-:W-:Y:S01]  /*48a90*/  STL [R1+0xf04], R33 ;  /* 0x000f042101007387 */ /* 0x000fe20000100800 */
[----:B----4-:R-:W-:-:S03]  /*48aa0*/  IADD3 R31, P4, PT, R31, UR12, RZ ;  /* 0x0000000c1f1f7c10 */ /* 0x010fc6000ff9e0ff */
        /* <DEDUP_REMOVED lines=41> */
[----:B0-----:R-:W3:Y:S04]  /*48d40*/  LDL.LU R5, [R1+0xec0] ;  /* 0x000ec00001057983 */ /* 0x001ee80000300800 */
[----:B------:R-:W-:Y:S04]  /*48d50*/  STL [R1+0xec4], R13 ;  /* 0x000ec40d01007387 */ /* 0x000fe80000100800 */
[----:B------:R0:W-:Y:S04]  /*48d60*/  STL [R1+0xed0], R9 ;  /* 0x000ed00901007387 */ /* 0x0001e80000100800 */
[----:B------:R-:W-:Y:S01]  /*48d70*/  STL [R1+0x14c0], R12 ;  /* 0x0014c00c01007387 */ /* 0x000fe20000100800 */
[----:B------:R-:W-:-:S03]  /*48d80*/  IADD3 R8, P5, PT, R8, UR12, RZ ;  /* 0x0000000c08087c10 */ /* 0x000fc6000ffbe0ff */
[----:B0-----:R-:W4:Y:S04]  /*48d90*/  LDL.LU R9, [R1+0xeb4] ;  /* 0x000eb40001097983 */ /* 0x001f280000300800 */
[----:B------:R0:W-:Y:S04]  /*48da0*/  STL [R1+0x14b8], R8 ;  /* 0x0014b80801007387 */ /* 0x0001e80000100800 */
[----:B0-----:R-:W4:Y:S01]  /*48db0*/  LDL.LU R8, [R1+0x14bc] ;  /* 0x0014bc0001087983 */ /* 0x001f220000300800 */
[----:B------:R-:W-:-:S03]  /*48dc0*/  IADD3.X R10, PT, PT, R10, UR14, RZ, P4, !PT ;  /* 0x0000000e0a0a7c10 */ /* 0x000fc6000a7fe4ff */
        /* <DEDUP_REMOVED lines=87> */
[----:B------:R-:W-:Y:S04]  /*49340*/  STL [R1+0xe78], R12 ;  /* 0x000e780c01007387 */ /* 0x000fe80000100800 */
[----:B0-----:R-:W2:Y:S01]  /*49350*/  LDL.LU R10, [R1+0xe60] ;  /* 0x000e6000010a7983 */ /* 0x001ea20000300800 */
[----:B---3--:R-:W-:-:S05]  /*49360*/  IADD3.X R5, PT, PT, R5, UR14, RZ, P5, !PT ;  /* 0x0000000e05057c10 */ /* 0x008fca000affe4ff */
        /* <DEDUP_REMOVED lines=34> */
[----:B------:R-:W-:-:S05]  /*49590*/  IADD3.X R10, PT, PT, R10, UR14, RZ, P3, !PT ;  /* 0x0000000e0a0a7c10 */ /* 0x000fca0009ffe4ff */
[----:B------:R0:W-:Y:S04]  /*495a0*/  STL [R1+0xe60], R10 ;  /* 0x000e600a01007387 */ /* 0x0001e80000100800 */
[----:B0-----:R-:W2:Y:S01]  /*495b0*/  LDL.LU R10, [R1+0xe10] ;  /* 0x000e1000010a7983 */ /* 0x001ea20000300800 */
[----:B---3--:R-:W-:Y:S02]  /*495c0*/  IADD3 R5, P3, PT, R5, UR12, RZ ;  /* 0x0000000c05057c10 */ /* 0x008fe4000ff7e0ff */
[----:B----4-:R-:W-:-:S03]  /*495d0*/  IADD3.X R34, PT, PT, R34, UR14, RZ, P6, !PT ;  /* 0x0000000e22227c10 */ /* 0x010fc6000b7fe4ff */
[----:B------:R0:W-:Y:S01]  /*495e0*/  STL [R1+0xe54], R5 ;  /* 0x000e540501007387 */ /* 0x0001e20000100800 */
[----:B------:R-:W-:-:S03]  /*495f0*/  IADD3 R33, P6, PT, R33, UR12, RZ ;  /* 0x0000000c21217c10 */ /* 0x000fc6000ffde0ff */
[----:B0-----:R-:W3:Y:S01]  /*49600*/  LDL.LU R5, [R1+0x1478] ;  /* 0x0014780001057983 */ /* 0x001ee20000300800 */
        /* <DEDUP_REMOVED lines=53> */
[----:B------:R-:W-:-:S03]  /*49960*/  IADD3.X R10, PT, PT, R10, UR14, RZ, P5, !PT ;  /* 0x0000000e0a0a7c10 */ /* 0x000fc6000affe4ff */
[----:B------:R-:W2:Y:S04]  /*49970*/  LDL.LU R34, [R1+0xdf4] ;  /* 0x000df40001227983 */ /* 0x000ea80000300800 */
[----:B------:R-:W2:Y:S04]  /*49980*/  LDL.LU R33, [R1+0x147c] ;  /* 0x00147c0001217983 */ /* 0x000ea80000300800 */
[----:B------:R-:W-:Y:S04]  /*49990*/  STL [R1+0xe10], R10 ;  /* 0x000e100a01007387 */ /* 0x000fe80000100800 */
[----:B------:R-:W2:Y:S01]  /*499a0*/  LDL.LU R32, [R1+0xdec] ;  /* 0x000dec0001207983 */ /* 0x000ea20000300800 */
[----:B---3--:R-:W-:-:S05]  /*499b0*/  IADD3 R5, P5, PT, R5, UR12, RZ ;  /* 0x0000000c05057c10 */ /* 0x008fca000ffbe0ff */
[----:B------:R0:W-:Y:S04]  /*499c0*/  STL [R1+0x1478], R5 ;  /* 0x0014780501007387 */ /* 0x0001e80000100800 */
        /* <DEDUP_REMOVED lines=19> */
[----:B0-----:R-:W3:Y:S04]  /*49b00*/  LDL.LU R5, [R1+0xdac] ;  /* 0x000dac0001057983 */ /* 0x001ee80000300800 */
[----:B------:R-:W3:Y:S04]  /*49b10*/  LDL.LU R12, [R1+0xdc0] ;  /* 0x000dc000010c7983 */ /* 0x000ee80000300800 */
[----:B------:R-:W3:Y:S01]  /*49b20*/  LDL.LU R10, [R1+0xda4] ;  /* 0x000da400010a7983 */ /* 0x000ee20000300800 */
[----:B----4-:R-:W-:-:S05]  /*49b30*/  IADD3.X R8, PT, PT, R8, UR14, RZ, P4, !PT ;  /* 0x0000000e08087c10 */ /* 0x010fca000a7fe4ff */
        /* <DEDUP_REMOVED lines=8> */
[----:B------:R-:W-:Y:S02]  /*49bc0*/  IADD3 R34, P3, PT, R34, UR12, RZ ;  /* 0x0000000c22227c10 */ /* 0x000fe4000ff7e0ff */
[----:B------:R-:W-:Y:S02]  /*49bd0*/  IADD3.X R33, PT, PT, R33, UR14, RZ, P6, !PT ;  /* 0x0000000e21217c10 */ /* 0x000fe4000b7fe4ff */
[----:B------:R-:W-:Y:S01]  /*49be0*/  IADD3 R32, P6, PT, R32, UR12, RZ ;  /* 0x0000000c20207c10 */ /* 0x000fe2000ffde0ff */
[----:B------:R-:W-:Y:S04]  /*49bf0*/  STL [R1+0xdf4], R34 ;  /* 0x000df42201007387 */ /* 0x000fe80000100800 */
[----:B------:R-:W-:Y:S01]  /*49c00*/  STL [R1+0x147c], R33 ;  /* 0x00147c2101007387 */ /* 0x000fe20000100800 */
[----:B---3--:R-:W-:-:S03]  /*49c10*/  IADD3.X R31, PT, PT, R31, UR14, RZ, P5, !PT ;  /* 0x0000000e1f1f7c10 */ /* 0x008fc6000affe4ff */
        /* <DEDUP_REMOVED lines=45> */
[----:B----4-:R-:W-:-:S03]  /*49ef0*/  IADD3.X R8, PT, PT, R8, UR14, RZ, P6, !PT ;  /* 0x0000000e08087c10 */ /* 0x010fc6000b7fe4ff */
        /* <DEDUP_REMOVED lines=99> */
[----:B------:R-:W-:Y:S04]  /*4a530*/  STL [R1+0xd58], R10 ;  /* 0x000d580a01007387 */ /* 0x000fe80000100800 */
[----:B------:R-:W4:Y:S01]  /*4a540*/  LDL.LU R32, [R1+0xd34] ;  /* 0x000d340001207983 */ /* 0x000f220000300800 */
[----:B------:R-:W-:-:S05]  /*4a550*/  IADD3 R8, P6, PT, R8, UR12, RZ ;  /* 0x0000000c08087c10 */ /* 0x000fca000ffde0ff */
        /* <DEDUP_REMOVED lines=35> */
[----:B------:R-:W-:Y:S04]  /*4a790*/  STL [R1+0xd3c], R34 ;  /* 0x000d3c2201007387 */ /* 0x000fe80000100800 */
        /* <DEDUP_REMOVED lines=1914> */
[----:B------:R0:W-:Y:S04]  /*51f40*/  STL [R1+0x15c8], R9 ;  /* 0x0015c80901007387 */ /* 0x0001e80000100800 */
        /* <DEDUP_REMOVED lines=24> */
[----:B-1----:R-:W4:Y:S01]  /*520d0*/  LDL.LU R8, [R1+0x15fc] ;  /* 0x0015fc0001087983 */ /* 0x002f220000300800 */
        /* <DEDUP_REMOVED lines=160> */
[----:B------:R0:W-:Y:S04]  /*52ae0*/  STL [R1+0x1678], R8 ;  /* 0x0016780801007387 */ /* 0x0001e80000100800 */
        /* <DEDUP_REMOVED lines=24> */
[----:B-1----:R-:W2:Y:S01]  /*52c70*/  LDL.LU R6, [R1+0x518] ;  /* 0x0005180001067983 */ /* 0x002ea20000300800 */
        /* <DEDUP_REMOVED lines=56> */
[----:B0-----:R-:W2:Y:S04]  /*53000*/  LDL.LU R8, [R1+0x508] ;  /* 0x0005080001087983 */ /* 0x001ea80000300800 */
[----:B------:R-:W-:Y:S04]  /*53010*/  STL [R1+0x50c], R13 ;  /* 0x00050c0d01007387 */ /* 0x000fe80000100800 */
[----:B------:R0:W-:Y:S04]  /*53020*/  STL [R1+0x518], R6 ;  /* 0x0005180601007387 */ /* 0x0001e80000100800 */
[----:B------:R-:W-:Y:S04]  /*53030*/  STL [R1+0x504], R12 ;  /* 0x0005040c01007387 */ /* 0x000fe80000100800 */
[----:B0-----:R-:W2:Y:S01]  /*53040*/  LDL.LU R6, [R1+0x500] ;  /* 0x0005000001067983 */ /* 0x001ea20000300800 */
[----:B---3--:R-:W-:-:S05]  /*53050*/  IADD3 R5, P3, PT, R5, UR13, RZ ;  /* 0x0000000d05057c10 */ /* 0x008fca000ff7e0ff */
[----:B------:R-:W-:Y:S04]  /*53060*/  STL [R1+0x4fc], R5 ;  /* 0x0004fc0501007387 */ /* 0x000fe80000100800 */
[----:B------:R-:W3:Y:S04]  /*53070*/  LDL.LU R35, [R1+0x4ec] ;  /* 0x0004ec0001237983 */ /* 0x000ee80000300800 */
[----:B------:R-:W3:Y:S01]  /*53080*/  LDL.LU R34, [R1+0x4f8] ;  /* 0x0004f80001227983 */ /* 0x000ee20000300800 */
[----:B----4-:R-:W-:-:S05]  /*53090*/  IADD3.X R10, PT, PT, R10, UR70, RZ, P6, !PT ;  /* 0x000000460a0a7c10 */ /* 0x010fca000b7fe4ff */
[----:B------:R0:W-:Y:S04]  /*530a0*/  STL [R1+0x510], R10 ;  /* 0x0005100a01007387 */ /* 0x0001e80000100800 */
        /* <DEDUP_REMOVED lines=23> */
[----:B-1----:R-:W4:Y:S01]  /*53220*/  LDL.LU R9, [R1+0x490] ;  /* 0x0004900001097983 */ /* 0x002f220000300800 */
[----:B--2---:R-:W-:-:S05]  /*53230*/  IADD3.X R8, PT, PT, R8, UR70, RZ, P5, !PT ;  /* 0x0000004608087c10 */ /* 0x004fca000affe4ff */
[----:B------:R0:W-:Y:S04]  /*53240*/  STL [R1+0x508], R8 ;  /* 0x0005080801007387 */ /* 0x0001e80000100800 */
[----:B0-----:R-:W2:Y:S01]  /*53250*/  LDL.LU R8, [R1+0x48c] ;  /* 0x00048c0001087983 */ /* 0x001ea20000300800 */
[----:B------:R-:W-:-:S03]  /*53260*/  IADD3.X R6, PT, PT, R6, UR70, RZ, P4, !PT ;  /* 0x0000004606067c10 */ /* 0x000fc6000a7fe4ff */
[----:B------:R-:W2:Y:S04]  /*53270*/  LDL.LU R13, [R1+0x4a0] ;  /* 0x0004a000010d7983 */ /* 0x000ea80000300800 */
[----:B------:R-:W2:Y:S04]  /*53280*/  LDL.LU R12, [R1+0x498] ;  /* 0x00049800010c7983 */ /* 0x000ea80000300800 */
[----:B------:R0:W-:Y:S04]  /*53290*/  STL [R1+0x500], R6 ;  /* 0x0005000601007387 */ /* 0x0001e80000100800 */
[----:B0-----:R-:W2:Y:S01]  /*532a0*/  LDL.LU R6, [R1+0x488] ;  /* 0x0004880001067983 */ /* 0x001ea20000300800 */
[----:B---3--:R-:W-:-:S02]  /*532b0*/  IADD3 R35, P4, PT, R35, UR13, RZ ;  /* 0x0000000d23237c10 */ /* 0x008fc4000ff9e0ff */
[----:B------:R-:W-:Y:S01]  /*532c0*/  IADD3.X R34, PT, PT, R34, UR70, RZ, P3, !PT ;  /* 0x0000004622227c10 */ /* 0x000fe20009ffe4ff */
[----:B------:R-:W-:Y:S02]  /*532d0*/  IMAD.U32 R5, RZ, RZ, UR62 ;  /* 0x0000003eff057e24 */ /* 0x000fe4000f8e00ff */
[----:B------:R-:W-:Y:S02]  /*532e0*/  STL [R1+0x4ec], R35 ;  /* 0x0004ec2301007387 */ /* 0x000fe40000100800 */
[----:B------:R-:W0:Y:S01]  /*532f0*/  SYNCS.PHASECHK.TRANS64.TRYWAIT P5, [UR77], R5 ;  /* 0x00000005ff0075a7 */ /* 0x000e2200080a114d */
[----:B----4-:R-:W-:Y:S01]  /*53300*/  IADD3 R33, P3, PT, R33, UR13, RZ ;  /* 0x0000000d21217c10 */ /* 0x010fe2000ff7e0ff */
[----:B------:R-:W-:Y:S04]  /*53310*/  STL [R1+0x4f8], R34 ;  /* 0x0004f82201007387 */ /* 0x000fe80000100800 */
[----:B------:R-:W-:Y:S01]  /*53320*/  STL [R1+0x4e4], R33 ;  /* 0x0004e42101007387 */ /* 0x000fe20000100800 */
[----:B------:R-:W-:-:S02]  /*53330*/  IADD3.X R32, PT, PT, R32, UR70, RZ, P6, !PT ;  /* 0x0000004620207c10 */ /* 0x000fc4000b7fe4ff */
        /* <DEDUP_REMOVED lines=34> */
[----:B------:R-:W-:Y:S04]  /*53560*/  STL [R1+0x4b8], R18 ;  /* 0x0004b81201007387 */ /* 0x000fe80000100800 */
[----:B------:R-:W-:Y:S04]  /*53570*/  STL [R1+0x4a4], R17 ;  /* 0x0004a41101007387 */ /* 0x000fe80000100800 */
[----:B------:R-:W-:Y:S01]  /*53580*/  STL [R1+0x4b0], R16 ;  /* 0x0004b01001007387 */ /* 0x000fe20000100800 */
[----:B------:R-:W-:-:S03]  /*53590*/  PRMT R7, RZ, 0x7610, R7 ;  /* 0x00007610ff077816 */ /* 0x000fc60000000007 */
[----:B------:R1:W-:Y:S04]  /*535a0*/  STL [R1+0x494], R10 ;  /* 0x0004940a01007387 */ /* 0x0003e80000100800 */
[----:B------:R3:W-:Y:S04]  /*535b0*/  STL [R1+0x49c], R15 ;  /* 0x00049c0f01007387 */ /* 0x0007e80000100800 */
[----:B------:R3:W-:Y:S01]  /*535c0*/  STL [R1+0x4a8], R14 ;  /* 0x0004a80e01007387 */ /* 0x0007e20000100800 */
[--C-:B-1----:R-:W-:Y:S02]  /*535d0*/  SHF.R.U32.HI R10, RZ, 0x6, R11.reuse ;  /* 0x00000006ff0a7819 */ /* 0x102fe4000001160b */
[----:B------:R-:W-:-:S02]  /*535e0*/  SHF.R.U32.HI R11, RZ, 0x6, R11 ;  /* 0x00000006ff0b7819 */ /* 0x000fc4000001160b */
[----:B------:R-:W-:Y:S02]  /*535f0*/  SGXT.U32 R10, R10, 0x1 ;  /* 0x000000010a0a781a */ /* 0x000fe40000000000 */
[----:B------:R-:W-:Y:S02]  /*53600*/  SGXT.U32 R11, R11, 0x1 ;  /* 0x000000010b0b781a */ /* 0x000fe40000000000 */
[----:B------:R-:W-:Y:S02]  /*53610*/  LOP3.LUT R10, R10, 0x4, RZ, 0xfc, !PT ;  /* 0x000000040a0a7812 */ /* 0x000fe400078efcff */
[----:B------:R-:W-:Y:S02]  /*53620*/  LOP3.LUT R11, R11, 0x2, RZ, 0xfc, !PT ;  /* 0x000000020b0b7812 */ /* 0x000fe400078efcff */
[----:B--2---:R-:W-:Y:S02]  /*53630*/  IADD3 R8, P6, PT, R8, UR13, RZ ;  /* 0x0000000d08087c10 */ /* 0x004fe4000ffde0ff */
[----:B------:R-:W-:-:S02]  /*53640*/  IADD3.X R13, PT, PT, R13, UR70, RZ, P4, !PT ;  /* 0x000000460d0d7c10 */ /* 0x000fc4000a7fe4ff */
[----:B------:R-:W-:-:S03]  /*53650*/  IADD3.X R12, PT, PT, R12, UR70, RZ, P3, !PT ;  /* 0x000000460c0c7c10 */ /* 0x000fc60009ffe4ff */
[----:B------:R3:W-:Y:S04]  /*53660*/  STL [R1+0x4a0], R13 ;  /* 0x0004a00d01007387 */ /* 0x0007e80000100800 */
[----:B------:R3:W-:Y:S04]  /*53670*/  STL [R1+0x498], R12 ;  /* 0x0004980c01007387 */ /* 0x0007e80000100800 */
[----:B------:R3:W-:Y:S01]  /*53680*/  STL [R1+0x490], R9 ;  /* 0x0004900901007387 */ /* 0x0007e20000100800 */
[----:B------:R-:W-:-:S05]  /*53690*/  IADD3.X R6, PT, PT, R6, UR70, RZ, P6, !PT ;  /* 0x0000004606067c10 */ /* 0x000fca000b7fe4ff */
[----:B------:R3:W-:Y:S04]  /*536a0*/  STL [R1+0x488], R6 ;  /* 0x0004880601007387 */ /* 0x0007e80000100800 */
[----:B------:R3:W-:Y:S04]  /*536b0*/  STL [R1+0x48c], R8 ;  /* 0x00048c0801007387 */ /* 0x0007e80000100800 */
[----:B------:R3:W-:Y:S01]  /*536c0*/  STL.S16 [R1+0x1bc], R7 ;  /* 0x0001bc0701007387 */ /* 0x0007e20000100600 */
[----:B------:R-:W-:Y:S02]  /*536d0*/  ISETP.GE.AND P4, PT, R11, UR63, PT ;  /* 0x0000003f0b007c0c */ /* 0x000fe4000bf86270 */
[----:B------:R-:W-:Y:S01]  /*536e0*/  ISETP.GE.AND P3, PT, R10, UR63, PT ;  /* 0x0000003f0a007c0c */ /* 0x000fe2000bf66270 */
[----:B0----5:R-:W-:-:S12]  /*536f0*/  @!P5 BRA `(.L_x_8) ;  /* 0x0000023c0048d947 */ /* 0x021fd80003800000 */
.L_x_16:
[----:B------:R-:W-:Y:S04]  /*53700*/  STL [R1+0x1e04], R35 ;  /* 0x001e042301007387 */ /* 0x000fe80000100800 */
[----:B---3--:R-:W2:Y:S04]  /*53710*/  LDL R7, [R1+0x488] ;  /* 0x0004880001077983 */ /* 0x008ea80000100800 */
[----:B------:R-:W2:Y:S04]  /*53720*/  LDL R6, [R1+0x48c] ;  /* 0x00048c0001067983 */ /* 0x000ea80000100800 */
[----:B------:R0:W-:Y:S04]  /*53730*/  STL [R1+0x1e00], R34 ;  /* 0x001e002201007387 */ /* 0x0001e80000100800 */
[----:B0-----:R-:W2:Y:S04]  /*53740*/  LDL R34, [R1+0x1bc] ;  /* 0x0001bc0001227983 */ /* 0x001ea80000100800 */
        /* <DEDUP_REMOVED lines=52> */
[----:B------:R0:W-:Y:S04]  /*53a90*/  STL [R1+0x1d2c], R84 ;  /* 0x001d2c5401007387 */ /* 0x0001e80000100800 */
[----:B0-----:R-:W3:Y:S01]  /*53aa0*/  LDL R84, [R1+0x4a4] ;  /* 0x0004a40001547983 */ /* 0x001ee20000100800 */
[----:B------:R-:W-:-:S03]  /*53ab0*/  PRMT R82, RZ, 0x7610, R82 ;  /* 0x00007610ff527816 */ /* 0x000fc60000000052 */
        /* <DEDUP_REMOVED lines=19> */
[----:B--2---:R-:W2:Y:S04]  /*53bf0*/  @!P2 LDG.E.U16 R34, desc[UR16][R6.64] ;  /* 0x000000100622a981 */ /* 0x004ea8000c1e1500 */
        /* <DEDUP_REMOVED lines=13> */
[----:B-----5:R-:W-:Y:S04]  /*53cd0*/  STL [R1+0x1ca8], R2 ;  /* 0x001ca80201007387 */ /* 0x020fe80000100800 */
        /* <DEDUP_REMOVED lines=79> */
[----:B------:R-:W0:Y:S03]  /*541d0*/  S2R R35, SR_TID.X ;  /* 0x0000000000237919 */ /* 0x000e260000002100 */
        /* <DEDUP_REMOVED lines=8> */
[----:B0-----:R-:W-:-:S03]  /*54260*/  SHF.R.U32.HI R35, RZ, 0x6, R35 ;  /* 0x00000006ff237819 */ /* 0x001fc60000011623 */
[----:B------:R-:W-:Y:S01]  /*54270*/  STL [R1+0x1b00], R3 ;  /* 0x001b000301007387 */ /* 0x000fe20000100800 */
[----:B------:R-:W-:-:S03]  /*54280*/  SGXT.U32 R35, R35, 0x1 ;  /* 0x000000012323781a */ /* 0x000fc60000000000 */
[----:B------:R-:W-:Y:S01]  /*54290*/  STL [R1+0x1b08], R3 ;  /* 0x001b080301007387 */ /* 0x000fe20000100800 */
[----:B------:R-:W-:-:S03]  /*542a0*/  LOP3.LUT R35, R35, 0x6, RZ, 0xfc, !PT ;  /* 0x0000000623237812 */ /* 0x000fc600078efcff */
[----:B------:R-:W-:Y:S01]  /*542b0*/  STL [R1+0x1b10], R3 ;  /* 0x001b100301007387 */ /* 0x000fe20000100800 */
[----:B------:R-:W-:-:S03]  /*542c0*/  ISETP.GE.AND P5, PT, R35, UR63, PT ;  /* 0x0000003f23007c0c */ /* 0x000fc6000bfa6270 */
        /* <DEDUP_REMOVED lines=34> */
[----:B------:R-:W4:Y:S04]  /*544f0*/  LDL.LU R35, [R1+0x1e04] ;  /* 0x001e040001237983 */ /* 0x000f280000300800 */
[----:B--2---:R0:W-:Y:S01]  /*54500*/  @!P2 STL [R1+0x1bc], R34 ;  /* 0x0001bc220100a387 */ /* 0x0041e20000100800 */
[----:B------:R-:W1:Y:S03]  /*54510*/  S2R R93, SR_TID.X ;  /* 0x00000000005d7919 */ /* 0x000e660000002100 */
[----:B0-----:R-:W2:Y:S04]  /*54520*/  LDL.LU R34, [R1+0x1e00] ;  /* 0x001e000001227983 */ /* 0x001ea80000300800 */
[----:B------:R-:W2:Y:S04]  /*54530*/  LDL R6, [R1+0x490] ;  /* 0x0004900001067983 */ /* 0x000ea80000100800 */
[----:B------:R-:W2:Y:S02]  /*54540*/  LDL R7, [R1+0x494] ;  /* 0x0004940001077983 */ /* 0x000ea40000100800 */
[----:B--2---:R-:W-:-:S04]  /*54550*/  @!P4 LOP3.LUT R7, R7, R6, RZ, 0x3c, !PT ;  /* 0x000000060707c212 */ /* 0x004fc800078e3cff */
[----:B------:R-:W-:-:S04]  /*54560*/  @!P4 LOP3.LUT R6, R7, R6, RZ, 0x3c, !PT ;  /* 0x000000060706c212 */ /* 0x000fc800078e3cff */
[----:B------:R-:W-:-:S05]  /*54570*/  @!P4 LOP3.LUT R7, R7, R6, RZ, 0x3c, !PT ;  /* 0x000000060707c212 */ /* 0x000fca00078e3cff */
[----:B------:R0:W2:Y:S04]  /*54580*/  @!P4 LDG.E.U16 R82, desc[UR16][R6.64] ;  /* 0x000000100652c981 */ /* 0x0000a8000c1e1500 */
[----:B------:R-:W0:Y:S04]  /*54590*/  LDL R6, [R1+0x498] ;  /* 0x0004980001067983 */ /* 0x000e280000100800 */
[----:B------:R-:W0:Y:S01]  /*545a0*/  LDL R7, [R1+0x49c] ;  /* 0x00049c0001077983 */ /* 0x000e220000100800 */
[----:B------:R-:W-:Y:S02]  /*545b0*/  PRMT R91, RZ, 0x7610, R91 ;  /* 0x00007610ff5b7816 */ /* 0x000fe4000000005b */
[----:B-1----:R-:W-:-:S04]  /*545c0*/  SHF.R.U32.HI R93, RZ, 0x6, R93 ;  /* 0x00000006ff5d7819 */ /* 0x002fc8000001165d */
[----:B------:R-:W-:-:S04]  /*545d0*/  SGXT.U32 R93, R93, 0x1 ;  /* 0x000000015d5d781a */ /* 0x000fc80000000000 */
[----:B------:R-:W-:-:S04]  /*545e0*/  LOP3.LUT R93, R93, 0x8, RZ, 0xfc, !PT ;  /* 0x000000085d5d7812 */ /* 0x000fc800078efcff */
[----:B------:R-:W-:Y:S02]  /*545f0*/  ISETP.GE.AND P2, PT, R93, UR63, PT ;  /* 0x0000003f5d007c0c */ /* 0x000fe4000bf46270 */
[----:B------:R-:W1:Y:S01]  /*54600*/  S2R R93, SR_TID.X ;  /* 0x00000000005d7919 */ /* 0x000e620000002100 */
[----:B0-----:R-:W-:-:S04]  /*54610*/  @!P3 LOP3.LUT R7, R7, R6, RZ, 0x3c, !PT ;  /* 0x000000060707b212 */ /* 0x001fc800078e3cff */
[----:B------:R-:W-:-:S04]  /*54620*/  @!P3 LOP3.LUT R6, R7, R6, RZ, 0x3c, !PT ;  /* 0x000000060706b212 */ /* 0x000fc800078e3cff */
[----:B------:R-:W-:-:S05]  /*54630*/  @!P3 LOP3.LUT R7, R7, R6, RZ, 0x3c, !PT ;  /* 0x000000060707b212 */ /* 0x000fca00078e3cff */
[----:B------:R-:W3:Y:S01]  /*54640*/  @!P3 LDG.E.U16 R91, desc[UR16][R6.64] ;  /* 0x00000010065bb981 */ /* 0x000ee2000c1e1500 */
[----:B-1----:R-:W-:-:S04]  /*54650*/  SHF.R.U32.HI R93, RZ, 0x6, R93 ;  /* 0x00000006ff5d7819 */ /* 0x002fc8000001165d */
[----:B------:R-:W-:-:S04]  /*54660*/  SGXT.U32 R93, R93, 0x1 ;  /* 0x000000015d5d781a */ /* 0x000fc80000000000 */
[----:B------:R-:W-:Y:S01]  /*54670*/  LOP3.LUT R93, R93, 0xa, RZ, 0xfc, !PT ;  /* 0x0000000a5d5d7812 */ /* 0x000fe200078efcff */
[----:B--2---:R0:W-:Y:S03]  /*54680*/  STL [R1+0x1b8], R82 ;  /* 0x0001b85201007387 */ /* 0x0041e60000100800 */
[----:B------:R-:W-:Y:S02]  /*54690*/  ISETP.GE.AND P4, PT, R93, UR63, PT ;  /* 0x0000003f5d007c0c */ /* 0x000fe4000bf86270 */
[----:B------:R-:W2:Y:S01]  /*546a0*/  LDL.LU R93, [R1+0x1dfc] ;  /* 0x001dfc00015d7983 */ /* 0x000ea20000300800 */
[----:B0-----:R-:W0:Y:S03]  /*546b0*/  S2R R82, SR_TID.X ;  /* 0x0000000000527919 */ /* 0x001e260000002100 */
[----:B---3--:R1:W-:Y:S04]  /*546c0*/  STL [R1+0x1b4], R91 ;  /* 0x0001b45b01007387 */ /* 0x0083e80000100800 */
[----:B-1----:R-:W3:Y:S04]  /*546d0*/  LDL.LU R91, [R1+0x1df8] ;  /* 0x001df800015b7983 */ /* 0x002ee80000300800 */
[----:B------:R-:W2:Y:S01]  /*546e0*/  LDL R7, [R1+0x4a0] ;  /* 0x0004a00001077983 */ /* 0x000ea20000100800 */
[----:B0-----:R-:W-:-:S04]  /*546f0*/  SHF.R.U32.HI R6, RZ, 0x6, R82 ;  /* 0x00000006ff067819 */ /* 0x001fc80000011652 */
[----:B------:R-:W-:-:S04]  /*54700*/  SGXT.U32 R6, R6, 0x1 ;  /* 0x000000010606781a */ /* 0x000fc80000000000 */
[----:B------:R-:W-:Y:S02]  /*54710*/  LOP3.LUT R6, R6, 0xc, RZ, 0xfc, !PT ;  /* 0x0000000c06067812 */ /* 0x000fe400078efcff */
[----:B------:R-:W-:Y:S02]  /*54720*/  PRMT R66, RZ, 0x7610, R66 ;  /* 0x00007610ff427816 */ /* 0x000fe40000000042 */
[----:B------:R-:W-:Y:S01]  /*54730*/  ISETP.GE.AND P3, PT, R6, UR63, PT ;  /* 0x0000003f06007c0c */ /* 0x000fe2000bf66270 */
[----:B------:R-:W-:-:S05]  /*54740*/  @!P5 IMAD.MOV.U32 R6, RZ, RZ, R84 ;  /* 0x000000ffff06d224 */ /* 0x000fca00078e0054 */
[----:B--2---:R-:W2:Y:S04]  /*54750*/  @!P5 LDG.E.U16 R66, desc[UR16][R6.64] ;  /* 0x000000100642d981 */ /* 0x004ea8000c1e1500 */
[----:B--2---:R0:W-:Y:S04]  /*54760*/  STL [R1+0x1b0], R66 ;  /* 0x0001b04201007387 */ /* 0x0041e80000100800 */
[----:B------:R-:W2:Y:S04]  /*54770*/  LDL R6, [R1+0x4a8] ;  /* 0x0004a80001067983 */ /* 0x000ea80000100800 */
[----:B------:R-:W2:Y:S01]  /*54780*/  LDL R7, [R1+0x4ac] ;  /* 0x0004ac0001077983 */ /* 0x000ea20000100800 */
[----:B------:R-:W-:-:S02]  /*54790*/  PRMT R86, RZ, 0x7610, R86 ;  /* 0x00007610ff567816 */ /* 0x000fc40000000056 */
[----:B0-----:R-:W-:Y:S01]  /*547a0*/  SHF.R.U32.HI R66, RZ, 0x6, R82 ;  /* 0x00000006ff427819 */ /* 0x001fe20000011652 */
[----:B------:R-:W3:Y:S01]  /*547b0*/  LDL R84, [R1+0x4c8] ;  /* 0x0004c80001547983 */ /* 0x000ee20000100800 */
[----:B--2---:R-:W-:-:S04]  /*547c0*/  @!P2 LOP3.LUT R7, R7, R6, RZ, 0x3c, !PT ;  /* 0x000000060707a212 */ /* 0x004fc800078e3cff */
[----:B------:R-:W-:-:S04]  /*547d0*/  @!P2 LOP3.LUT R6, R7, R6, RZ, 0x3c, !PT ;  /* 0x000000060706a212 */ /* 0x000fc800078e3cff */
[----:B------:R-:W-:-:S05]  /*547e0*/  @!P2 LOP3.LUT R7, R7, R6, RZ, 0x3c, !PT ;  /* 0x000000060707a212 */ /* 0x000fca00078e3cff */
[----:B------:R-:W2:Y:S01]  /*547f0*/  @!P2 LDG.E.U16 R86, desc[UR16][R6.64] ;  /* 0x000000100656a981 */ /* 0x000ea2000c1e1500 */
[----:B------:R-:W-:-:S04]  /*54800*/  SGXT.U32 R66, R66, 0x1 ;  /* 0x000000014242781a */ /* 0x000fc80000000000 */
[----:B------:R-:W-:-:S04]  /*54810*/  LOP3.LUT R66, R66, 0xe, RZ, 0xfc, !PT ;  /* 0x0000000e42427812 */ /* 0x000fc800078efcff */
[----:B------:R-:W-:Y:S02]  /*54820*/  ISETP.GE.AND P5, PT, R66, UR63, PT ;  /* 0x0000003f42007c0c */ /* 0x000fe4000bfa6270 */
[----:B------:R-:W3:Y:S04]  /*54830*/  LDL R66, [R1+0x4cc] ;  /* 0x0004cc0001427983 */ /* 0x000ee80000100800 */
[----:B--2---:R0:W-:Y:S04]  /*54840*/  STL [R1+0x1ac], R86 ;  /* 0x0001ac5601007387 */ /* 0x0041e80000100800 */
[----:B0-----:R-:W2:Y:S04]  /*54850*/  LDL.LU R86, [R1+0x1df4] ;  /* 0x001df40001567983 */ /* 0x001ea80000300800 */
[----:B------:R-:W2:Y:S04]  /*54860*/  LDL R6, [R1+0x4b0] ;  /* 0x0004b00001067983 */ /* 0x000ea80000100800 */
[----:B------:R-:W2:Y:S01]  /*54870*/  LDL R7, [R1+0x4b4] ;  /* 0x0004b40001077983 */ /* 0x000ea20000100800 */
[----:B------:R-:W-:-:S02]  /*54880*/  PRMT R74, RZ, 0x7610, R74 ;  /* 0x00007610ff4a7816 */ /* 0x000fc4000000004a */
[----:B--2---:R-:W-:-:S04]  /*54890*/  @!P4 LOP3.LUT R7, R7, R6, RZ, 0x3c, !PT ;  /* 0x000000060707c212 */ /* 0x004fc800078e3cff */
[----:B------:R-:W-:-:S04]  /*548a0*/  @!P4 LOP3.LUT R6, R7, R6, RZ, 0x3c, !PT ;  /* 0x000000060706c212 */ /* 0x000fc800078e3cff */
[----:B------:R-:W-:-:S05]  /*548b0*/  @!P4 LOP3.LUT R7, R7, R6, RZ, 0x3c, !PT ;  /* 0x000000060707c212 */ /* 0x000fca00078e3cff */
[----:B------:R0:W2:Y:S04]  /*548c0*/  @!P4 LDG.E.U16 R74, desc[UR16][R6.64] ;  /* 0x00000010064ac981 */ /* 0x0000a8000c1e1500 */
[----:B------:R-:W0:Y:S04]  /*548d0*/  LDL R6, [R1+0x4b8] ;  /* 0x0004b80001067983 */ /* 0x000e280000100800 */
[----:B------:R-:W0:Y:S01]  /*548e0*/  LDL R7, [R1+0x4bc] ;  /* 0x0004bc0001077983 */ /* 0x000e220000100800 */
[----:B------:R-:W-:Y:S02]  /*548f0*/  PRMT R78, RZ, 0x7610, R78 ;  /* 0x00007610ff4e7816 */ /* 0x000fe4000000004e */
[----:B------:R-:W-:-:S04]  /*54900*/  SHF.R.U32.HI R82, RZ, 0x6, R82 ;  /* 0x00000006ff527819 */ /* 0x000fc80000011652 */
        /* <DEDUP_REMOVED lines=11> */
[----:B--2---:R-:W-:Y:S03]  /*549c0*/  STL [R1+0x1a8], R74 ;  /* 0x0001a84a01007387 */ /* 0x004fe60000100800 */
[----:B------:R-:W-:Y:S02]  /*549d0*/  ISETP.GE.AND P4, PT, R82, UR63, PT ;  /* 0x0000003f52007c0c */ /* 0x000fe4000bf86270 */
[----:B------:R-:W2:Y:S04]  /*549e0*/  LDL.LU R82, [R1+0x1df0] ;  /* 0x001df00001527983 */ /* 0x000ea80000300800 */
[----:B---3--:R0:W-:Y:S04]  /*549f0*/  STL [R1+0x1a4], R78 ;  /* 0x0001a44e01007387 */ /* 0x0081e80000100800 */
[----:B0-----:R-:W3:Y:S04]  /*54a00*/  LDL.LU R78, [R1+0x1dec] ;  /* 0x001dec00014e7983 */ /* 0x001ee80000300800 */
[----:B------:R-:W2:Y:S04]  /*54a10*/  LDL R6, [R1+0x4c0] ;  /* 0x0004c00001067983 */ /* 0x000ea80000100800 */
[----:B------:R-:W2:Y:S01]  /*54a20*/  LDL R7, [R1+0x4c4] ;  /* 0x0004c40001077983 */ /* 0x000ea20000100800 */
[----:B------:R-:W-:Y:S01]  /*54a30*/  PRMT R70, RZ, 0x7610, R70 ;  /* 0x00007610ff467816 */ /* 0x000fe20000000046 */
[----:B------:R-:W0:Y:S01]  /*54a40*/  S2R R74, SR_TID.X ;  /* 0x00000000004a7919 */ /* 0x000e220000002100 */
[----:B--2---:R-:W-:-:S04]  /*54a50*/  @!P5 LOP3.LUT R7, R7, R6, RZ, 0x3c, !PT ;  /* 0x000000060707d212 */ /* 0x004fc800078e3cff */
[----:B------:R-:W-:-:S04]  /*54a60*/  @!P5 LOP3.LUT R6, R7, R6, RZ, 0x3c, !PT ;  /* 0x000000060706d212 */ /* 0x000fc800078e3cff */
[----:B------:R-:W-:-:S05]  /*54a70*/  @!P5 LOP3.LUT R7, R7, R6, RZ, 0x3c, !PT ;  /* 0x000000060707d212 */ /* 0x000fca00078e3cff */
[----:B------:R1:W2:Y:S02]  /*54a80*/  @!P5 LDG.E.U16 R70, desc[UR16][R6.64] ;  /* 0x000000100646d981 */ /* 0x0002a4000c1e1500 */
[----:B-1----:R-:W1:Y:S01]  /*54a90*/  S2R R7, SR_TID.X ;  /* 0x0000000000077919 */ /* 0x002e620000002100 */
[----:B0-----:R-:W-:-:S04]  /*54aa0*/  SHF.R.U32.HI R74, RZ, 0x6, R74 ;  /* 0x00000006ff4a7819 */ /* 0x001fc8000001164a */
[----:B------:R-:W-:Y:S01]  /*54ab0*/  SGXT.U32 R74, R74, 0x1 ;  /* 0x000000014a4a781a */ /* 0x000fe20000000000 */
[----:B------:R-:W-:Y:S01]  /*54ac0*/  @!P2 IMAD.MOV.U32 R6, RZ, RZ, R66 ;  /* 0x000000ffff06a224 */ /* 0x000fe200078e0042 */
[----:B------:R-:W-:Y:S02]  /*54ad0*/  PRMT R58, RZ, 0x7610, R58 ;  /* 0x00007610ff3a7816 */ /* 0x000fe4000000003a */
[----:B------:R-:W-:-:S04]  /*54ae0*/  LOP3.LUT R74, R74, 0x14, RZ, 0xfc, !PT ;  /* 0x000000144a4a7812 */ /* 0x000fc800078efcff */
[----:B------:R-:W-:Y:S02]  /*54af0*/  ISETP.GE.AND P3, PT, R74, UR63, PT ;  /* 0x0000003f4a007c0c */ /* 0x000fe4000bf66270 */
[----:B------:R-:W3:Y:S01]  /*54b00*/  LDL.LU R74, [R1+0x1de8] ;  /* 0x001de800014a7983 */ /* 0x000ee20000300800 */
[----:B-1----:R-:W-:-:S04]  /*54b10*/  SHF.R.U32.HI R7, RZ, 0x6, R7 ;  /* 0x00000006ff077819 */ /* 0x002fc80000011607 */
[----:B------:R-:W-:-:S04]  /*54b20*/  SGXT.U32 R7, R7, 0x1 ;  /* 0x000000010707781a */ /* 0x000fc80000000000 */
[----:B------:R-:W-:-:S04]  /*54b30*/  LOP3.LUT R7, R7, 0x16, RZ, 0xfc, !PT ;  /* 0x0000001607077812 */ /* 0x000fc800078efcff */
[----:B------:R-:W-:Y:S01]  /*54b40*/  ISETP.GE.AND P5, PT, R7, UR63, PT ;  /* 0x0000003f07007c0c */ /* 0x000fe2000bfa6270 */
[----:B------:R-:W-:-:S05]  /*54b50*/  @!P2 IMAD.MOV.U32 R7, RZ, RZ, R84 ;  /* 0x000000ffff07a224 */ /* 0x000fca00078e0054 */
[----:B------:R0:W3:Y:S04]  /*54b60*/  @!P2 LDG.E.U16 R58, desc[UR16][R6.64] ;  /* 0x00000010063aa981 */ /* 0x0000e8000c1e1500 */
[----:B--2---:R1:W-:Y:S04]  /*54b70*/  STL [R1+0x1a0], R70 ;  /* 0x0001a04601007387 */ /* 0x0043e80000100800 */
[----:B-1----:R-:W2:Y:S04]  /*54b80*/  LDL.LU R70, [R1+0x1de4] ;  /* 0x001de40001467983 */ /* 0x002ea80000300800 */
[----:B------:R-:W0:Y:S04]  /*54b90*/  LDL R6, [R1+0x4d0] ;  /* 0x0004d00001067983 */ /* 0x000e280000100800 */
[----:B------:R-:W0:Y:S01]  /*54ba0*/  LDL R7, [R1+0x4d4] ;  /* 0x0004d40001077983 */ /* 0x000e220000100800 */
[----:B------:R-:W-:Y:S01]  /*54bb0*/  PRMT R62, RZ, 0x7610, R62 ;  /* 0x00007610ff3e7816 */ /* 0x000fe2000000003e */
[----:B------:R-:W1:Y:S02]  /*54bc0*/  S2R R66, SR_TID.X ;  /* 0x0000000000427919 */ /* 0x000e640000002100 */
[----:B------:R-:W2:Y:S01]  /*54bd0*/  LDL R84, [R1+0x4ec] ;  /* 0x0004ec0001547983 */ /* 0x000ea20000100800 */
[----:B0-----:R-:W-:-:S04]  /*54be0*/  @!P4 LOP3.LUT R7, R7, R6, RZ, 0x3c, !PT ;  /* 0x000000060707c212 */ /* 0x001fc800078e3cff */
[----:B------:R-:W-:-:S04]  /*54bf0*/  @!P4 LOP3.LUT R6, R7, R6, RZ, 0x3c, !PT ;  /* 0x000000060706c212 */ /* 0x000fc800078e3cff */
[----:B------:R-:W-:-:S05]  /*54c00*/  @!P4 LOP3.LUT R7, R7, R6, RZ, 0x3c, !PT ;  /* 0x000000060707c212 */ /* 0x000fca00078e3cff */
[----:B------:R-:W2:Y:S01]  /*54c10*/  @!P4 LDG.E.U16 R62, desc[UR16][R6.64] ;  /* 0x00000010063ec981 */ /* 0x000ea2000c1e1500 */
[----:B-1----:R-:W-:-:S04]  /*54c20*/  SHF.R.U32.HI R66, RZ, 0x6, R66 ;  /* 0x00000006ff427819 */ /* 0x002fc80000011642 */
[----:B------:R-:W-:-:S04]  /*54c30*/  SGXT.U32 R66, R66, 0x1 ;  /* 0x000000014242781a */ /* 0x000fc80000000000 */
[----:B------:R-:W-:Y:S01]  /*54c40*/  LOP3.LUT R66, R66, 0x18, RZ, 0xfc, !PT ;  /* 0x0000001842427812 */ /* 0x000fe200078efcff */
[----:B---3--:R-:W-:Y:S03]  /*54c50*/  STL [R1+0x19c], R58 ;  /* 0x00019c3a01007387 */ /* 0x008fe60000100800 */
[----:B------:R-:W-:Y:S02]  /*54c60*/  ISETP.GE.AND P2, PT, R66, UR63, PT ;  /* 0x0000003f42007c0c */ /* 0x000fe4000bf46270 */
[----:B------:R-:W3:Y:S04]  /*54c70*/  LDL.LU R66, [R1+0x1de0] ;  /* 0x001de00001427983 */ /* 0x000ee80000300800 */
        /* <DEDUP_REMOVED lines=11> */
[----:B------:R-:W-:Y:S01]  /*54d30*/  PRMT R54, RZ, 0x7610, R54 ;  /* 0x00007610ff367816 */ /* 0x000fe20000000036 */
[----:B------:R-:W1:Y:S02]  /*54d40*/  S2R R58, SR_TID.X ;  /* 0x00000000003a7919 */ /* 0x000e640000002100 */
[----:B-1----:R-:W-:-:S04]  /*54d50*/  SHF.R.U32.HI R58, RZ, 0x6, R58 ;  /* 0x00000006ff3a7819 */ /* 0x002fc8000001163a */
[----:B------:R-:W-:Y:S02]  /*54d60*/  SGXT.U32 R58, R58, 0x1 ;  /* 0x000000013a3a781a */ /* 0x000fe40000000000 */
[----:B0-----:R-:W-:-:S04]  /*54d70*/  @!P5 LOP3.LUT R7, R7, R6, RZ, 0x3c, !PT ;  /* 0x000000060707d212 */ /* 0x001fc800078e3cff */
[----:B------:R-:W-:-:S04]  /*54d80*/  @!P5 LOP3.LUT R6, R7, R6, RZ, 0x3c, !PT ;  /* 0x000000060706d212 */ /* 0x000fc800078e3cff */
[----:B------:R-:W-:-:S05]  /*54d90*/  @!P5 LOP3.LUT R7, R7, R6, RZ, 0x3c, !PT ;  /* 0x000000060707d212 */ /* 0x000fca00078e3cff */
[----:B------:R-:W3:Y:S01]  /*54da0*/  @!P5 LDG.E.U16 R54, desc[UR16][R6.64] ;  /* 0x000000100636d981 */ /* 0x000ee2000c1e1500 */
[----:B------:R-:W-:-:S04]  /*54db0*/  LOP3.LUT R58, R58, 0x1a, RZ, 0xfc, !PT ;  /* 0x0000001a3a3a7812 */ /* 0x000fc800078efcff */
[----:B------:R-:W-:Y:S02]  /*54dc0*/  ISETP.GE.AND P4, PT, R58, UR63, PT ;  /* 0x0000003f3a007c0c */ /* 0x000fe4000bf86270 */
[----:B------:R-:W0:Y:S01]  /*54dd0*/  S2R R58, SR_TID.X ;  /* 0x00000000003a7919 */ /* 0x000e220000002100 */
[----:B--2---:R-:W-:Y:S01]  /*54de0*/  STL [R1+0x194], R32 ;  /* 0x0001942001007387 */ /* 0x004fe20000100800 */
[----:B0-----:R-:W-:-:S04]  /*54df0*/  SHF.R.U32.HI R58, RZ, 0x6, R58 ;  /* 0x00000006ff3a7819 */ /* 0x001fc8000001163a */
[----:B------:R-:W-:-:S04]  /*54e00*/  SGXT.U32 R58, R58, 0x1 ;  /* 0x000000013a3a781a */ /* 0x000fc80000000000 */
[----:B------:R-:W-:-:S04]  /*54e10*/  LOP3.LUT R58, R58, 0x1c, RZ, 0xfc, !PT ;  /* 0x0000001c3a3a7812 */ /* 0x000fc800078efcff */
[----:B------:R-:W-:Y:S02]  /*54e20*/  ISETP.GE.AND P3, PT, R58, UR63, PT ;  /* 0x0000003f3a007c0c */ /* 0x000fe4000bf66270 */
[----:B------:R-:W2:Y:S04]  /*54e30*/  LDL.LU R58, [R1+0x1dd8] ;  /* 0x001dd800013a7983 */ /* 0x000ea80000300800 */
[----:B---3--:R0:W-:Y:S04]  /*54e40*/  STL [R1+0x190], R54 ;  /* 0x0001903601007387 */ /* 0x0081e80000100800 */
[----:B0-----:R-:W3:Y:S04]  /*54e50*/  LDL.LU R54, [R1+0x1dd4] ;  /* 0x001dd40001367983 */ /* 0x001ee80000300800 */
[----:B------:R-:W2:Y:S01]  /*54e60*/  LDL R7, [R1+0x4e8] ;  /* 0x0004e80001077983 */ /* 0x000ea20000100800 */
[----:B------:R-:W0:Y:S01]  /*54e70*/  S2R R32, SR_TID.X ;  /* 0x0000000000207919 */ /* 0x000e220000002100 */
[----:B------:R-:W-:-:S02]  /*54e80*/  PRMT R28, RZ, 0x7610, R28 ;  /* 0x00007610ff1c7816 */ /* 0x000fc4000000001c */
[----:B0-----:R-:W-:-:S04]  /*54e90*/  SHF.R.U32.HI R6, RZ, 0x6, R32 ;  /* 0x00000006ff067819 */ /* 0x001fc80000011620 */
[----:B------:R-:W-:-:S04]  /*54ea0*/  SGXT.U32 R6, R6, 0x1 ;  /* 0x000000010606781a */ /* 0x000fc80000000000 */
[----:B------:R-:W-:-:S04]  /*54eb0*/  LOP3.LUT R6, R6, 0x1e, RZ, 0xfc, !PT ;  /* 0x0000001e06067812 */ /* 0x000fc800078efcff */
        /* <DEDUP_REMOVED lines=485> */
[----:B------:R-:W-:Y:S01]  /*56d10*/  @!P2 IMAD.MOV.U32 R6, RZ, RZ, R84 ;  /* 0x000000ffff06a224 */ /* 0x000fe200078e0054 */
[----:B------:R-:W-:Y:S01]  /*56d20*/  PRMT R44, RZ, 0x7610, R44 ;  /* 0x00007610ff2c7816 */ /* 0x000fe2000000002c */
[----:B------:R-:W3:Y:S04]  /*56d30*/  LDL R84, [R1+0x15e4] ;  /* 0x0015e40001547983 */ /* 0x000ee80000100800 */
[----:B--2---:R0:W2:Y:S04]  /*56d40*/  @!P2 LDG.E.U16 R76, desc[UR16][R6.64] ;  /* 0x00000010064ca981 */ /* 0x0040a8000c1e1500 */
[----:B------:R-:W0:Y:S04]  /*56d50*/  LDL R6, [R1+0x15fc] ;  /* 0x0015fc0001067983 */ /* 0x000e280000100800 */
[----:B------:R-:W0:Y:S02]  /*56d60*/  LDL R7, [R1+0x160c] ;  /* 0x00160c0001077983 */ /* 0x000e240000100800 */
[----:B0-----:R-:W-:-:S04]  /*56d70*/  @!P4 LOP3.LUT R7, R7, R6, RZ, 0x3c, !PT ;  /* 0x000000060707c212 */ /* 0x001fc800078e3cff */
[----:B------:R-:W-:-:S04]  /*56d80*/  @!P4 LOP3.LUT R6, R7, R6, RZ, 0x3c, !PT ;  /* 0x000000060706c212 */ /* 0x000fc800078e3cff */
[----:B------:R-:W-:-:S05]  /*56d90*/  @!P4 LOP3.LUT R7, R7, R6, RZ, 0x3c, !PT ;  /* 0x000000060707c212 */ /* 0x000fca00078e3cff */
[----:B------:R-:W3:Y:S04]  /*56da0*/  @!P4 LDG.E.U16 R44, desc[UR16][R6.64] ;  /* 0x00000010062cc981 */ /* 0x000ee8000c1e1500 */
[----:B--2---:R0:W-:Y:S04]  /*56db0*/  STL [R1+0xfc], R76 ;  /* 0x0000fc4c01007387 */ /* 0x0041e80000100800 */
[----:B0-----:R-:W2:Y:S04]  /*56dc0*/  LDL R76, [R1+0x15f4] ;  /* 0x0015f400014c7983 */ /* 0x001ea80000100800 */
[----:B---3--:R0:W-:Y:S04]  /*56dd0*/  STL [R1+0xf8], R44 ;  /* 0x0000f82c01007387 */ /* 0x0081e80000100800 */
[----:B0-----:R-:W3:Y:S04]  /*56de0*/  LDL.LU R44, [R1+0x1d40] ;  /* 0x001d4000012c7983 */ /* 0x001ee80000300800 */
        /* <DEDUP_REMOVED lines=59> */
[----:B------:R-:W1:Y:S01]  /*571a0*/  S2R R84, SR_TID.X ;  /* 0x0000000000547919 */ /* 0x000e620000002100 */
[----:B0-----:R-:W-:-:S04]  /*571b0*/  @!P3 LOP3.LUT R7, R7, R6, RZ, 0x3c, !PT ;  /* 0x000000060707b212 */ /* 0x001fc800078e3cff */
[----:B------:R-:W-:-:S04]  /*571c0*/  @!P3 LOP3.LUT R6, R7, R6, RZ, 0x3c, !PT ;  /* 0x000000060706b212 */ /* 0x000fc800078e3cff */
[----:B------:R-:W-:-:S05]  /*571d0*/  @!P3 LOP3.LUT R7, R7, R6, RZ, 0x3c, !PT ;  /* 0x000000060707b212 */ /* 0x000fca00078e3cff */
[----:B------:R-:W2:Y:S01]  /*571e0*/  @!P3 LDG.E.U16 R80, desc[UR16][R6.64] ;  /* 0x000000100650b981 */ /* 0x000ea2000c1e1500 */
[----:B-1----:R-:W-:-:S04]  /*571f0*/  SHF.R.U32.HI R84, RZ, 0x6, R84 ;  /* 0x00000006ff547819 */ /* 0x002fc80000011654 */
[----:B------:R-:W-:-:S04]  /*57200*/  SGXT.U32 R84, R84, 0x1 ;  /* 0x000000015454781a */ /* 0x000fc80000000000 */
[----:B------:R-:W-:Y:S01]  /*57210*/  LOP3.LUT R84, R84, 0x72, RZ, 0xfc, !PT ;  /* 0x0000007254547812 */ /* 0x000fe200078efcff */
[----:B---3--:R0:W-:Y:S03]  /*57220*/  STL [R1+0xe8], R60 ;  /* 0x0000e83c01007387 */ /* 0x0081e60000100800 */
[----:B------:R-:W-:Y:S01]  /*57230*/  ISETP.GE.AND P4, PT, R84, UR63, PT ;  /* 0x0000003f54007c0c */ /* 0x000fe2000bf86270 */
[----:B0-----:R-:W3:Y:S04]  /*57240*/  LDL R60, [R1+0x15d4] ;  /* 0x0015d400013c7983 */ /* 0x001ee80000100800 */
        /* <DEDUP_REMOVED lines=41> */
[----:B------:R-:W-:-:S04]  /*574e0*/  SGXT.U32 R68, R68, 0x1 ;  /* 0x000000014444781a */ /* 0x000fc80000000000 */
[----:B------:R-:W-:-:S04]  /*574f0*/  LOP3.LUT R68, R68, 0x78, RZ, 0xfc, !PT ;  /* 0x0000007844447812 */ /* 0x000fc800078efcff */
[----:B------:R-:W-:Y:S02]  /*57500*/  ISETP.GE.AND P2, PT, R68, UR63, PT ;  /* 0x0000003f44007c0c */ /* 0x000fe4000bf46270 */
[----:B------:R-:W3:Y:S01]  /*57510*/  LDL.LU R68, [R1+0x1d1c] ;  /* 0x001d1c0001447983 */ /* 0x000ee20000300800 */
[----:B-1----:R-:W-:-:S03]  /*57520*/  SHF.R.U32.HI R6, RZ, 0x6, R7 ;  /* 0x00000006ff067819 */ /* 0x002fc60000011607 */
[----:B--2---:R0:W-:Y:S04]  /*57530*/  STL [R1+0xd8], R64 ;  /* 0x0000d84001007387 */ /* 0x0041e80000100800 */
[----:B0-----:R-:W2:Y:S04]  /*57540*/  LDL.LU R64, [R1+0x1d18] ;  /* 0x001d180001407983 */ /* 0x001ea80000300800 */
[----:B------:R-:W2:Y:S01]  /*57550*/  LDL R7, [R1+0x5a4] ;  /* 0x0005a40001077983 */ /* 0x000ea20000100800 */
[----:B------:R-:W-:-:S04]  /*57560*/  SGXT.U32 R6, R6, 0x1 ;  /* 0x000000010606781a */ /* 0x000fc80000000000 */
[----:B------:R-:W-:Y:S02]  /*57570*/  LOP3.LUT R6, R6, 0x7a, RZ, 0xfc, !PT ;  /* 0x0000007a06067812 */ /* 0x000fe400078efcff */
[----:B------:R-:W-:Y:S02]  /*57580*/  PRMT R56, RZ, 0x7610, R56 ;  /* 0x00007610ff387816 */ /* 0x000fe40000000038 */
[----:B------:R-:W-:Y:S01]  /*57590*/  ISETP.GE.AND P4, PT, R6, UR63, PT ;  /* 0x0000003f06007c0c */ /* 0x000fe2000bf86270 */
[----:B------:R-:W-:-:S05]  /*575a0*/  @!P3 IMAD.MOV.U32 R6, RZ, RZ, R60 ;  /* 0x000000ffff06b224 */ /* 0x000fca00078e003c */
[----:B--2---:R0:W2:Y:S04]  /*575b0*/  @!P3 LDG.E.U16 R56, desc[UR16][R6.64] ;  /* 0x000000100638b981 */ /* 0x0040a8000c1e1500 */
[----:B------:R-:W0:Y:S04]  /*575c0*/  LDL R6, [R1+0x15c0] ;  /* 0x0015c00001067983 */ /* 0x000e280000100800 */
[----:B------:R-:W0:Y:S01]  /*575d0*/  LDL R7, [R1+0x15d0] ;  /* 0x0015d00001077983 */ /* 0x000e220000100800 */
[----:B------:R-:W-:Y:S01]  /*575e0*/  PRMT R0, RZ, 0x7610, R0 ;  /* 0x00007610ff007816 */ /* 0x000fe20000000000 */
[----:B------:R-:W1:Y:S01]  /*575f0*/  S2R R60, SR_TID.X ;  /* 0x00000000003c7919 */ /* 0x000e620000002100 */
[----:B0-----:R-:W-:-:S04]  /*57600*/  @!P5 LOP3.LUT R7, R7, R6, RZ, 0x3c, !PT ;  /* 0x000000060707d212 */ /* 0x001fc800078e3cff */
[----:B------:R-:W-:-:S04]  /*57610*/  @!P5 LOP3.LUT R6, R7, R6, RZ, 0x3c, !PT ;  /* 0x000000060706d212 */ /* 0x000fc800078e3cff */
[----:B------:R-:W-:-:S05]  /*57620*/  @!P5 LOP3.LUT R7, R7, R6, RZ, 0x3c, !PT ;  /* 0x000000060707d212 */ /* 0x000fca00078e3cff */
[----:B------:R-:W3:Y:S04]  /*57630*/  @!P5 LDG.E.U16 R0, desc[UR16][R6.64] ;  /* 0x000000100600d981 */ /* 0x000ee8000c1e1500 */
[----:B--2---:R1:W-:Y:S02]  /*57640*/  STL [R1+0xd4], R56 ;  /* 0x0000d43801007387 */ /* 0x0043e40000100800 */
[--C-:B-1----:R-:W-:Y:S02]  /*57650*/  SHF.R.U32.HI R56, RZ, 0x6, R60.reuse ;  /* 0x00000006ff387819 */ /* 0x102fe4000001163c */
[----:B------:R-:W-:Y:S02]  /*57660*/  SHF.R.U32.HI R60, RZ, 0x6, R60 ;  /* 0x00000006ff3c7819 */ /* 0x000fe4000001163c */
[----:B------:R-:W-:-:S02]  /*57670*/  SGXT.U32 R56, R56, 0x1 ;  /* 0x000000013838781a */ /* 0x000fc40000000000 */
[----:B------:R-:W-:Y:S02]  /*57680*/  SGXT.U32 R60, R60, 0x1 ;  /* 0x000000013c3c781a */ /* 0x000fe40000000000 */
[----:B------:R-:W-:Y:S02]  /*57690*/  LOP3.LUT R56, R56, 0x7e, RZ, 0xfc, !PT ;  /* 0x0000007e38387812 */ /* 0x000fe400078efcff */
[----:B------:R-:W-:Y:S02]  /*576a0*/  LOP3.LUT R60, R60, 0x7c, RZ, 0xfc, !PT ;  /* 0x0000007c3c3c7812 */ /* 0x000fe400078efcff */
[----:B------:R-:W-:Y:S02]  /*576b0*/  ISETP.GE.AND P3, PT, R56, UR63, PT ;  /* 0x0000003f38007c0c */ /* 0x000fe4000bf66270 */
[----:B------:R-:W-:Y:S02]  /*576c0*/  ISETP.GE.AND P6, PT, R60, UR63, PT ;  /* 0x0000003f3c007c0c */ /* 0x000fe4000bfc6270 */
[----:B------:R-:W2:Y:S04]  /*576d0*/  LDL.LU R60, [R1+0x1d14] ;  /* 0x001d1400013c7983 */ /* 0x000ea80000300800 */
[----:B------:R-:W2:Y:S04]  /*576e0*/  LDL.LU R56, [R1+0x1d10] ;  /* 0x001d100001387983 */ /* 0x000ea80000300800 */
[----:B---3--:R0:W-:Y:S04]  /*576f0*/  STL [R1+0xd0], R0 ;  /* 0x0000d00001007387 */ /* 0x0081e80000100800 */
[----:B------:R-:W3:Y:S04]  /*57700*/  LDL R6, [R1+0x5a8] ;  /* 0x0005a80001067983 */ /* 0x000ee80000100800 */
[----:B------:R-:W3:Y:S01]  /*57710*/  LDL R7, [R1+0x15c8] ;  /* 0x0015c80001077983 */ /* 0x000ee20000100800 */
[----:B------:R-:W-:Y:S01]  /*57720*/  PRMT R52, RZ, 0x7610, R52 ;  /* 0x00007610ff347816 */ /* 0x000fe20000000034 */
[----:B0-----:R-:W0:Y:S02]  /*57730*/  S2R R0, SR_TID.X ;  /* 0x0000000000007919 */ /* 0x001e240000002100 */
[----:B0-----:R-:W-:-:S05]  /*57740*/  LOP3.LUT R0, R0, 0x7f, RZ, 0xc0, !PT ;  /* 0x0000007f00007812 */ /* 0x001fca00078ec0ff */
        /* <DEDUP_REMOVED lines=14> */
[----:B---3--:R-:W-:-:S04]  /*57830*/  @!P2 LOP3.LUT R7, R7, R6, RZ, 0x3c, !PT ;  /* 0x000000060707a212 */ /* 0x008fc800078e3cff */
[----:B------:R-:W-:-:S04]  /*57840*/  @!P2 LOP3.LUT R6, R7, R6, RZ, 0x3c, !PT ;  /* 0x000000060706a212 */ /* 0x000fc800078e3cff */
[----:B------:R-:W-:-:S05]  /*57850*/  @!P2 LOP3.LUT R7, R7, R6, RZ, 0x3c, !PT ;  /* 0x000000060707a212 */ /* 0x000fca00078e3cff */
[----:B------:R-:W3:Y:S04]  /*57860*/  @!P2 LDG.E.U16 R52, desc[UR16][R6.64] ;  /* 0x000000100634a981 */ /* 0x000ee8000c1e1500 */
        /* <DEDUP_REMOVED lines=115> */
[----:B------:R-:W2:Y:S04]  /*57fa0*/  @!P4 LDG.E.U16 R48, desc[UR16][R6.64] ;  /* 0x000000100630c981 */ /* 0x000ea8000c1e1500 */
        /* <DEDUP_REMOVED lines=20> */
[----:B------:R-:W-:Y:S02]  /*580f0*/  ISETP.GE.AND P5, PT, R0, UR63, PT ;  /* 0x0000003f00007c0c */ /* 0x000fe4000bfa6270 */
[----:B------:R-:W-:Y:S01]  /*58100*/  PRMT R49, RZ, 0x7610, R49 ;  /* 0x00007610ff317816 */ /* 0x000fe20000000031 */
[----:B------:R-:W-:Y:S10]  /*58110*/  BAR.SYNC.DEFER_BLOCKING 0x0 ;  /* 0x0000000000007b1d */ /* 0x000ff40000010000 */
[----:B0-----:R-:W-:-:S04]  /*58120*/  @!P5 LOP3.LUT R7, R7, R6, RZ, 0x3c, !PT ;  /* 0x000000060707d212 */ /* 0x001fc800078e3cff */
[----:B------:R-:W-:-:S04]  /*58130*/  @!P5 LOP3.LUT R6, R7, R6, RZ, 0x3c, !PT ;  /* 0x000000060706d212 */ /* 0x000fc800078e3cff */
[----:B------:R-:W-:-:S05]  /*58140*/  @!P5 LOP3.LUT R7, R7, R6, RZ, 0x3c, !PT ;  /* 0x000000060707d212 */ /* 0x000fca00078e3cff */
[----:B------:R-:W3:Y:S04]  /*58150*/  @!P5 LDG.E.U16 R49, desc[UR16][R6.64] ;  /* 0x000000100631d981 */ /* 0x000ee8000c1e1500 */
[----:B--2---:R-:W-:Y:S04]  /*58160*/  STL [R1+0x1c8c], R4 ;  /* 0x001c8c0401007387 */ /* 0x004fe80000100800 */
[----:B---3--:R0:W-:Y:S04]  /*58170*/  STL [R1+0xbc], R49 ;  /* 0x0000bc3101007387 */ /* 0x0081e80000100800 */
[----:B0-----:R-:W2:Y:S04]  /*58180*/  LDL.LU R49, [R1+0x1d00] ;  /* 0x001d000001317983 */ /* 0x001ea80000300800 */
[----:B------:R-:W3:Y:S04]  /*58190*/  LDL R6, [R1+0x614] ;  /* 0x0006140001067983 */ /* 0x000ee80000100800 */
[----:B------:R-:W3:Y:S01]  /*581a0*/  LDL R7, [R1+0x618] ;  /* 0x0006180001077983 */ /* 0x000ee20000100800 */
[----:B------:R-:W-:-:S02]  /*581b0*/  PRMT R51, RZ, 0x7610, R51 ;  /* 0x00007610ff337816 */ /* 0x000fc40000000033 */
[----:B---3--:R-:W-:-:S04]  /*581c0*/  @!P5 LOP3.LUT R7, R7, R6, RZ, 0x3c, !PT ;  /* 0x000000060707d212 */ /* 0x008fc800078e3cff */
[----:B------:R-:W-:-:S04]  /*581d0*/  @!P5 LOP3.LUT R6, R7, R6, RZ, 0x3c, !PT ;  /* 0x000000060706d212 */ /* 0x000fc800078e3cff */
[----:B------:R-:W-:-:S05]  /*581e0*/  @!P5 LOP3.LUT R7, R7, R6, RZ, 0x3c, !PT ;  /* 0x000000060707d212 */ /* 0x000fca00078e3cff */
[----:B------:R-:W3:Y:S04]  /*581f0*/  @!P5 LDG.E.U16 R51, desc[UR16][R6.64] ;  /* 0x000000100633d981 */ /* 0x000ee8000c1e1500 */
        /* <DEDUP_REMOVED lines=58> */
[----:B----4-:R-:W-:-:S02]  /*585a0*/  PRMT R35, RZ, 0x7610, R35 ;  /* 0x00007610ff237816 */ /* 0x010fc40000000023 */
[----:B--2---:R-:W-:-:S04]  /*585b0*/  @!P5 LOP3.LUT R7, R7, R6, RZ, 0x3c, !PT ;  /* 0x000000060707d212 */ /* 0x004fc800078e3cff */
[----:B------:R-:W-:-:S04]  /*585c0*/  @!P5 LOP3.LUT R6, R7, R6, RZ, 0x3c, !PT ;  /* 0x000000060706d212 */ /* 0x000fc800078e3cff */
[----:B------:R-:W-:-:S05]  /*585d0*/  @!P5 LOP3.LUT R7, R7, R6, RZ, 0x3c, !PT ;  /* 0x000000060707d212 */ /* 0x000fca00078e3cff */
[----:B------:R0:W2:Y:S04]  /*585e0*/  @!P5 LDG.E.U16 R35, desc[UR16][R6.64] ;  /* 0x000000100623d981 */ /* 0x0000a8000c1e1500 */
[----:B------:R-:W0:Y:S04]  /*585f0*/  LDL R6, [R1+0x1244] ;  /* 0x0012440001067983 */ /* 0x000e280000100800 */
[----:B------:R-:W0:Y:S01]  /*58600*/  LDL R7, [R1+0x1248] ;  /* 0x0012480001077983 */ /* 0x000e220000100800 */
[----:B------:R-:W-:Y:S02]  /*58610*/  PRMT R65, RZ, 0x7610, R65 ;  /* 0x00007610ff417816 */ /* 0x000fe40000000041 */
[----:B0-----:R-:W-:-:S04]  /*58620*/  @!P5 LOP3.LUT R7, R7, R6, RZ, 0x3c, !PT ;  /* 0x000000060707d212 */ /* 0x001fc800078e3cff */
[----:B------:R-:W-:-:S04]  /*58630*/  @!P5 LOP3.LUT R6, R7, R6, RZ, 0x3c, !PT ;  /* 0x000000060706d212 */ /* 0x000fc800078e3cff */
[----:B------:R-:W-:-:S05]  /*58640*/  @!P5 LOP3.LUT R7, R7, R6, RZ, 0x3c, !PT ;  /* 0x000000060707d212 */ /* 0x000fca00078e3cff */
[----:B------:R-:W4:Y:S04]  /*58650*/  @!P5 LDG.E.U16 R65, desc[UR16][R6.64] ;  /* 0x000000100641d981 */ /* 0x000f28000c1e1500 */
[----:B--2---:R0:W-:Y:S04]  /*58660*/  STL [R1+0x9c], R35 ;  /* 0x00009c2301007387 */ /* 0x0041e80000100800 */
[----:B0-----:R-:W2:Y:S04]  /*58670*/  LDL R35, [R1+0x1298] ;  /* 0x0012980001237983 */ /* 0x001ea80000100800 */
[----:B----4-:R0:W-:Y:S04]  /*58680*/  STL [R1+0x98], R65 ;  /* 0x0000984101007387 */ /* 0x0101e80000100800 */
[----:B0-----:R-:W4:Y:S04]  /*58690*/  LDL.LU R65, [R1+0x1ce0] ;  /* 0x001ce00001417983 */ /* 0x001f280000300800 */
        /* <DEDUP_REMOVED lines=33> */
[----:B------:R-:W2:Y:S01]  /*588b0*/  @!P5 LDG.E.U16 R73, desc[UR16][R6.64] ;  /* 0x000000100649d981 */ /* 0x000ea2000c1e1500 */
[----:B------:R-:W-:-:S03]  /*588c0*/  PRMT R34, RZ, 0x7610, R34 ;  /* 0x00007610ff227816 */ /* 0x000fc60000000022 */
[----:B--2---:R0:W-:Y:S04]  /*588d0*/  STL [R1+0x88], R73 ;  /* 0x0000884901007387 */ /* 0x0041e80000100800 */
[----:B0-----:R-:W2:Y:S04]  /*588e0*/  LDL.LU R73, [R1+0x1cd0] ;  /* 0x001cd00001497983 */ /* 0x001ea80000300800 */
[----:B------:R-:W2:Y:S01]  /*588f0*/  LDL R7, [R1+0x1294] ;  /* 0x0012940001077983 */ /* 0x000ea20000100800 */
[----:B------:R-:W-:Y:S01]  /*58900*/  @!P5 IMAD.MOV.U32 R6, RZ, RZ, R35 ;  /* 0x000000ffff06d224 */ /* 0x000fe200078e0023 */
[----:B------:R-:W-:-:S02]  /*58910*/  PRMT R75, RZ, 0x7610, R75 ;  /* 0x00007610ff4b7816 */ /* 0x000fc4000000004b */
        /* <DEDUP_REMOVED lines=42> */
[----:B------:R-:W-:Y:S02]  /*58bc0*/  PRMT R85, RZ, 0x7610, R85 ;  /* 0x00007610ff557816 */ /* 0x000fe40000000055 */
[----:B--2---:R-:W-:-:S04]  /*58bd0*/  @!P5 LOP3.LUT R7, R7, R6, RZ, 0x3c, !PT ;  /* 0x000000060707d212 */ /* 0x004fc800078e3cff */
[----:B------:R-:W-:-:S04]  /*58be0*/  @!P5 LOP3.LUT R6, R7, R6, RZ, 0x3c, !PT ;  /* 0x000000060706d212 */ /* 0x000fc800078e3cff */
[----:B------:R-:W-:-:S05]  /*58bf0*/  @!P5 LOP3.LUT R7, R7, R6, RZ, 0x3c, !PT ;  /* 0x000000060707d212 */ /* 0x000fca00078e3cff */
[----:B------:R0:W2:Y:S02]  /*58c00*/  @!P5 LDG.E.U16 R83, desc[UR16][R6.64] ;  /* 0x000000100653d981 */ /* 0x0000a4000c1e1500 */
[----:B0-----:R-:W-:Y:S02]  /*58c10*/  @!P5 IMAD.MOV.U32 R6, RZ, RZ, R34 ;  /* 0x000000ffff06d224 */ /* 0x001fe400078e0022 */
[----:B------:R-:W-:-:S05]  /*58c20*/  @!P5 IMAD.MOV.U32 R7, RZ, RZ, R35 ;  /* 0x000000ffff07d224 */ /* 0x000fca00078e0023 */
[----:B------:R-:W3:Y:S04]  /*58c30*/  @!P5 LDG.E.U16 R85, desc[UR16][R6.64] ;  /* 0x000000100655d981 */ /* 0x000ee8000c1e1500 */
[----:B--2---:R0:W-:Y:S04]  /*58c40*/  STL [R1+0x70], R83 ;  /* 0x0000705301007387 */ /* 0x0041e80000100800 */
[----:B0-----:R-:W2:Y:S04]  /*58c50*/  LDL.LU R83, [R1+0x1cbc] ;  /* 0x001cbc0001537983 */ /* 0x001ea80000300800 */
[----:B------:R-:W2:Y:S04]  /*58c60*/  LDL R35, [R1+0x1344] ;  /* 0x0013440001237983 */ /* 0x000ea80000100800 */
[----:B------:R-:W2:Y:S04]  /*58c70*/  LDL R34, [R1+0x1348] ;  /* 0x0013480001227983 */ /* 0x000ea80000100800 */
        /* <DEDUP_REMOVED lines=33> */
[----:B------:R0:W3:Y:S01]  /*58e90*/  @!P5 LDG.E.U16 R93, desc[UR16][R6.64] ;  /* 0x00000010065dd981 */ /* 0x0000e2000c1e1500 */
[----:B------:R-:W-:-:S03]  /*58ea0*/  PRMT R91, RZ, 0x7610, R91 ;  /* 0x00007610ff5b7816 */ /* 0x000fc6000000005b */
[----:B--2---:R-:W-:Y:S01]  /*58eb0*/  STL [R1+0x1c7c], R0 ;  /* 0x001c7c0001007387 */ /* 0x004fe20000100800 */
[----:B0-----:R-:W-:Y:S02]  /*58ec0*/  @!P5 IMAD.MOV.U32 R6, RZ, RZ, R34 ;  /* 0x000000ffff06d224 */ /* 0x001fe400078e0022 */
[----:B------:R-:W-:-:S05]  /*58ed0*/  @!P5 IMAD.MOV.U32 R7, RZ, RZ, R35 ;  /* 0x000000ffff07d224 */ /* 0x000fca00078e0023 */
[----:B------:R-:W2:Y:S04]  /*58ee0*/  @!P5 LDG.E.U16 R91, desc[UR16][R6.64] ;  /* 0x00000010065bd981 */ /* 0x000ea8000c1e1500 */
[----:B---3--:R-:W-:Y:S04]  /*58ef0*/  STL [R1+0x1c80], R93 ;  /* 0x001c805d01007387 */ /* 0x008fe80000100800 */
[----:B------:R-:W3:Y:S04]  /*58f00*/  LDL R6, [R1+0x1354] ;  /* 0x0013540001067983 */ /* 0x000ee80000100800 */
[----:B------:R-:W3:Y:S01]  /*58f10*/  LDL R7, [R1+0x1358] ;  /* 0x0013580001077983 */ /* 0x000ee20000100800 */
[----:B------:R-:W-:-:S03]  /*58f20*/  PRMT R86, RZ, 0x7610, R86 ;  /* 0x00007610ff567816 */ /* 0x000fc60000000056 */
[----:B------:R-:W4:Y:S04]  /*58f30*/  LDL R35, [R1+0x1394] ;  /* 0x0013940001237983 */ /* 0x000f280000100800 */
[----:B------:R-:W4:Y:S04]  /*58f40*/  LDL R34, [R1+0x1398] ;  /* 0x0013980001227983 */ /* 0x000f280000100800 */
[----:B--2---:R-:W-:Y:S01]  /*58f50*/  STL [R1+0x1c88], R91 ;  /* 0x001c885b01007387 */ /* 0x004fe20000100800 */
[----:B---3--:R-:W-:-:S04]  /*58f60*/  @!P5 LOP3.LUT R7, R7, R6, RZ, 0x3c, !PT ;  /* 0x000000060707d212 */ /* 0x008fc800078e3cff */
[----:B------:R-:W-:-:S04]  /*58f70*/  @!P5 LOP3.LUT R6, R7, R6, RZ, 0x3c, !PT ;  /* 0x000000060706d212 */ /* 0x000fc800078e3cff */
[----:B------:R-:W-:-:S05]  /*58f80*/  @!P5 LOP3.LUT R7, R7, R6, RZ, 0x3c, !PT ;  /* 0x000000060707d212 */ /* 0x000fca00078e3cff */
[----:B------:R-:W2:Y:S04]  /*58f90*/  @!P5 LDG.E.U16 R86, desc[UR16][R6.64] ;  /* 0x000000100656d981 */ /* 0x000ea8000c1e1500 */
[----:B------:R-:W3:Y:S04]  /*58fa0*/  LDL R6, [R1+0x1364] ;  /* 0x0013640001067983 */ /* 0x000ee80000100800 */
[----:B------:R-:W3:Y:S01]  /*58fb0*/  LDL R7, [R1+0x1368] ;  /* 0x0013680001077983 */ /* 0x000ee20000100800 */
[----:B------:R-:W-:-:S03]  /*58fc0*/  PRMT R82, RZ, 0x7610, R82 ;  /* 0x00007610ff527816 */ /* 0x000fc60000000052 */
[----:B--2---:R0:W-:Y:S01]  /*58fd0*/  STL [R1+0x1c90], R86 ;  /* 0x001c905601007387 */ /* 0x0041e20000100800 */
[----:B------:R-:W-:-:S03]  /*58fe0*/  PRMT R78, RZ, 0x7610, R78 ;  /* 0x00007610ff4e7816 */ /* 0x000fc6000000004e */
[----:B0-----:R-:W2:Y:S01]  /*58ff0*/  LDL R86, [R1+0x1388] ;  /* 0x0013880001567983 */ /* 0x001ea20000100800 */
[----:B---3--:R-:W-:-:S04]  /*59000*/  @!P5 LOP3.LUT R7, R7, R6, RZ, 0x3c, !PT ;  /* 0x000000060707d212 */ /* 0x008fc800078e3cff */
[----:B------:R-:W-:-:S04]  /*59010*/  @!P5 LOP3.LUT R6, R7, R6, RZ, 0x3c, !PT ;  /* 0x000000060706d212 */ /* 0x000fc800078e3cff */
[----:B------:R-:W-:-:S05]  /*59020*/  @!P5 LOP3.LUT R7, R7, R6, RZ, 0x3c, !PT ;  /* 0x000000060707d212 */ /* 0x000fca00078e3cff */
[----:B------:R-:W3:Y:S04]  /*59030*/  @!P5 LDG.E.U16 R82, desc[UR16][R6.64] ;  /* 0x000000100652d981 */ /* 0x000ee8000c1e1500 */
[----:B------:R-:W2:Y:S04]  /*59040*/  LDL R6, [R1+0x1374] ;  /* 0x0013740001067983 */ /* 0x000ea80000100800 */
[----:B------:R-:W2:Y:S04]  /*59050*/  LDL R7, [R1+0x1378] ;  /* 0x0013780001077983 */ /* 0x000ea80000100800 */
[----:B---3--:R-:W-:Y:S01]  /*59060*/  STL [R1+0x1c94], R82 ;  /* 0x001c945201007387 */ /* 0x008fe20000100800 */
[----:B--2---:R-:W-:-:S04]  /*59070*/  @!P5 LOP3.LUT R7, R7, R6, RZ, 0x3c, !PT ;  /* 0x000000060707d212 */ /* 0x004fc800078e3cff */
[----:B------:R-:W-:-:S04]  /*59080*/  @!P5 LOP3.LUT R6, R7, R6, RZ, 0x3c, !PT ;  /* 0x000000060706d212 */ /* 0x000fc800078e3cff */
[----:B------:R-:W-:-:S05]  /*59090*/  @!P5 LOP3.LUT R7, R7, R6, RZ, 0x3c, !PT ;  /* 0x000000060707d212 */ /* 0x000fca00078e3cff */
[----:B------:R0:W2:Y:S04]  /*590a0*/  @!P5 LDG.E.U16 R78, desc[UR16][R6.64] ;  /* 0x00000010064ed981 */ /* 0x0000a8000c1e1500 */
[----:B------:R-:W3:Y:S01]  /*590b0*/  LDL R7, [R1+0x1384] ;  /* 0x0013840001077983 */ /* 0x000ee20000100800 */
[----:B------:R-:W-:Y:S01]  /*590c0*/  PRMT R74, RZ, 0x7610, R74 ;  /* 0x00007610ff4a7816 */ /* 0x000fe2000000004a */
[----:B0-----:R-:W-:Y:S01]  /*590d0*/  @!P5 IMAD.MOV.U32 R6, RZ, RZ, R86 ;  /* 0x000000ffff06d224 */ /* 0x001fe200078e0056 */
[----:B------:R-:W-:-:S04]  /*590e0*/  PRMT R70, RZ, 0x7610, R70 ;  /* 0x00007610ff467816 */ /* 0x000fc80000000046 */
[----:B---3--:R4:W3:Y:S04]  /*590f0*/  @!P5 LDG.E.U16 R74, desc[UR16][R6.64] ;  /* 0x00000010064ad981 */ /* 0x0088e8000c1e1500 */
[----:B--2---:R-:W-:Y:S01]  /*59100*/  STL [R1+0x1c98], R78 ;  /* 0x001c984e01007387 */ /* 0x004fe20000100800 */
[----:B----4-:R-:W-:Y:S02]  /*59110*/  @!P5 IMAD.MOV.U32 R6, RZ, RZ, R34 ;  /* 0x000000ffff06d224 */ /* 0x010fe400078e0022 */
        /* <DEDUP_REMOVED lines=17> */
[----:B--2---:R-:W-:Y:S01]  /*59230*/  STL [R1+0x1ca4], R66 ;  /* 0x001ca44201007387 */ /* 0x004fe20000100800 */
[----:B---3--:R-:W-:-:S04]  /*59240*/  @!P5 LOP3.LUT R7, R7, R6, RZ, 0x3c, !PT ;  /* 0x000000060707d212 */ /* 0x008fc800078e3cff */
        /* <DEDUP_REMOVED lines=9> */
[----:B------:R0:W3:Y:S04]  /*592e0*/  @!P5 LDG.E.U16 R58, desc[UR16][R6.64] ;  /* 0x00000010063ad981 */ /* 0x0000e8000c1e1500 */
[----:B------:R-:W0:Y:S04]  /*592f0*/  LDL R6, [R1+0x13d4] ;  /* 0x0013d40001067983 */ /* 0x000e280000100800 */
[----:B------:R-:W0:Y:S01]  /*59300*/  LDL R7, [R1+0x13d8] ;  /* 0x0013d80001077983 */ /* 0x000e220000100800 */
[----:B------:R-:W-:Y:S02]  /*59310*/  PRMT R54, RZ, 0x7610, R54 ;  /* 0x00007610ff367816 */ /* 0x000fe40000000036 */
[----:B0-----:R-:W-:-:S04]  /*59320*/  @!P5 LOP3.LUT R7, R7, R6, RZ, 0x3c, !PT ;  /* 0x000000060707d212 */ /* 0x001fc800078e3cff */
[----:B------:R-:W-:-:S04]  /*59330*/  @!P5 LOP3.LUT R6, R7, R6, RZ, 0x3c, !PT ;  /* 0x000000060706d212 */ /* 0x000fc800078e3cff */
[----:B------:R-:W-:-:S05]  /*59340*/  @!P5 LOP3.LUT R7, R7, R6, RZ, 0x3c, !PT ;  /* 0x000000060707d212 */ /* 0x000fca00078e3cff */
[----:B------:R4:W2:Y:S04]  /*59350*/  @!P5 LDG.E.U16 R54, desc[UR16][R6.64] ;  /* 0x000000100636d981 */ /* 0x0008a8000c1e1500 */
[----:B------:R-:W2:Y:S01]  /*59360*/  LDL R7, [R1+0x13e4] ;  /* 0x0013e40001077983 */ /* 0x000ea20000100800 */
[----:B------:R-:W-:Y:S01]  /*59370*/  PRMT R50, RZ, 0x7610, R50 ;  /* 0x00007610ff327816 */ /* 0x000fe20000000032 */
[----:B----4-:R-:W-:Y:S01]  /*59380*/  @!P5 IMAD.MOV.U32 R6, RZ, RZ, R86 ;  /* 0x000000ffff06d224 */ /* 0x010fe200078e0056 */
[----:B------:R-:W-:Y:S01]  /*59390*/  PRMT R32, RZ, 0x7610, R32 ;  /* 0x00007610ff207816 */ /* 0x000fe20000000020 */
[----:B------:R-:W4:Y:S04]  /*593a0*/  LDL R86, [R1+0x1448] ;  /* 0x0014480001567983 */ /* 0x000f280000100800 */
[----:B--2---:R0:W2:Y:S02]  /*593b0*/  @!P5 LDG.E.U16 R50, desc[UR16][R6.64] ;  /* 0x000000100632d981 */ /* 0x0040a4000c1e1500 */
[----:B0-----:R-:W-:-:S02]  /*593c0*/  @!P5 IMAD.MOV.U32 R6, RZ, RZ, R34 ;  /* 0x000000ffff06d224 */ /* 0x001fc400078e0022 */
[----:B------:R-:W-:Y:S01]  /*593d0*/  @!P5 IMAD.MOV.U32 R7, RZ, RZ, R35 ;  /* 0x000000ffff07d224 */ /* 0x000fe200078e0023 */
[----:B------:R-:W-:Y:S01]  /*593e0*/  PRMT R31, RZ, 0x7610, R31 ;  /* 0x00007610ff1f7816 */ /* 0x000fe2000000001f */
[----:B------:R-:W2:Y:S04]  /*593f0*/  LDL R35, [R1+0x1454] ;  /* 0x0014540001237983 */ /* 0x000ea80000100800 */
[----:B------:R0:W2:Y:S01]  /*59400*/  @!P5 LDG.E.U16 R32, desc[UR16][R6.64] ;  /* 0x000000100620d981 */ /* 0x0000a2000c1e1500 */
[----:B------:R-:W-:Y:S02]  /*59410*/  PRMT R30, RZ, 0x7610, R30 ;  /* 0x00007610ff1e7816 */ /* 0x000fe4000000001e */
[----:B------:R-:W-:Y:S01]  /*59420*/  PRMT R29, RZ, 0x7610, R29 ;  /* 0x00007610ff1d7816 */ /* 0x000fe2000000001d */
[----:B------:R-:W2:Y:S04]  /*59430*/  LDL R34, [R1+0x1458] ;  /* 0x0014580001227983 */ /* 0x000ea80000100800 */
[----:B------:R-:W0:Y:S04]  /*59440*/  LDL R6, [R1+0x1404] ;  /* 0x0014040001067983 */ /* 0x000e280000100800 */
[----:B------:R-:W0:Y:S02]  /*59450*/  LDL R7, [R1+0x1408] ;  /* 0x0014080001077983 */ /* 0x000e240000100800 */
[----:B0-----:R-:W-:-:S04]  /*59460*/  @!P5 LOP3.LUT R7, R7, R6, RZ, 0x3c, !PT ;  /* 0x000000060707d212 */ /* 0x001fc800078e3cff */
[----:B------:R-:W-:-:S04]  /*59470*/  @!P5 LOP3.LUT R6, R7, R6, RZ, 0x3c, !PT ;  /* 0x000000060706d212 */ /* 0x000fc800078e3cff */
[----:B------:R-:W-:-:S05]  /*59480*/  @!P5 LOP3.LUT R7, R7, R6, RZ, 0x3c, !PT ;  /* 0x000000060707d212 */ /* 0x000fca00078e3cff */
[----:B------:R0:W2:Y:S04]  /*59490*/  @!P5 LDG.E.U16 R31, desc[UR16][R6.64] ;  /* 0x00000010061fd981 */ /* 0x0000a8000c1e1500 */
        /* <DEDUP_REMOVED lines=56> */
[----:B--2---:R0:W2:Y:S04]  /*59820*/  @!P5 LDG.E.U16 R22, desc[UR16][R6.64] ;  /* 0x000000100616d981 */ /* 0x0040a8000c1e1500 */
[----:B------:R-:W0:Y:S04]  /*59830*/  LDL R6, [R1+0x14a4] ;  /* 0x0014a40001067983 */ /* 0x000e280000100800 */
[----:B------:R-:W0:Y:S01]  /*59840*/  LDL R7, [R1+0x14a8] ;  /* 0x0014a80001077983 */ /* 0x000e220000100800 */
[----:B------:R-:W-:-:S02]  /*59850*/  PRMT R20, RZ, 0x7610, R20 ;  /* 0x00007610ff147816 */ /* 0x000fc40000000014 */
[----:B0-----:R-:W-:-:S04]  /*59860*/  @!P5 LOP3.LUT R7, R7, R6, RZ, 0x3c, !PT ;  /* 0x000000060707d212 */ /* 0x001fc800078e3cff */
[----:B------:R-:W-:-:S04]  /*59870*/  @!P5 LOP3.LUT R6, R7, R6, RZ, 0x3c, !PT ;  /* 0x000000060706d212 */ /* 0x000fc800078e3cff */
[----:B------:R-:W-:-:S05]  /*59880*/  @!P5 LOP3.LUT R7, R7, R6, RZ, 0x3c, !PT ;  /* 0x000000060707d212 */ /* 0x000fca00078e3cff */
[----:B------:R0:W2:Y:S02]  /*59890*/  @!P5 LDG.E.U16 R21, desc[UR16][R6.64] ;  /* 0x000000100615d981 */ /* 0x0000a4000c1e1500 */
[----:B0-----:R-:W-:Y:S02]  /*598a0*/  @!P5 IMAD.MOV.U32 R6, RZ, RZ, R34 ;  /* 0x000000ffff06d224 */ /* 0x001fe400078e0022 */
[----:B------:R-:W-:Y:S01]  /*598b0*/  @!P5 IMAD.MOV.U32 R7, RZ, RZ, R35 ;  /* 0x000000ffff07d224 */ /* 0x000fe200078e0023 */
[----:B------:R-:W-:Y:S01]  /*598c0*/  PRMT R19, RZ, 0x7610, R19 ;  /* 0x00007610ff137816 */ /* 0x000fe20000000013 */
[----:B------:R-:W2:Y:S04]  /*598d0*/  LDL R35, [R1+0x1514] ;  /* 0x0015140001237983 */ /* 0x000ea80000100800 */
[----:B------:R0:W2:Y:S01]  /*598e0*/  @!P5 LDG.E.U16 R20, desc[UR16][R6.64] ;  /* 0x000000100614d981 */ /* 0x0000a2000c1e1500 */
[----:B------:R-:W-:-:S02]  /*598f0*/  PRMT R18, RZ, 0x7610, R18 ;  /* 0x00007610ff127816 */ /* 0x000fc40000000012 */
        /* <DEDUP_REMOVED lines=15> */
[----:B----4-:R-:W-:Y:S01]  /*599f0*/  @!P5 IMAD.MOV.U32 R6, RZ, RZ, R86 ;  /* 0x000000ffff06d224 */ /* 0x010fe200078e0056 */
[----:B------:R-:W-:Y:S02]  /*59a00*/  PRMT R16, RZ, 0x7610, R16 ;  /* 0x00007610ff107816 */ /* 0x000fe40000000010 */
[----:B------:R-:W-:Y:S01]  /*59a10*/  PRMT R15, RZ, 0x7610, R15 ;  /* 0x00007610ff0f7816 */ /* 0x000fe2000000000f */
[----:B------:R-:W4:Y:S04]  /*59a20*/  LDL R86, [R1+0x1538] ;  /* 0x0015380001567983 */ /* 0x000f280000100800 */
[----:B--2---:R0:W2:Y:S04]  /*59a30*/  @!P5 LDG.E.U16 R17, desc[UR16][R6.64] ;  /* 0x000000100611d981 */ /* 0x0040a8000c1e1500 */
        /* <DEDUP_REMOVED lines=26> */
[----:B------:R4:W3:Y:S04]  /*59be0*/  @!P5 LDG.E.U16 R13, desc[UR16][R6.64] ;  /* 0x00000010060dd981 */ /* 0x0008e8000c1e1500 */
[----:B------:R-:W3:Y:S01]  /*59bf0*/  LDL R7, [R1+0x1534] ;  /* 0x0015340001077983 */ /* 0x000ee20000100800 */
[----:B----4-:R-:W-:Y:S01]  /*59c00*/  @!P5 IMAD.MOV.U32 R6, RZ, RZ, R86 ;  /* 0x000000ffff06d224 */ /* 0x010fe200078e0056 */
[----:B------:R-:W-:Y:S02]  /*59c10*/  PRMT R10, RZ, 0x7610, R10 ;  /* 0x00007610ff0a7816 */ /* 0x000fe4000000000a */
[----:B------:R-:W-:Y:S01]  /*59c20*/  PRMT R8, RZ, 0x7610, R8 ;  /* 0x00007610ff087816 */ /* 0x000fe20000000008 */
[----:B------:R-:W4:Y:S05]  /*59c30*/  LDL R86, [R1+0x1598] ;  /* 0x0015980001567983 */ /* 0x000f2a0000100800 */
[----:B--2---:R-:W2:Y:S04]  /*59c40*/  @!P5 LDG.E.U16 R8, desc[UR16][R34.64] ;  /* 0x000000102208d981 */ /* 0x004ea8000c1e1500 */
[----:B------:R-:W2:Y:S04]  /*59c50*/  LDL R34, [R1+0x1584] ;  /* 0x0015840001227983 */ /* 0x000ea80000100800 */
[----:B------:R-:W2:Y:S04]  /*59c60*/  LDL R35, [R1+0x1588] ;  /* 0x0015880001237983 */ /* 0x000ea80000100800 */
[----:B---3--:R0:W3:Y:S04]  /*59c70*/  @!P5 LDG.E.U16 R12, desc[UR16][R6.64] ;  /* 0x00000010060cd981 */ /* 0x0080e8000c1e1500 */
        /* <DEDUP_REMOVED lines=11> */
[----:B------:R0:W3:Y:S04]  /*59d30*/  @!P5 LDG.E.U16 R10, desc[UR16][R6.64] ;  /* 0x00000010060ad981 */ /* 0x0000e8000c1e1500 */
[----:B------:R-:W0:Y:S04]  /*59d40*/  LDL R6, [R1+0x1564] ;  /* 0x0015640001067983 */ /* 0x000e280000100800 */
[----:B------:R-:W0:Y:S01]  /*59d50*/  LDL R7, [R1+0x1568] ;  /* 0x0015680001077983 */ /* 0x000e220000100800 */
[----:B------:R-:W-:Y:S02]  /*59d60*/  PRMT R9, RZ, 0x7610, R9 ;  /* 0x00007610ff097816 */ /* 0x000fe40000000009 */
[----:B--2---:R-:W-:-:S04]  /*59d70*/  @!P5 LOP3.LUT R35, R35, R34, RZ, 0x3c, !PT ;  /* 0x000000222323d212 */ /* 0x004fc800078e3cff */
[----:B------:R-:W-:-:S04]  /*59d80*/  @!P5 LOP3.LUT R34, R35, R34, RZ, 0x3c, !PT ;  /* 0x000000222322d212 */ /* 0x000fc800078e3cff */
[----:B------:R-:W-:Y:S02]  /*59d90*/  @!P5 LOP3.LUT R35, R35, R34, RZ, 0x3c, !PT ;  /* 0x000000222323d212 */ /* 0x000fe400078e3cff */
[----:B0-----:R-:W-:-:S04]  /*59da0*/  @!P5 LOP3.LUT R7, R7, R6, RZ, 0x3c, !PT ;  /* 0x000000060707d212 */ /* 0x001fc800078e3cff */
[----:B------:R-:W-:-:S04]  /*59db0*/  @!P5 LOP3.LUT R6, R7, R6, RZ, 0x3c, !PT ;  /* 0x000000060706d212 */ /* 0x000fc800078e3cff */
[----:B------:R-:W-:-:S05]  /*59dc0*/  @!P5 LOP3.LUT R7, R7, R6, RZ, 0x3c, !PT ;  /* 0x000000060707d212 */ /* 0x000fca00078e3cff */
[----:B------:R0:W2:Y:S02]  /*59dd0*/  @!P5 LDG.E.U16 R9, desc[UR16][R6.64] ;  /* 0x000000100609d981 */ /* 0x0000a4000c1e1500 */
[----:B0-----:R-:W-:-:S06]  /*59de0*/  PRMT R7, RZ, 0x7610, R7 ;  /* 0x00007610ff077816 */ /* 0x001fcc0000000007 */
        /* <DEDUP_REMOVED lines=29> */
[----:B------:R0:W3:Y:S04]  /*59fc0*/  @!P5 LDG.E.U16 R91, desc[UR16][R34.64] ;  /* 0x00000010225bd981 */ /* 0x0000e8000c1e1500 */
[----:B------:R-:W0:Y:S04]  /*59fd0*/  LDL R34, [R1+0x11b8] ;  /* 0x0011b80001227983 */ /* 0x000e280000100800 */
[----:B------:R-:W0:Y:S02]  /*59fe0*/  LDL R35, [R1+0x11bc] ;  /* 0x0011bc0001237983 */ /* 0x000e240000100800 */
[----:B0-----:R-:W-:-:S04]  /*59ff0*/  @!P5 LOP3.LUT R35, R35, R34, RZ, 0x3c, !PT ;  /* 0x000000222323d212 */ /* 0x001fc800078e3cff */
[----:B------:R-:W-:-:S04]  /*5a000*/  @!P5 LOP3.LUT R34, R35, R34, RZ, 0x3c, !PT ;  /* 0x000000222322d212 */ /* 0x000fc800078e3cff */
[----:B------:R-:W-:-:S05]  /*5a010*/  @!P5 LOP3.LUT R35, R35, R34, RZ, 0x3c, !PT ;  /* 0x000000222323d212 */ /* 0x000fca00078e3cff */
[----:B------:R-:W2:Y:S04]  /*5a020*/  @!P5 LDG.E.U16 R89, desc[UR16][R34.64] ;  /* 0x000000102259d981 */ /* 0x000ea8000c1e1500 */
[----:B---3--:R0:W-:Y:S04]  /*5a030*/  STL [R1+0x5c], R91 ;  /* 0x00005c5b01007387 */ /* 0x0081e80000100800 */
[----:B0-----:R-:W3:Y:S04]  /*5a040*/  LDL R91, [R1+0x121c] ;  /* 0x00121c00015b7983 */ /* 0x001ee80000100800 */
[----:B--2---:R0:W-:Y:S04]  /*5a050*/  STL [R1+0x58], R89 ;  /* 0x0000585901007387 */ /* 0x0041e80000100800 */
[----:B0-----:R-:W2:Y:S04]  /*5a060*/  LDL.LU R89, [R1+0x1cac] ;  /* 0x001cac0001597983 */ /* 0x001ea80000300800 */
[----:B------:R-:W2:Y:S01]  /*5a070*/  LDL R35, [R1+0x11d0] ;  /* 0x0011d00001237983 */ /* 0x000ea20000100800 */
[----:B------:R-:W-:Y:S01]  /*5a080*/  PRMT R2, RZ, 0x7610, R2 ;  /* 0x00007610ff027816 */ /* 0x000fe20000000002 */
[----:B----4-:R-:W-:-:S02]  /*5a090*/  @!P5 IMAD.MOV.U32 R34, RZ, RZ, R86 ;  /* 0x000000ffff22d224 */ /* 0x010fc400078e0056 */
[----:B------:R-:W4:Y:S04]  /*5a0a0*/  LDL R86, [R1+0x1230] ;  /* 0x0012300001567983 */ /* 0x000f280000100800 */
[----:B--2---:R-:W2:Y:S04]  /*5a0b0*/  @!P5 LDG.E.U16 R2, desc[UR16][R34.64] ;  /* 0x000000102202d981 */ /* 0x004ea8000c1e1500 */
        /* <DEDUP_REMOVED lines=9> */
[----:B------:R-:W3:Y:S01]  /*5a150*/  LDL R35, [R1+0x1200] ;  /* 0x0012000001237983 */ /* 0x000ee20000100800 */
[----:B------:R-:W-:Y:S01]  /*5a160*/  PRMT R78, RZ, 0x7610, R78 ;  /* 0x00007610ff4e7816 */ /* 0x000fe2000000004e */
[----:B0-----:R-:W-:Y:S02]  /*5a170*/  @!P5 IMAD.MOV.U32 R34, RZ, RZ, R93 ;  /* 0x000000ffff22d224 */ /* 0x001fe400078e005d */
[----:B--2---:R0:W-:Y:S01]  /*5a180*/  STL [R1+0x50], R82 ;  /* 0x0000505201007387 */ /* 0x0041e20000100800 */
[----:B------:R-:W-:-:S03]  /*5a190*/  PRMT R74, RZ, 0x7610, R74 ;  /* 0x00007610ff4a7816 */ /* 0x000fc6000000004a */
[----:B------:R-:W2:Y:S04]  /*5a1a0*/  LDL R93, [R1+0x124c] ;  /* 0x00124c00015d7983 */ /* 0x000ea80000100800 */
[----:B---3--:R1:W3:Y:S04]  /*5a1b0*/  @!P5 LDG.E.U16 R78, desc[UR16][R34.64] ;  /* 0x00000010224ed981 */ /* 0x0082e8000c1e1500 */
[----:B0-----:R-:W2:Y:S04]  /*5a1c0*/  LDL R82, [R1+0x1240] ;  /* 0x0012400001527983 */ /* 0x001ea80000100800 */
[----:B------:R-:W2:Y:S01]  /*5a1d0*/  LDL R35, [R1+0x1218] ;  /* 0x0012180001237983 */ /* 0x000ea20000100800 */
[----:B-1----:R-:W-:-:S03]  /*5a1e0*/  @!P5 IMAD.MOV.U32 R34, RZ, RZ, R91 ;  /* 0x000000ffff22d224 */ /* 0x002fc600078e005b */
[----:B---3--:R0:W-:Y:S01]  /*5a1f0*/  STL [R1+0x4c], R78 ;  /* 0x00004c4e01007387 */ /* 0x0081e20000100800 */
[----:B------:R-:W-:-:S03]  /*5a200*/  PRMT R38, RZ, 0x7610, R38 ;  /* 0x00007610ff267816 */ /* 0x000fc60000000026 */
[----:B------:R-:W3:Y:S04]  /*5a210*/  LDL R91, [R1+0x125c] ;  /* 0x00125c00015b7983 */ /* 0x000ee80000100800 */
[----:B--2---:R4:W2:Y:S04]  /*5a220*/  @!P5 LDG.E.U16 R74, desc[UR16][R34.64] ;  /* 0x00000010224ad981 */ /* 0x0048a8000c1e1500 */
[----:B0-----:R-:W3:Y:S04]  /*5a230*/  LDL R78, [R1+0x1250] ;  /* 0x00125000014e7983 */ /* 0x001ee80000100800 */
[----:B------:R-:W3:Y:S01]  /*5a240*/  LDL R35, [R1+0x122c] ;  /* 0x00122c0001237983 */ /* 0x000ee20000100800 */
[----:B----4-:R-:W-:-:S03]  /*5a250*/  @!P5 IMAD.MOV.U32 R34, RZ, RZ, R86 ;  /* 0x000000ffff22d224 */ /* 0x010fc600078e0056 */
[----:B--2---:R0:W-:Y:S01]  /*5a260*/  STL [R1+0x48], R74 ;  /* 0x0000484a01007387 */ /* 0x0041e20000100800 */
[----:B------:R-:W-:Y:S02]  /*5a270*/  PRMT R41, RZ, 0x7610, R41 ;  /* 0x00007610ff297816 */ /* 0x000fe40000000029 */
[----:B------:R-:W-:Y:S01]  /*5a280*/  PRMT R36, RZ, 0x7610, R36 ;  /* 0x00007610ff247816 */ /* 0x000fe20000000024 */
[----:B------:R-:W2:Y:S04]  /*5a290*/  LDL R86, [R1+0x126c] ;  /* 0x00126c0001567983 */ /* 0x000ea80000100800 */
[----:B---3--:R1:W3:Y:S04]  /*5a2a0*/  @!P5 LDG.E.U16 R38, desc[UR16][R34.64] ;  /* 0x000000102226d981 */ /* 0x0082e8000c1e1500 */
[----:B0-----:R-:W4:Y:S04]  /*5a2b0*/  LDL R74, [R1+0x1260] ;  /* 0x00126000014a7983 */ /* 0x001f280000100800 */
[----:B------:R-:W2:Y:S01]  /*5a2c0*/  LDL R35, [R1+0x123c] ;  /* 0x00123c0001237983 */ /* 0x000ea20000100800 */
[----:B-1----:R-:W-:Y:S01]  /*5a2d0*/  @!P5 IMAD.MOV.U32 R34, RZ, RZ, R82 ;  /* 0x000000ffff22d224 */ /* 0x002fe200078e0052 */
[----:B------:R-:W-:-:S04]  /*5a2e0*/  PRMT R37, RZ, 0x7610, R37 ;  /* 0x00007610ff257816 */ /* 0x000fc80000000025 */
[----:B--2---:R0:W2:Y:S02]  /*5a2f0*/  @!P5 LDG.E.U16 R41, desc[UR16][R34.64] ;  /* 0x000000102229d981 */ /* 0x0040a4000c1e1500 */
[----:B0-----:R-:W-:Y:S02]  /*5a300*/  @!P5 IMAD.MOV.U32 R34, RZ, RZ, R78 ;  /* 0x000000ffff22d224 */ /* 0x001fe400078e004e */
[----:B------:R-:W-:-:S05]  /*5a310*/  @!P5 IMAD.MOV.U32 R35, RZ, RZ, R93 ;  /* 0x000000ffff23d224 */ /* 0x000fca00078e005d */
[----:B------:R4:W2:Y:S02]  /*5a320*/  @!P5 LDG.E.U16 R36, desc[UR16][R34.64] ;  /* 0x000000102224d981 */ /* 0x0008a4000c1e1500 */
[----:B----4-:R-:W-:Y:S02]  /*5a330*/  @!P5 IMAD.MOV.U32 R34, RZ, RZ, R74 ;  /* 0x000000ffff22d224 */ /* 0x010fe400078e004a */
[----:B------:R-:W-:-:S05]  /*5a340*/  @!P5 IMAD.MOV.U32 R35, RZ, RZ, R91 ;  /* 0x000000ffff23d224 */ /* 0x000fca00078e005b */
[----:B------:R-:W4:Y:S04]  /*5a350*/  @!P5 LDG.E.U16 R37, desc[UR16][R34.64] ;  /* 0x000000102225d981 */ /* 0x000f28000c1e1500 */
[----:B---3--:R0:W-:Y:S04]  /*5a360*/  STL [R1+0x44], R38 ;  /* 0x0000442601007387 */ /* 0x0081e80000100800 */
[----:B------:R-:W3:Y:S04]  /*5a370*/  LDL R82, [R1+0x127c] ;  /* 0x00127c0001527983 */ /* 0x000ee80000100800 */
[----:B0-----:R-:W3:Y:S04]  /*5a380*/  LDL R38, [R1+0x1270] ;  /* 0x0012700001267983 */ /* 0x001ee80000100800 */
[----:B--2---:R0:W-:Y:S04]  /*5a390*/  STL [R1+0x40], R41 ;  /* 0x0000402901007387 */ /* 0x0041e80000100800 */
[----:B------:R-:W2:Y:S04]  /*5a3a0*/  LDL R78, [R1+0x128c] ;  /* 0x00128c00014e7983 */ /* 0x000ea80000100800 */
[----:B0-----:R-:W2:Y:S04]  /*5a3b0*/  LDL R41, [R1+0x1280] ;  /* 0x0012800001297983 */ /* 0x001ea80000100800 */
[----:B------:R0:W-:Y:S04]  /*5a3c0*/  STL [R1+0x3c], R36 ;  /* 0x00003c2401007387 */ /* 0x0001e80000100800 */
[----:B------:R-:W2:Y:S04]  /*5a3d0*/  LDL R74, [R1+0x129c] ;  /* 0x00129c00014a7983 */ /* 0x000ea80000100800 */
[----:B0-----:R-:W2:Y:S04]  /*5a3e0*/  LDL R36, [R1+0x1290] ;  /* 0x0012900001247983 */ /* 0x001ea80000100800 */
[----:B----4-:R0:W-:Y:S04]  /*5a3f0*/  STL [R1+0x38], R37 ;  /* 0x0000382501007387 */ /* 0x0101e80000100800 */
[----:B0-----:R-:W4:Y:S01]  /*5a400*/  LDL R37, [R1+0x12a0] ;  /* 0x0012a00001257983 */ /* 0x001f220000100800 */
[----:B------:R-:W-:Y:S01]  /*5a410*/  PRMT R4, RZ, 0x7610, R4 ;  /* 0x00007610ff047816 */ /* 0x000fe20000000004 */
[----:B------:R-:W-:-:S02]  /*5a420*/  @!P5 IMAD.MOV.U32 R35, RZ, RZ, R86 ;  /* 0x000000ffff23d224 */ /* 0x000fc400078e0056 */
[----:B---3--:R-:W-:Y:S01]  /*5a430*/  @!P5 IMAD.MOV.U32 R34, RZ, RZ, R38 ;  /* 0x000000ffff22d224 */ /* 0x008fe200078e0026 */
[----:B------:R-:W-:Y:S01]  /*5a440*/  PRMT R40, RZ, 0x7610, R40 ;  /* 0x00007610ff287816 */ /* 0x000fe20000000028 */
[----:B------:R-:W3:Y:S04]  /*5a450*/  LDL R38, [R1+0x12ac] ;  /* 0x0012ac0001267983 */ /* 0x000ee80000100800 */
[----:B------:R0:W3:Y:S01]  /*5a460*/  @!P5 LDG.E.U16 R4, desc[UR16][R34.64] ;  /* 0x000000102204d981 */ /* 0x0000e2000c1e1500 */
[----:B------:R-:W-:Y:S01]  /*5a470*/  PRMT R0, RZ, 0x7610, R0 ;  /* 0x00007610ff007816 */ /* 0x000fe20000000000 */
[----:B0-----:R-:W-:Y:S01]  /*5a480*/  @!P5 IMAD.MOV.U32 R35, RZ, RZ, R82 ;  /* 0x000000ffff23d224 */ /* 0x001fe200078e0052 */
[----:B------:R-:W-:Y:S01]  /*5a490*/  PRMT R39, RZ, 0x7610, R39 ;  /* 0x00007610ff277816 */ /* 0x000fe20000000027 */
[----:B--2---:R-:W-:-:S05]  /*5a4a0*/  @!P5 IMAD.MOV.U32 R34, RZ, RZ, R41 ;  /* 0x000000ffff22d224 */ /* 0x004fca00078e0029 */
[----:B------:R0:W2:Y:S02]  /*5a4b0*/  @!P5 LDG.E.U16 R40, desc[UR16][R34.64] ;  /* 0x000000102228d981 */ /* 0x0000a4000c1e1500 */
[----:B0-----:R-:W-:Y:S02]  /*5a4c0*/  @!P5 IMAD.MOV.U32 R35, RZ, RZ, R78 ;  /* 0x000000ffff23d224 */ /* 0x001fe400078e004e */
[----:B------:R-:W-:-:S05]  /*5a4d0*/  @!P5 IMAD.MOV.U32 R34, RZ, RZ, R36 ;  /* 0x000000ffff22d224 */ /* 0x000fca00078e0024 */
[----:B------:R0:W2:Y:S02]  /*5a4e0*/  @!P5 LDG.E.U16 R0, desc[UR16][R34.64] ;  /* 0x000000102200d981 */ /* 0x0000a4000c1e1500 */
[----:B0-----:R-:W-:Y:S02]  /*5a4f0*/  @!P5 IMAD.MOV.U32 R35, RZ, RZ, R74 ;  /* 0x000000ffff23d224 */ /* 0x001fe400078e004a */
[----:B----4-:R-:W-:-:S05]  /*5a500*/  @!P5 IMAD.MOV.U32 R34, RZ, RZ, R37 ;  /* 0x000000ffff22d224 */ /* 0x010fca00078e0025 */
        /* <DEDUP_REMOVED lines=14> */
[----:B------:R-:W4:Y:S01]  /*5a5f0*/  LDL R38, [R1+0x12ec] ;  /* 0x0012ec0001267983 */ /* 0x000f220000100800 */
[----:B---3--:R-:W-:-:S03]  /*5a600*/  @!P5 IMAD.MOV.U32 R34, RZ, RZ, R4 ;  /* 0x000000ffff22d224 */ /* 0x008fc600078e0004 */
[----:B------:R-:W3:Y:S01]  /*5a610*/  LDL R4, [R1+0x12f0] ;  /* 0x0012f00001047983 */ /* 0x000ee20000100800 */
[----:B------:R-:W-:-:S03]  /*5a620*/  PRMT R66, RZ, 0x7610, R66 ;  /* 0x00007610ff427816 */ /* 0x000fc60000000042 */
[----:B------:R0:W3:Y:S01]  /*5a630*/  @!P5 LDG.E.U16 R70, desc[UR16][R34.64] ;  /* 0x000000102246d981 */ /* 0x0000e2000c1e1500 */
[----:B------:R-:W-:Y:S01]  /*5a640*/  PRMT R47, RZ, 0x7610, R47 ;  /* 0x00007610ff2f7816 */ /* 0x000fe2000000002f */
[----:B0-----:R-:W-:Y:S02]  /*5a650*/  @!P5 IMAD.MOV.U32 R35, RZ, RZ, R41 ;  /* 0x000000ffff23d224 */ /* 0x001fe400078e0029 */
[----:B------:R-:W3:Y:S01]  /*5a660*/  LDL R41, [R1+0x12fc] ;  /* 0x0012fc0001297983 */ /* 0x000ee20000100800 */
[----:B--2---:R-:W-:-:S03]  /*5a670*/  @!P5 IMAD.MOV.U32 R34, RZ, RZ, R40 ;  /* 0x000000ffff22d224 */ /* 0x004fc600078e0028 */
[----:B------:R-:W2:Y:S04]  /*5a680*/  LDL R40, [R1+0x1300] ;  /* 0x0013000001287983 */ /* 0x000ea80000100800 */
[----:B------:R0:W2:Y:S02]  /*5a690*/  @!P5 LDG.E.U16 R66, desc[UR16][R34.64] ;  /* 0x000000102242d981 */ /* 0x0000a4000c1e1500 */
[----:B0-----:R-:W-:Y:S02]  /*5a6a0*/  @!P5 IMAD.MOV.U32 R35, RZ, RZ, R36 ;  /* 0x000000ffff23d224 */ /* 0x001fe400078e0024 */
[----:B------:R-:W-:Y:S01]  /*5a6b0*/  @!P5 IMAD.MOV.U32 R34, RZ, RZ, R0 ;  /* 0x000000ffff22d224 */ /* 0x000fe200078e0000 */
[----:B------:R-:W2:Y:S04]  /*5a6c0*/  LDL R36, [R1+0x130c] ;  /* 0x00130c0001247983 */ /* 0x000ea80000100800 */
[----:B------:R-:W2:Y:S04]  /*5a6d0*/  LDL R0, [R1+0x1310] ;  /* 0x0013100001007983 */ /* 0x000ea80000100800 */
[----:B------:R0:W2:Y:S02]  /*5a6e0*/  @!P5 LDG.E.U16 R47, desc[UR16][R34.64] ;  /* 0x00000010222fd981 */ /* 0x0000a4000c1e1500 */
[----:B0-----:R-:W-:-:S02]  /*5a6f0*/  @!P5 IMAD.MOV.U32 R34, RZ, RZ, R37 ;  /* 0x000000ffff22d224 */ /* 0x001fc400078e0025 */
[----:B----4-:R-:W-:Y:S01]  /*5a700*/  @!P5 IMAD.MOV.U32 R35, RZ, RZ, R39 ;  /* 0x000000ffff23d224 */ /* 0x010fe200078e0027 */
[----:B------:R-:W4:Y:S04]  /*5a710*/  LDL R37, [R1+0x1320] ;  /* 0x0013200001257983 */ /* 0x000f280000100800 */
[----:B------:R-:W4:Y:S01]  /*5a720*/  LDL R39, [R1+0x131c] ;  /* 0x00131c0001277983 */ /* 0x000f220000100800 */
[----:B------:R-:W-:Y:S02]  /*5a730*/  PRMT R46, RZ, 0x7610, R46 ;  /* 0x00007610ff2e7816 */ /* 0x000fe4000000002e */
[----:B------:R-:W-:-:S04]  /*5a740*/  PRMT R45, RZ, 0x7610, R45 ;  /* 0x00007610ff2d7816 */ /* 0x000fc8000000002d */
[----:B------:R3:W4:Y:S01]  /*5a750*/  @!P5 LDG.E.U16 R46, desc[UR16][R34.64] ;  /* 0x00000010222ed981 */ /* 0x000722000c1e1500 */
[----:B------:R-:W-:Y:S01]  /*5a760*/  PRMT R44, RZ, 0x7610, R44 ;  /* 0x00007610ff2c7816 */ /* 0x000fe2000000002c */
[----:B---3--:R-:W-:Y:S02]  /*5a770*/  @!P5 IMAD.MOV.U32 R34, RZ, RZ, R4 ;  /* 0x000000ffff22d224 */ /* 0x008fe400078e0004 */
[----:B------:R-:W-:Y:S01]  /*5a780*/  @!P5 IMAD.MOV.U32 R35, RZ, RZ, R38 ;  /* 0x000000ffff23d224 */ /* 0x000fe200078e0026 */
[----:B------:R-:W3:Y:S04]  /*5a790*/  LDL R4, [R1+0x1330] ;  /* 0x0013300001047983 */ /* 0x000ee80000100800 */
[----:B------:R-:W3:Y:S04]  /*5a7a0*/  LDL R38, [R1+0x132c] ;  /* 0x00132c0001267983 */ /* 0x000ee80000100800 */
[----:B------:R0:W3:Y:S01]  /*5a7b0*/  @!P5 LDG.E.U16 R45, desc[UR16][R34.64] ;  /* 0x00000010222dd981 */ /* 0x0000e2000c1e1500 */
[----:B------:R-:W-:Y:S01]  /*5a7c0*/  PRMT R43, RZ, 0x7610, R43 ;  /* 0x00007610ff2b7816 */ /* 0x000fe2000000002b */
[----:B0-----:R-:W-:-:S02]  /*5a7d0*/  @!P5 IMAD.MOV.U32 R35, RZ, RZ, R41 ;  /* 0x000000ffff23d224 */ /* 0x001fc400078e0029 */
[----:B------:R-:W3:Y:S01]  /*5a7e0*/  LDL R41, [R1+0x133c] ;  /* 0x00133c0001297983 */ /* 0x000ee20000100800 */
[----:B--2---:R-:W-:-:S03]  /*5a7f0*/  @!P5 IMAD.MOV.U32 R34, RZ, RZ, R40 ;  /* 0x000000ffff22d224 */ /* 0x004fc600078e0028 */
[----:B------:R-:W2:Y:S04]  /*5a800*/  LDL R40, [R1+0x1340] ;  /* 0x0013400001287983 */ /* 0x000ea80000100800 */
[----:B------:R0:W2:Y:S02]  /*5a810*/  @!P5 LDG.E.U16 R44, desc[UR16][R34.64] ;  /* 0x00000010222cd981 */ /* 0x0000a4000c1e1500 */
[----:B0-----:R-:W-:Y:S02]  /*5a820*/  @!P5 IMAD.MOV.U32 R35, RZ, RZ, R36 ;  /* 0x000000ffff23d224 */ /* 0x001fe400078e0024 */
[----:B------:R-:W2:Y:S01]  /*5a830*/  LDL R36, [R1+0x134c] ;  /* 0x00134c0001247983 */ /* 0x000ea20000100800 */
[----:B------:R-:W-:-:S03]  /*5a840*/  @!P5 IMAD.MOV.U32 R34, RZ, RZ, R0 ;  /* 0x000000ffff22d224 */ /* 0x000fc600078e0000 */
[----:B------:R-:W2:Y:S04]  /*5a850*/  LDL R0, [R1+0x1350] ;  /* 0x0013500001007983 */ /* 0x000ea80000100800 */
[----:B------:R4:W2:Y:S04]  /*5a860*/  @!P5 LDG.E.U16 R43, desc[UR16][R34.64] ;  /* 0x00000010222bd981 */ /* 0x0008a8000c1e1500 */
[----:B------:R-:W-:Y:S01]  /*5a870*/  STL [R1+0x24], R70 ;  /* 0x0000244601007387 */ /* 0x000fe20000100800 */
[----:B----4-:R-:W-:-:S03]  /*5a880*/  @!P5 IMAD.MOV.U32 R34, RZ, RZ, R37 ;  /* 0x000000ffff22d224 */ /* 0x010fc600078e0025 */
[----:B------:R-:W4:Y:S01]  /*5a890*/  LDL R37, [R1+0x1360] ;  /* 0x0013600001257983 */ /* 0x000f220000100800 */
[----:B------:R-:W-:-:S03]  /*5a8a0*/  @!P5 IMAD.MOV.U32 R35, RZ, RZ, R39 ;  /* 0x000000ffff23d224 */ /* 0x000fc600078e0027 */
[----:B------:R-:W4:Y:S01]  /*5a8b0*/  LDL R39, [R1+0x135c] ;  /* 0x00135c0001277983 */ /* 0x000f220000100800 */
[----:B------:R-:W-:Y:S02]  /*5a8c0*/  PRMT R42, RZ, 0x7610, R42 ;  /* 0x00007610ff2a7816 */ /* 0x000fe4000000002a */
[----:B------:R-:W-:-:S04]  /*5a8d0*/  PRMT R3, RZ, 0x7610, R3 ;  /* 0x00007610ff037816 */ /* 0x000fc80000000003 */
[----:B------:R3:W4:Y:S01]  /*5a8e0*/  @!P5 LDG.E.U16 R42, desc[UR16][R34.64] ;  /* 0x00000010222ad981 */ /* 0x000722000c1e1500 */
[----:B------:R-:W-:Y:S01]  /*5a8f0*/  PRMT R92, RZ, 0x7610, R92 ;  /* 0x00007610ff5c7816 */ /* 0x000fe2000000005c */
[----:B---3--:R-:W-:Y:S02]  /*5a900*/  @!P5 IMAD.MOV.U32 R34, RZ, RZ, R4 ;  /* 0x000000ffff22d224 */ /* 0x008fe400078e0004 */
[----:B------:R-:W-:-:S05]  /*5a910*/  @!P5 IMAD.MOV.U32 R35, RZ, RZ, R38 ;  /* 0x000000ffff23d224 */ /* 0x000fca00078e0026 */
[----:B------:R0:W3:Y:S01]  /*5a920*/  @!P5 LDG.E.U16 R3, desc[UR16][R34.64] ;  /* 0x000000102203d981 */ /* 0x0000e2000c1e1500 */
[----:B------:R-:W-:Y:S01]  /*5a930*/  PRMT R90, RZ, 0x7610, R90 ;  /* 0x00007610ff5a7816 */ /* 0x000fe2000000005a */
[----:B0-----:R-:W-:Y:S01]  /*5a940*/  @!P5 IMAD.MOV.U32 R35, RZ, RZ, R41 ;  /* 0x000000ffff23d224 */ /* 0x001fe200078e0029 */
[----:B------:R-:W-:Y:S01]  /*5a950*/  PRMT R84, RZ, 0x7610, R84 ;  /* 0x00007610ff547816 */ /* 0x000fe20000000054 */
[----:B------:R-:W-:Y:S04]  /*5a960*/  STL [R1+0x20], R66 ;  /* 0x0000204201007387 */ /* 0x000fe80000100800 */
[----:B------:R-:W3:Y:S04]  /*5a970*/  LDL R38, [R1+0x136c] ;  /* 0x00136c0001267983 */ /* 0x000ee80000100800 */
[----:B------:R-:W3:Y:S01]  /*5a980*/  LDL R4, [R1+0x1370] ;  /* 0x0013700001047983 */ /* 0x000ee20000100800 */
[----:B--2---:R-:W-:-:S05]  /*5a990*/  @!P5 IMAD.MOV.U32 R34, RZ, RZ, R40 ;  /* 0x000000ffff22d224 */ /* 0x004fca00078e0028 */
[----:B------:R0:W2:Y:S02]  /*5a9a0*/  @!P5 LDG.E.U16 R92, desc[UR16][R34.64] ;  /* 0x00000010225cd981 */ /* 0x0000a4000c1e1500 */
[----:B0-----:R-:W-:Y:S02]  /*5a9b0*/  @!P5 IMAD.MOV.U32 R35, RZ, RZ, R36 ;  /* 0x000000ffff23d224 */ /* 0x001fe400078e0024 */
[----:B------:R-:W-:-:S05]  /*5a9c0*/  @!P5 IMAD.MOV.U32 R34, RZ, RZ, R0 ;  /* 0x000000ffff22d224 */ /* 0x000fca00078e0000 */
[----:B------:R4:W2:Y:S02]  /*5a9d0*/  @!P5 LDG.E.U16 R90, desc[UR16][R34.64] ;  /* 0x00000010225ad981 */ /* 0x0008a4000c1e1500 */
[----:B----4-:R-:W-:Y:S02]  /*5a9e0*/  @!P5 IMAD.MOV.U32 R34, RZ, RZ, R37 ;  /* 0x000000ffff22d224 */ /* 0x010fe400078e0025 */
[----:B------:R-:W-:-:S05]  /*5a9f0*/  @!P5 IMAD.MOV.U32 R35, RZ, RZ, R39 ;  /* 0x000000ffff23d224 */ /* 0x000fca00078e0027 */
[----:B------:R0:W4:Y:S04]  /*5aa00*/  @!P5 LDG.E.U16 R84, desc[UR16][R34.64] ;  /* 0x000000102254d981 */ /* 0x000128000c1e1500 */
[----:B---3--:R-:W-:Y:S04]  /*5aa10*/  STL [R1+0x1c28], R3 ;  /* 0x001c280301007387 */ /* 0x008fe80000100800 */
[----:B------:R-:W-:Y:S04]  /*5aa20*/  STL [R1+0x1c], R47 ;  /* 0x00001c2f01007387 */ /* 0x000fe80000100800 */
[----:B------:R1:W-:Y:S04]  /*5aa30*/  STL [R1+0x8], R42 ;  /* 0x0000082a01007387 */ /* 0x0003e80000100800 */
[----:B------:R-:W3:Y:S04]  /*5aa40*/  LDL R41, [R1+0x1380] ;  /* 0x0013800001297983 */ /* 0x000ee80000100800 */
[----:B-1----:R-:W3:Y:S04]  /*5aa50*/  LDL R42, [R1+0x137c] ;  /* 0x00137c00012a7983 */ /* 0x002ee80000100800 */
[----:B------:R-:W-:Y:S01]  /*5aa60*/  STL [R1+0x18], R46 ;  /* 0x0000182e01007387 */ /* 0x000fe20000100800 */
[----:B0-----:R-:W-:Y:S01]  /*5aa70*/  @!P5 IMAD.MOV.U32 R35, RZ, RZ, R38 ;  /* 0x000000ffff23d224 */ /* 0x001fe200078e0026 */
[----:B------:R-:W-:Y:S01]  /*5aa80*/  PRMT R80, RZ, 0x7610, R80 ;  /* 0x00007610ff507816 */ /* 0x000fe20000000050 */
[----:B------:R-:W-:-:S05]  /*5aa90*/  @!P5 IMAD.MOV.U32 R34, RZ, RZ, R4 ;  /* 0x000000ffff22d224 */ /* 0x000fca00078e0004 */
[----:B------:R3:W3:Y:S04]  /*5aaa0*/  @!P5 LDG.E.U16 R80, desc[UR16][R34.64] ;  /* 0x000000102250d981 */ /* 0x0006e8000c1e1500 */
[----:B--2---:R-:W-:Y:S04]  /*5aab0*/  STL [R1+0x1c2c], R92 ;  /* 0x001c2c5c01007387 */ /* 0x004fe80000100800 */
[----:B------:R-:W2:Y:S04]  /*5aac0*/  LDL R40, [R1+0x138c] ;  /* 0x00138c0001287983 */ /* 0x000ea80000100800 */
[----:B------:R-:W-:Y:S04]  /*5aad0*/  STL [R1+0x14], R45 ;  /* 0x0000142d01007387 */ /* 0x000fe80000100800 */
[----:B------:R-:W2:Y:S04]  /*5aae0*/  LDL R0, [R1+0x1390] ;  /* 0x0013900001007983 */ /* 0x000ea80000100800 */
[----:B------:R-:W2:Y:S04]  /*5aaf0*/  LDL R36, [R1+0x13a0] ;  /* 0x0013a00001247983 */ /* 0x000ea80000100800 */
[----:B------:R-:W-:Y:S04]  /*5ab00*/  STL [R1+0x1c30], R90 ;  /* 0x001c305a01007387 */ /* 0x000fe80000100800 */
[----:B------:R0:W-:Y:S04]  /*5ab10*/  STL [R1+0x10], R44 ;  /* 0x0000102c01007387 */ /* 0x0001e80000100800 */
[----:B------:R-:W2:Y:S04]  /*5ab20*/  LDL R37, [R1+0x139c] ;  /* 0x00139c0001257983 */ /* 0x000ea80000100800 */
[----:B----4-:R-:W-:Y:S04]  /*5ab30*/  STL [R1+0x1c34], R84 ;  /* 0x001c345401007387 */ /* 0x010fe80000100800 */
[----:B------:R1:W-:Y:S04]  /*5ab40*/  STL [R1+0xc], R43 ;  /* 0x00000c2b01007387 */ /* 0x0003e80000100800 */
[----:B------:R-:W4:Y:S04]  /*5ab50*/  LDL R39, [R1+0x13ac] ;  /* 0x0013ac0001277983 */ /* 0x000f280000100800 */
[----:B------:R-:W4:Y:S01]  /*5ab60*/  LDL R38, [R1+0x13b0] ;  /* 0x0013b00001267983 */ /* 0x000f220000100800 */
[----:B------:R-:W-:-:S02]  /*5ab70*/  PRMT R76, RZ, 0x7610, R76 ;  /* 0x00007610ff4c7816 */ /* 0x000fc4000000004c */
[----:B------:R-:W-:Y:S01]  /*5ab80*/  PRMT R72, RZ, 0x7610, R72 ;  /* 0x00007610ff487816 */ /* 0x000fe20000000048 */
[----:B------:R-:W4:Y:S01]  /*5ab90*/  LDL R3, [R1+0x13c0] ;  /* 0x0013c00001037983 */ /* 0x000f220000100800 */
[----:B------:R-:W-:Y:S02]  /*5aba0*/  PRMT R68, RZ, 0x7610, R68 ;  /* 0x00007610ff447816 */ /* 0x000fe40000000044 */
[----:B------:R-:W-:Y:S01]  /*5abb0*/  PRMT R64, RZ, 0x7610, R64 ;  /* 0x00007610ff407816 */ /* 0x000fe20000000040 */
[----:B------:R-:W4:Y:S01]  /*5abc0*/  LDL R4, [R1+0x13bc] ;  /* 0x0013bc0001047983 */ /* 0x000f220000100800 */
[----:B---3--:R-:W-:Y:S02]  /*5abd0*/  @!P5 IMAD.MOV.U32 R34, RZ, RZ, R41 ;  /* 0x000000ffff22d224 */ /* 0x008fe400078e0029 */
[----:B------:R-:W-:-:S05]  /*5abe0*/  @!P5 IMAD.MOV.U32 R35, RZ, RZ, R42 ;  /* 0x000000ffff23d224 */ /* 0x000fca00078e002a */
[----:B------:R2:W3:Y:S04]  /*5abf0*/  @!P5 LDG.E.U16 R76, desc[UR16][R34.64] ;  /* 0x00000010224cd981 */ /* 0x0004e8000c1e1500 */
[----:B------:R-:W-:Y:S04]  /*5ac00*/  STL [R1+0x1c38], R80 ;  /* 0x001c385001007387 */ /* 0x000fe80000100800 */
[----:B0-----:R-:W3:Y:S04]  /*5ac10*/  LDL R44, [R1+0x13cc] ;  /* 0x0013cc00012c7983 */ /* 0x001ee80000100800 */
[----:B------:R-:W3:Y:S01]  /*5ac20*/  LDL R41, [R1+0x13d0] ;  /* 0x0013d00001297983 */ /* 0x000ee20000100800 */
[----:B--2---:R-:W-:-:S02]  /*5ac30*/  @!P5 IMAD.MOV.U32 R35, RZ, RZ, R40 ;  /* 0x000000ffff23d224 */ /* 0x004fc400078e0028 */
[----:B------:R-:W-:-:S05]  /*5ac40*/  @!P5 IMAD.MOV.U32 R34, RZ, RZ, R0 ;  /* 0x000000ffff22d224 */ /* 0x000fca00078e0000 */
[----:B------:R0:W2:Y:S02]  /*5ac50*/  @!P5 LDG.E.U16 R72, desc[UR16][R34.64] ;  /* 0x000000102248d981 */ /* 0x0000a4000c1e1500 */
[----:B0-----:R-:W-:Y:S02]  /*5ac60*/  @!P5 IMAD.MOV.U32 R34, RZ, RZ, R36 ;  /* 0x000000ffff22d224 */ /* 0x001fe400078e0024 */
[----:B------:R-:W-:-:S05]  /*5ac70*/  @!P5 IMAD.MOV.U32 R35, RZ, RZ, R37 ;  /* 0x000000ffff23d224 */ /* 0x000fca00078e0025 */
[----:B------:R4:W2:Y:S02]  /*5ac80*/  @!P5 LDG.E.U16 R68, desc[UR16][R34.64] ;  /* 0x000000102244d981 */ /* 0x0008a4000c1e1500 */
[----:B----4-:R-:W-:Y:S02]  /*5ac90*/  @!P5 IMAD.MOV.U32 R35, RZ, RZ, R39 ;  /* 0x000000ffff23d224 */ /* 0x010fe400078e0027 */
[----:B------:R-:W-:-:S05]  /*5aca0*/  @!P5 IMAD.MOV.U32 R34, RZ, RZ, R38 ;  /* 0x000000ffff22d224 */ /* 0x000fca00078e0026 */
[----:B------:R0:W4:Y:S02]  /*5acb0*/  @!P5 LDG.E.U16 R64, desc[UR16][R34.64] ;  /* 0x000000102240d981 */ /* 0x000124000c1e1500 */
[----:B0-----:R-:W-:Y:S02]  /*5acc0*/  @!P5 IMAD.MOV.U32 R34, RZ, RZ, R3 ;  /* 0x000000ffff22d224 */ /* 0x001fe400078e0003 */
[----:B---3--:R-:W-:Y:S04]  /*5acd0*/  STL [R1+0x1c3c], R76 ;  /* 0x001c3c4c01007387 */ /* 0x008fe80000100800 */
[----:B------:R-:W3:Y:S04]  /*5ace0*/  LDL R40, [R1+0x13dc] ;  /* 0x0013dc0001287983 */ /* 0x000ee80000100800 */
[----:B------:R-:W3:Y:S01]  /*5acf0*/  LDL R0, [R1+0x13e0] ;  /* 0x0013e00001007983 */ /* 0x000ee20000100800 */
[----:B------:R-:W-:Y:S01]  /*5ad00*/  PRMT R60, RZ, 0x7610, R60 ;  /* 0x00007610ff3c7816 */ /* 0x000fe2000000003c */
[----:B------:R-:W-:Y:S01]  /*5ad10*/  @!P5 IMAD.MOV.U32 R35, RZ, RZ, R4 ;  /* 0x000000ffff23d224 */ /* 0x000fe200078e0004 */
[----:B------:R-:W-:-:S04]  /*5ad20*/  PRMT R56, RZ, 0x7610, R56 ;  /* 0x00007610ff387816 */ /* 0x000fc80000000038 */
[----:B------:R0:W3:Y:S02]  /*5ad30*/  @!P5 LDG.E.U16 R60, desc[UR16][R34.64] ;  /* 0x00000010223cd981 */ /* 0x0000e4000c1e1500 */
[----:B0-----:R-:W-:Y:S02]  /*5ad40*/  @!P5 IMAD.MOV.U32 R34, RZ, RZ, R41 ;  /* 0x000000ffff22d224 */ /* 0x001fe400078e0029 */
[----:B------:R-:W-:-:S05]  /*5ad50*/  @!P5 IMAD.MOV.U32 R35, RZ, RZ, R44 ;  /* 0x000000ffff23d224 */ /* 0x000fca00078e002c */
[----:B------:R3:W3:Y:S04]  /*5ad60*/  @!P5 LDG.E.U16 R56, desc[UR16][R34.64] ;  /* 0x000000102238d981 */ /* 0x0006e8000c1e1500 */
[----:B--2---:R-:W-:Y:S04]  /*5ad70*/  STL [R1+0x1c40], R72 ;  /* 0x001c404801007387 */ /* 0x004fe80000100800 */
[----:B-1----:R-:W2:Y:S04]  /*5ad80*/  LDL R43, [R1+0x13ec] ;  /* 0x0013ec00012b7983 */ /* 0x002ea80000100800 */
[----:B------:R-:W2:Y:S04]  /*5ad90*/  LDL R42, [R1+0x13f0] ;  /* 0x0013f000012a7983 */ /* 0x000ea80000100800 */
[----:B------:R-:W2:Y:S04]  /*5ada0*/  LDL R37, [R1+0x13fc] ;  /* 0x0013fc0001257983 */ /* 0x000ea80000100800 */
[----:B------:R-:W2:Y:S04]  /*5adb0*/  LDL R36, [R1+0x1400] ;  /* 0x0014000001247983 */ /* 0x000ea80000100800 */
[----:B------:R-:W-:Y:S04]  /*5adc0*/  STL [R1+0x1c44], R68 ;  /* 0x001c444401007387 */ /* 0x000fe80000100800 */
[----:B----4-:R-:W-:Y:S04]  /*5add0*/  STL [R1+0x1c48], R64 ;  /* 0x001c484001007387 */ /* 0x010fe80000100800 */
[----:B------:R-:W4:Y:S04]  /*5ade0*/  LDL R39, [R1+0x140c] ;  /* 0x00140c0001277983 */ /* 0x000f280000100800 */
[----:B------:R-:W4:Y:S01]  /*5adf0*/  LDL R3, [R1+0x1410] ;  /* 0x0014100001037983 */ /* 0x000f220000100800 */
[----:B------:R-:W-:-:S02]  /*5ae00*/  PRMT R52, RZ, 0x7610, R52 ;  /* 0x00007610ff347816 */ /* 0x000fc40000000034 */
[----:B------:R-:W-:Y:S01]  /*5ae10*/  PRMT R48, RZ, 0x7610, R48 ;  /* 0x00007610ff307816 */ /* 0x000fe20000000030 */
[----:B------:R-:W4:Y:S01]  /*5ae20*/  LDL R38, [R1+0x141c] ;  /* 0x00141c0001267983 */ /* 0x000f220000100800 */
[----:B------:R-:W-:-:S03]  /*5ae30*/  PRMT R33, RZ, 0x7610, R33 ;  /* 0x00007610ff217816 */ /* 0x000fc60000000021 */
[----:B------:R-:W4:Y:S01]  /*5ae40*/  LDL R4, [R1+0x1420] ;  /* 0x0014200001047983 */ /* 0x000f220000100800 */
[----:B---3--:R-:W-:Y:S02]  /*5ae50*/  @!P5 IMAD.MOV.U32 R35, RZ, RZ, R40 ;  /* 0x000000ffff23d224 */ /* 0x008fe400078e0028 */
[----:B------:R-:W-:-:S05]  /*5ae60*/  @!P5 IMAD.MOV.U32 R34, RZ, RZ, R0 ;  /* 0x000000ffff22d224 */ /* 0x000fca00078e0000 */
[----:B------:R2:W3:Y:S04]  /*5ae70*/  @!P5 LDG.E.U16 R52, desc[UR16][R34.64] ;  /* 0x000000102234d981 */ /* 0x0004e8000c1e1500 */
[----:B------:R-:W-:Y:S04]  /*5ae80*/  STL [R1+0x1c4c], R60 ;  /* 0x001c4c3c01007387 */ /* 0x000fe80000100800 */
[----:B------:R-:W3:Y:S04]  /*5ae90*/  LDL R41, [R1+0x1430] ;  /* 0x0014300001297983 */ /* 0x000ee80000100800 */
[----:B------:R-:W-:Y:S04]  /*5aea0*/  STL [R1+0x1c50], R56 ;  /* 0x001c503801007387 */ /* 0x000fe80000100800 */
[----:B------:R-:W3:Y:S04]  /*5aeb0*/  LDL R46, [R1+0x142c] ;  /* 0x00142c00012e7983 */ /* 0x000ee80000100800 */
[----:B------:R-:W3:Y:S04]  /*5aec0*/  LDL R40, [R1+0x143c] ;  /* 0x00143c0001287983 */ /* 0x000ee80000100800 */
[----:B------:R-:W3:Y:S01]  /*5aed0*/  LDL R0, [R1+0x1440] ;  /* 0x0014400001007983 */ /* 0x000ee20000100800 */
[----:B--2---:R-:W-:-:S02]  /*5aee0*/  @!P5 IMAD.MOV.U32 R35, RZ, RZ, R43 ;  /* 0x000000ffff23d224 */ /* 0x004fc400078e002b */
[----:B------:R-:W-:-:S05]  /*5aef0*/  @!P5 IMAD.MOV.U32 R34, RZ, RZ, R42 ;  /* 0x000000ffff22d224 */ /* 0x000fca00078e002a */
[----:B------:R0:W2:Y:S04]  /*5af00*/  @!P5 LDG.E.U16 R48, desc[UR16][R34.64] ;  /* 0x000000102230d981 */ /* 0x0000a8000c1e1500 */
[----:B------:R4:W2:Y:S01]  /*5af10*/  @!P5 LDG.E.U16 R33, desc[UR16][R36.64] ;  /* 0x000000102421d981 */ /* 0x0008a2000c1e1500 */
[----:B0-----:R-:W-:Y:S01]  /*5af20*/  PRMT R34, RZ, 0x7610, R34 ;  /* 0x00007610ff227816 */ /* 0x001fe20000000022 */
[----:B----4-:R-:W-:Y:S02]  /*5af30*/  @!P5 IMAD.MOV.U32 R37, RZ, RZ, R39 ;  /* 0x000000ffff25d224 */ /* 0x010fe400078e0027 */
[----:B------:R-:W-:-:S05]  /*5af40*/  @!P5 IMAD.MOV.U32 R36, RZ, RZ, R3 ;  /* 0x000000ffff24d224 */ /* 0x000fca00078e0003 */
[----:B------:R0:W4:Y:S04]  /*5af50*/  @!P5 LDG.E.U16 R34, desc[UR16][R36.64] ;  /* 0x000000102422d981 */ /* 0x000128000c1e1500 */
[----:B---3--:R-:W-:Y:S01]  /*5af60*/  STL [R1+0x1c54], R52 ;  /* 0x001c543401007387 */ /* 0x008fe20000100800 */
[----:B------:R-:W-:Y:S01]  /*5af70*/  PRMT R35, RZ, 0x7610, R35 ;  /* 0x00007610ff237816 */ /* 0x000fe20000000023 */
[----:B------:R-:W-:Y:S02]  /*5af80*/  @!P5 IMAD.MOV.U32 R39, RZ, RZ, R38 ;  /* 0x000000ffff27d224 */ /* 0x000fe400078e0026 */
[----:B------:R-:W-:Y:S01]  /*5af90*/  @!P5 IMAD.MOV.U32 R38, RZ, RZ, R4 ;  /* 0x000000ffff26d224 */ /* 0x000fe200078e0004 */
[----:B0-----:R-:W-:-:S04]  /*5afa0*/  PRMT R36, RZ, 0x7610, R36 ;  /* 0x00007610ff247816 */ /* 0x001fc80000000024 */
[----:B------:R0:W3:Y:S02]  /*5afb0*/  @!P5 LDG.E.U16 R35, desc[UR16][R38.64] ;  /* 0x000000102623d981 */ /* 0x0000e4000c1e1500 */
[----:B0-----:R-:W-:Y:S02]  /*5afc0*/  @!P5 IMAD.MOV.U32 R38, RZ, RZ, R41 ;  /* 0x000000ffff26d224 */ /* 0x001fe400078e0029 */
[----:B------:R-:W-:-:S05]  /*5afd0*/  @!P5 IMAD.MOV.U32 R39, RZ, RZ, R46 ;  /* 0x000000ffff27d224 */ /* 0x000fca00078e002e */
[----:B------:R0:W3:Y:S04]  /*5afe0*/  @!P5 LDG.E.U16 R36, desc[UR16][R38.64] ;  /* 0x000000102624d981 */ /* 0x0000e8000c1e1500 */
[----:B--2---:R1:W-:Y:S04]  /*5aff0*/  STL [R1+0x1c58], R48 ;  /* 0x001c583001007387 */ /* 0x0043e80000100800 */
[----:B------:R-:W2:Y:S04]  /*5b000*/  LDL R45, [R1+0x1450] ;  /* 0x00145000012d7983 */ /* 0x000ea80000100800 */
[----:B------:R-:W2:Y:S04]  /*5b010*/  LDL R43, [R1+0x145c] ;  /* 0x00145c00012b7983 */ /* 0x000ea80000100800 */
[----:B-1----:R-:W2:Y:S04]  /*5b020*/  LDL R48, [R1+0x144c] ;  /* 0x00144c0001307983 */ /* 0x002ea80000100800 */
[----:B------:R-:W2:Y:S04]  /*5b030*/  LDL R42, [R1+0x1460] ;  /* 0x00146000012a7983 */ /* 0x000ea80000100800 */
[----:B------:R1:W-:Y:S04]  /*5b040*/  STL [R1+0x1c5c], R33 ;  /* 0x001c5c2101007387 */ /* 0x0003e80000100800 */
[----:B------:R-:W2:Y:S04]  /*5b050*/  LDL R3, [R1+0x1470] ;  /* 0x0014700001037983 */ /* 0x000ea80000100800 */
[----:B----4-:R-:W-:Y:S04]  /*5b060*/  STL [R1+0x1c60], R34 ;  /* 0x001c602201007387 */ /* 0x010fe80000100800 */
[----:B------:R-:W4:Y:S01]  /*5b070*/  LDL R44, [R1+0x146c] ;  /* 0x00146c00012c7983 */ /* 0x000f220000100800 */
[----:B------:R-:W-:Y:S01]  /*5b080*/  PRMT R37, RZ, 0x7610, R37 ;  /* 0x00007610ff257816 */ /* 0x000fe20000000025 */
[----:B------:R-:W-:-:S02]  /*5b090*/  @!P5 IMAD.MOV.U32 R41, RZ, RZ, R40 ;  /* 0x000000ffff29d224 */ /* 0x000fc400078e0028 */
[----:B------:R-:W-:Y:S01]  /*5b0a0*/  @!P5 IMAD.MOV.U32 R40, RZ, RZ, R0 ;  /* 0x000000ffff28d224 */ /* 0x000fe200078e0000 */
[----:B0-----:R-:W-:Y:S01]  /*5b0b0*/  PRMT R38, RZ, 0x7610, R38 ;  /* 0x00007610ff267816 */ /* 0x001fe20000000026 */
[----:B-1----:R-:W4:Y:S04]  /*5b0c0*/  LDL R33, [R1+0x147c] ;  /* 0x00147c0001217983 */ /* 0x002f280000100800 */
[----:B------:R2:W4:Y:S01]  /*5b0d0*/  @!P5 LDG.E.U16 R37, desc[UR16][R40.64] ;  /* 0x000000102825d981 */ /* 0x000522000c1e1500 */
[----:B------:R-:W-:-:S03]  /*5b0e0*/  PRMT R39, RZ, 0x7610, R39 ;  /* 0x00007610ff277816 */ /* 0x000fc60000000027 */
[----:B------:R-:W4:Y:S04]  /*5b0f0*/  LDL R4, [R1+0x1480] ;  /* 0x0014800001047983 */ /* 0x000f280000100800 */
[----:B---3--:R-:W-:Y:S04]  /*5b100*/  STL [R1+0x1c64], R35 ;  /* 0x001c642301007387 */ /* 0x008fe80000100800 */
[----:B------:R0:W-:Y:S04]  /*5b110*/  STL [R1+0x1c68], R36 ;  /* 0x001c682401007387 */ /* 0x0001e80000100800 */
[----:B------:R-:W3:Y:S04]  /*5b120*/  LDL R47, [R1+0x1490] ;  /* 0x00149000012f7983 */ /* 0x000ee80000100800 */
[----:B------:R-:W3:Y:S04]  /*5b130*/  LDL R46, [R1+0x149c] ;  /* 0x00149c00012e7983 */ /* 0x000ee80000100800 */
[----:B------:R-:W3:Y:S04]  /*5b140*/  LDL R0, [R1+0x14a0] ;  /* 0x0014a00001007983 */ /* 0x000ee80000100800 */
[----:B------:R-:W3:Y:S01]  /*5b150*/  LDL R52, [R1+0x148c] ;  /* 0x00148c0001347983 */ /* 0x000ee20000100800 */
[----:B--2---:R-:W-:-:S02]  /*5b160*/  @!P5 IMAD.MOV.U32 R40, RZ, RZ, R45 ;  /* 0x000000ffff28d224 */ /* 0x004fc400078e002d */
[----:B------:R-:W-:Y:S01]  /*5b170*/  @!P5 IMAD.MOV.U32 R41, RZ, RZ, R48 ;  /* 0x000000ffff29d224 */ /* 0x000fe200078e0030 */
[----:B------:R1:W2:Y:S04]  /*5b180*/  @!P5 LDG.E.U16 R39, desc[UR16][R42.64] ;  /* 0x000000102a27d981 */ /* 0x0002a8000c1e1500 */
[----:B------:R0:W2:Y:S01]  /*5b190*/  @!P5 LDG.E.U16 R38, desc[UR16][R40.64] ;  /* 0x000000102826d981 */ /* 0x0000a2000c1e1500 */
[----:B-1----:R-:W-:Y:S01]  /*5b1a0*/  @!P5 IMAD.MOV.U32 R42, RZ, RZ, R3 ;  /* 0x000000ffff2ad224 */ /* 0x002fe200078e0003 */
[----:B0-----:R-:W-:Y:S01]  /*5b1b0*/  PRMT R40, RZ, 0x7610, R40 ;  /* 0x00007610ff287816 */ /* 0x001fe20000000028 */
[----:B----4-:R-:W-:-:S05]  /*5b1c0*/  @!P5 IMAD.MOV.U32 R43, RZ, RZ, R44 ;  /* 0x000000ffff2bd224 */ /* 0x010fca00078e002c */
[----:B------:R-:W4:Y:S04]  /*5b1d0*/  @!P5 LDG.E.U16 R40, desc[UR16][R42.64] ;  /* 0x000000102a28d981 */ /* 0x000f28000c1e1500 */
[----:B------:R-:W-:Y:S04]  /*5b1e0*/  STL [R1+0x1c6c], R37 ;  /* 0x001c6c2501007387 */ /* 0x000fe80000100800 */
[----:B------:R-:W4:Y:S01]  /*5b1f0*/  LDL R36, [R1+0x14b0] ;  /* 0x0014b00001247983 */ /* 0x000f220000100800 */
[----:B------:R-:W-:Y:S02]  /*5b200*/  @!P5 IMAD.MOV.U32 R45, RZ, RZ, R33 ;  /* 0x000000ffff2dd224 */ /* 0x000fe400078e0021 */
[----:B------:R-:W-:Y:S01]  /*5b210*/  @!P5 IMAD.MOV.U32 R44, RZ, RZ, R4 ;  /* 0x000000ffff2cd224 */ /* 0x000fe200078e0004 */
[----:B------:R-:W-:-:S06]  /*5b220*/  PRMT R41, RZ, 0x7610, R41 ;  /* 0x00007610ff297816 */ /* 0x000fcc0000000029 */
[----:B------:R3:W4:Y:S02]  /*5b230*/  @!P5 LDG.E.U16 R41, desc[UR16][R44.64] ;  /* 0x000000102c29d981 */ /* 0x000724000c1e1500 */
[----:B---3--:R-:W-:Y:S02]  /*5b240*/  @!P5 IMAD.MOV.U32 R44, RZ, RZ, R47 ;  /* 0x000000ffff2cd224 */ /* 0x008fe400078e002f */
[----:B------:R-:W-:Y:S02]  /*5b250*/  @!P5 IMAD.MOV.U32 R47, RZ, RZ, R46 ;  /* 0x000000ffff2fd224 */ /* 0x000fe400078e002e */
[----:B------:R-:W-:Y:S01]  /*5b260*/  @!P5 IMAD.MOV.U32 R46, RZ, RZ, R0 ;  /* 0x000000ffff2ed224 */ /* 0x000fe200078e0000 */
[----:B--2---:R-:W-:Y:S04]  /*5b270*/  STL [R1+0x1c70], R38 ;  /* 0x001c702601007387 */ /* 0x004fe80000100800 */
[----:B------:R-:W2:Y:S04]  /*5b280*/  LDL R48, [R1+0x14ac] ;  /* 0x0014ac0001307983 */ /* 0x000ea80000100800 */
[----:B------:R-:W3:Y:S04]  /*5b290*/  LDL R35, [R1+0x14bc] ;  /* 0x0014bc0001237983 */ /* 0x000ee80000100800 */
[----:B------:R-:W3:Y:S04]  /*5b2a0*/  LDL R34, [R1+0x14c0] ;  /* 0x0014c00001227983 */ /* 0x000ee80000100800 */
[----:B------:R0:W-:Y:S04]  /*5b2b0*/  STL [R1+0x1c74], R39 ;  /* 0x001c742701007387 */ /* 0x0001e80000100800 */
[----:B------:R-:W3:Y:S04]  /*5b2c0*/  LDL R3, [R1+0x14d0] ;  /* 0x0014d00001037983 */ /* 0x000ee80000100800 */
[----:B----4-:R1:W-:Y:S04]  /*5b2d0*/  STL [R1+0x1c78], R40 ;  /* 0x001c782801007387 */ /* 0x0103e80000100800 */
[----:B------:R-:W4:Y:S04]  /*5b2e0*/  LDL R33, [R1+0x14cc] ;  /* 0x0014cc0001217983 */ /* 0x000f280000100800 */
[----:B------:R-:W4:Y:S04]  /*5b2f0*/  LDL R4, [R1+0x14e0] ;  /* 0x0014e00001047983 */ /* 0x000f280000100800 */
[----:B0-----:R-:W4:Y:S04]  /*5b300*/  LDL R39, [R1+0x14dc] ;  /* 0x0014dc0001277983 */ /* 0x001f280000100800 */
[----:B------:R-:W4:Y:S04]  /*5b310*/  LDL R37, [R1+0x14f0] ;  /* 0x0014f00001257983 */ /* 0x000f280000100800 */
[----:B------:R-:W4:Y:S04]  /*5b320*/  LDL R38, [R1+0x14ec] ;  /* 0x0014ec0001267983 */ /* 0x000f280000100800 */
[----:B------:R-:W4:Y:S01]  /*5b330*/  LDL R0, [R1+0x1500] ;  /* 0x0015000001007983 */ /* 0x000f220000100800 */
[----:B------:R-:W-:Y:S01]  /*5b340*/  PRMT R43, RZ, 0x7610, R43 ;  /* 0x00007610ff2b7816 */ /* 0x000fe2000000002b */
[----:B------:R-:W-:Y:S01]  /*5b350*/  @!P5 IMAD.MOV.U32 R45, RZ, RZ, R52 ;  /* 0x000000ffff2dd224 */ /* 0x000fe200078e0034 */
[----:B------:R-:W-:Y:S01]  /*5b360*/  PRMT R42, RZ, 0x7610, R42 ;  /* 0x00007610ff2a7816 */ /* 0x000fe2000000002a */
[----:B-1----:R-:W4:Y:S04]  /*5b370*/  LDL R40, [R1+0x1510] ;  /* 0x0015100001287983 */ /* 0x002f280000100800 */
[----:B------:R0:W4:Y:S04]  /*5b380*/  @!P5 LDG.E.U16 R43, desc[UR16][R46.64] ;  /* 0x000000102e2bd981 */ /* 0x000128000c1e1500 */
[----:B------:R1:W4:Y:S01]  /*5b390*/  @!P5 LDG.E.U16 R42, desc[UR16][R44.64] ;  /* 0x000000102c2ad981 */ /* 0x000322000c1e1500 */
[----:B------:R-:W-:-:S02]  /*5b3a0*/  PRMT R49, RZ, 0x7610, R49 ;  /* 0x00007610ff317816 */ /* 0x000fc40000000031 */
[----:B------:R-:W-:Y:S01]  /*5b3b0*/  PRMT R51, RZ, 0x7610, R51 ;  /* 0x00007610ff337816 */ /* 0x000fe20000000033 */
[----:B------:R-:W4:Y:S01]  /*5b3c0*/  LDL R60, [R1+0x158c] ;  /* 0x00158c00013c7983 */ /* 0x000f220000100800 */
[----:B0-----:R-:W-:-:S03]  /*5b3d0*/  @!P5 IMAD.MOV.U32 R46, RZ, RZ, R36 ;  /* 0x000000ffff2ed224 */ /* 0x001fc600078e0024 */
[----:B------:R-:W4:Y:S01]  /*5b3e0*/  LDL R36, [R1+0x14fc] ;  /* 0x0014fc0001247983 */ /* 0x000f220000100800 */
[----:B-1----:R-:W-:Y:S02]  /*5b3f0*/  PRMT R44, RZ, 0x7610, R44 ;  /* 0x00007610ff2c7816 */ /* 0x002fe4000000002c */
[----:B------:R-:W-:Y:S01]  /*5b400*/  PRMT R45, RZ, 0x7610, R45 ;  /* 0x00007610ff2d7816 */ /* 0x000fe2000000002d */
[----:B------:R-:W4:Y:S01]  /*5b410*/  LDL R56, [R1+0x159c] ;  /* 0x00159c0001387983 */ /* 0x000f220000100800 */
[----:B------:R-:W-:Y:S02]  /*5b420*/  PRMT R53, RZ, 0x7610, R53 ;  /* 0x00007610ff357816 */ /* 0x000fe40000000035 */
[----:B------:R-:W-:Y:S01]  /*5b430*/  PRMT R55, RZ, 0x7610, R55 ;  /* 0x00007610ff377816 */ /* 0x000fe20000000037 */
[----:B------:R-:W4:Y:S01]  /*5b440*/  LDL R52, [R1+0x15a0] ;  /* 0x0015a00001347983 */ /* 0x000f220000100800 */
[----:B--2---:R-:W-:-:S03]  /*5b450*/  @!P5 IMAD.MOV.U32 R47, RZ, RZ, R48 ;  /* 0x000000ffff2fd224 */ /* 0x004fc600078e0030 */
[----:B------:R-:W2:Y:S04]  /*5b460*/  LDL R48, [R1+0x150c] ;  /* 0x00150c0001307983 */ /* 0x000ea80000100800 */
[----:B------:R3:W2:Y:S02]  /*5b470*/  @!P5 LDG.E.U16 R44, desc[UR16][R46.64] ;  /* 0x000000102e2cd981 */ /* 0x0006a4000c1e1500 */
[----:B---3--:R-:W-:Y:S02]  /*5b480*/  @!P5 IMAD.MOV.U32 R46, RZ, RZ, R34 ;  /* 0x000000ffff2ed224 */ /* 0x008fe400078e0022 */
[----:B------:R-:W-:Y:S01]  /*5b490*/  @!P5 IMAD.MOV.U32 R47, RZ, RZ, R35 ;  /* 0x000000ffff2fd224 */ /* 0x000fe200078e0023 */
[----:B------:R-:W3:Y:S04]  /*5b4a0*/  LDL R34, [R1+0x1520] ;  /* 0x0015200001227983 */ /* 0x000ee80000100800 */
[----:B------:R-:W3:Y:S04]  /*5b4b0*/  LDL R35, [R1+0x151c] ;  /* 0x00151c0001237983 */ /* 0x000ee80000100800 */
[----:B------:R0:W3:Y:S02]  /*5b4c0*/  @!P5 LDG.E.U16 R45, desc[UR16][R46.64] ;  /* 0x000000102e2dd981 */ /* 0x0000e4000c1e1500 */
[----:B0-----:R-:W-:-:S02]  /*5b4d0*/  @!P5 IMAD.MOV.U32 R46, RZ, RZ, R3 ;  /* 0x000000ffff2ed224 */ /* 0x001fc400078e0003 */
[----:B----4-:R-:W-:Y:S01]  /*5b4e0*/  @!P5 IMAD.MOV.U32 R47, RZ, RZ, R33 ;  /* 0x000000ffff2fd224 */ /* 0x010fe200078e0021 */
[----:B------:R-:W4:Y:S04]  /*5b4f0*/  LDL R3, [R1+0x1530] ;  /* 0x0015300001037983 */ /* 0x000f280000100800 */
[----:B------:R-:W4:Y:S04]  /*5b500*/  LDL R33, [R1+0x152c] ;  /* 0x00152c0001217983 */ /* 0x000f280000100800 */
[----:B------:R0:W4:Y:S02]  /*5b510*/  @!P5 LDG.E.U16 R49, desc[UR16][R46.64] ;  /* 0x000000102e31d981 */ /* 0x000124000c1e1500 */
[----:B0-----:R-:W-:-:S02]  /*5b520*/  @!P5 IMAD.MOV.U32 R46, RZ, RZ, R4 ;  /* 0x000000ffff2ed224 */ /* 0x001fc400078e0004 */
[----:B------:R-:W4:Y:S01]  /*5b530*/  LDL R4, [R1+0x1540] ;  /* 0x0015400001047983 */ /* 0x000f220000100800 */
[----:B------:R-:W-:-:S03]  /*5b540*/  @!P5 IMAD.MOV.U32 R47, RZ, RZ, R39 ;  /* 0x000000ffff2fd224 */ /* 0x000fc600078e0027 */
[----:B------:R-:W4:Y:S04]  /*5b550*/  LDL R39, [R1+0x153c] ;  /* 0x00153c0001277983 */ /* 0x000f280000100800 */
[----:B------:R0:W4:Y:S02]  /*5b560*/  @!P5 LDG.E.U16 R51, desc[UR16][R46.64] ;  /* 0x000000102e33d981 */ /* 0x000124000c1e1500 */
[----:B0-----:R-:W-:Y:S02]  /*5b570*/  @!P5 IMAD.MOV.U32 R46, RZ, RZ, R37 ;  /* 0x000000ffff2ed224 */ /* 0x001fe400078e0025 */
[----:B------:R-:W-:Y:S01]  /*5b580*/  @!P5 IMAD.MOV.U32 R47, RZ, RZ, R38 ;  /* 0x000000ffff2fd224 */ /* 0x000fe200078e0026 */
[----:B------:R-:W4:Y:S04]  /*5b590*/  LDL R37, [R1+0x1550] ;  /* 0x0015500001257983 */ /* 0x000f280000100800 */
[----:B------:R-:W4:Y:S04]  /*5b5a0*/  LDL R38, [R1+0x154c] ;  /* 0x00154c0001267983 */ /* 0x000f280000100800 */
[----:B------:R0:W4:Y:S02]  /*5b5b0*/  @!P5 LDG.E.U16 R53, desc[UR16][R46.64] ;  /* 0x000000102e35d981 */ /* 0x000124000c1e1500 */
[----:B0-----:R-:W-:-:S02]  /*5b5c0*/  @!P5 IMAD.MOV.U32 R46, RZ, RZ, R0 ;  /* 0x000000ffff2ed224 */ /* 0x001fc400078e0000 */
[----:B------:R-:W4:Y:S01]  /*5b5d0*/  LDL R0, [R1+0x1560] ;  /* 0x0015600001007983 */ /* 0x000f220000100800 */
[----:B------:R-:W-:Y:S01]  /*5b5e0*/  @!P5 IMAD.MOV.U32 R47, RZ, RZ, R36 ;  /* 0x000000ffff2fd224 */ /* 0x000fe200078e0024 */
[----:B------:R-:W-:Y:S02]  /*5b5f0*/  PRMT R57, RZ, 0x7610, R57 ;  /* 0x00007610ff397816 */ /* 0x000fe40000000039 */
[----:B------:R-:W4:Y:S04]  /*5b600*/  LDL R36, [R1+0x155c] ;  /* 0x00155c0001247983 */ /* 0x000f280000100800 */
[----:B------:R0:W4:Y:S01]  /*5b610*/  @!P5 LDG.E.U16 R55, desc[UR16][R46.64] ;  /* 0x000000102e37d981 */ /* 0x000122000c1e1500 */
[----:B------:R-:W-:Y:S01]  /*5b620*/  PRMT R59, RZ, 0x7610, R59 ;  /* 0x00007610ff3b7816 */ /* 0x000fe2000000003b */
[----:B0-----:R-:W-:Y:S01]  /*5b630*/  @!P5 IMAD.MOV.U32 R46, RZ, RZ, R40 ;  /* 0x000000ffff2ed224 */ /* 0x001fe200078e0028 */
[----:B------:R-:W-:Y:S01]  /*5b640*/  PRMT R61, RZ, 0x7610, R61 ;  /* 0x00007610ff3d7816 */ /* 0x000fe2000000003d */
[----:B------:R-:W4:Y:S01]  /*5b650*/  LDL R40, [R1+0x15b0] ;  /* 0x0015b00001287983 */ /* 0x000f220000100800 */
[----:B------:R-:W-:-:S02]  /*5b660*/  PRMT R63, RZ, 0x7610, R63 ;  /* 0x00007610ff3f7816 */ /* 0x000fc4000000003f */
[----:B------:R-:W-:Y:S01]  /*5b670*/  PRMT R65, RZ, 0x7610, R65 ;  /* 0x00007610ff417816 */ /* 0x000fe20000000041 */
[----:B--2---:R-:W-:Y:S02]  /*5b680*/  @!P5 IMAD.MOV.U32 R47, RZ, RZ, R48 ;  /* 0x000000ffff2fd224 */ /* 0x004fe400078e0030 */
[----:B------:R-:W2:Y:S04]  /*5b690*/  LDL R48, [R1+0x15ac] ;  /* 0x0015ac0001307983 */ /* 0x000ea80000100800 */
[----:B------:R3:W2:Y:S02]  /*5b6a0*/  @!P5 LDG.E.U16 R57, desc[UR16][R46.64] ;  /* 0x000000102e39d981 */ /* 0x0006a4000c1e1500 */
[----:B---3--:R-:W-:Y:S02]  /*5b6b0*/  @!P5 IMAD.MOV.U32 R46, RZ, RZ, R34 ;  /* 0x000000ffff2ed224 */ /* 0x008fe400078e0022 */
[----:B------:R-:W3:Y:S01]  /*5b6c0*/  LDL R34, [R1+0x1570] ;  /* 0x0015700001227983 */ /* 0x000ee20000100800 */
[----:B------:R-:W-:-:S03]  /*5b6d0*/  @!P5 IMAD.MOV.U32 R47, RZ, RZ, R35 ;  /* 0x000000ffff2fd224 */ /* 0x000fc600078e0023 */
[----:B------:R-:W2:Y:S04]  /*5b6e0*/  LDL R35, [R1+0x156c] ;  /* 0x00156c0001237983 */ /* 0x000ea80000100800 */
[----:B------:R4:W2:Y:S02]  /*5b6f0*/  @!P5 LDG.E.U16 R59, desc[UR16][R46.64] ;  /* 0x000000102e3bd981 */ /* 0x0008a4000c1e1500 */
[----:B----4-:R-:W-:Y:S02]  /*5b700*/  @!P5 IMAD.MOV.U32 R46, RZ, RZ, R3 ;  /* 0x000000ffff2ed224 */ /* 0x010fe400078e0003 */
[----:B------:R-:W4:Y:S01]  /*5b710*/  LDL R3, [R1+0x1580] ;  /* 0x0015800001037983 */ /* 0x000f220000100800 */
[----:B------:R-:W-:-:S03]  /*5b720*/  @!P5 IMAD.MOV.U32 R47, RZ, RZ, R33 ;  /* 0x000000ffff2fd224 */ /* 0x000fc600078e0021 */
[----:B------:R-:W4:Y:S04]  /*5b730*/  LDL R33, [R1+0x157c] ;  /* 0x00157c0001217983 */ /* 0x000f280000100800 */
[----:B------:R0:W4:Y:S02]  /*5b740*/  @!P5 LDG.E.U16 R61, desc[UR16][R46.64] ;  /* 0x000000102e3dd981 */ /* 0x000124000c1e1500 */
[----:B0-----:R-:W-:Y:S02]  /*5b750*/  @!P5 IMAD.MOV.U32 R46, RZ, RZ, R4 ;  /* 0x000000ffff2ed224 */ /* 0x001fe400078e0004 */
[----:B------:R-:W4:Y:S01]  /*5b760*/  LDL R4, [R1+0x1590] ;  /* 0x0015900001047983 */ /* 0x000f220000100800 */
[----:B------:R-:W-:-:S03]  /*5b770*/  @!P5 IMAD.MOV.U32 R47, RZ, RZ, R39 ;  /* 0x000000ffff2fd224 */ /* 0x000fc600078e0027 */
[----:B------:R-:W4:Y:S04]  /*5b780*/  LDL R39, [R1+0x5c4] ;  /* 0x0005c40001277983 */ /* 0x000f280000100800 */
[----:B------:R0:W4:Y:S02]  /*5b790*/  @!P5 LDG.E.U16 R63, desc[UR16][R46.64] ;  /* 0x000000102e3fd981 */ /* 0x000124000c1e1500 */
[----:B0-----:R-:W-:Y:S01]  /*5b7a0*/  @!P5 IMAD.MOV.U32 R46, RZ, RZ, R37 ;  /* 0x000000ffff2ed224 */ /* 0x001fe200078e0025 */
[----:B------:R-:W-:Y:S01]  /*5b7b0*/  PRMT R67, RZ, 0x7610, R67 ;  /* 0x00007610ff437816 */ /* 0x000fe20000000043 */
[----:B------:R-:W4:Y:S01]  /*5b7c0*/  LDL R37, [R1+0x11a8] ;  /* 0x0011a80001257983 */ /* 0x000f220000100800 */
[----:B------:R-:W-:-:S03]  /*5b7d0*/  @!P5 IMAD.MOV.U32 R47, RZ, RZ, R38 ;  /* 0x000000ffff2fd224 */ /* 0x000fc600078e0026 */
[----:B------:R-:W4:Y:S04]  /*5b7e0*/  LDL R38, [R1+0x5c8] ;  /* 0x0005c80001267983 */ /* 0x000f280000100800 */
[----:B------:R0:W4:Y:S02]  /*5b7f0*/  @!P5 LDG.E.U16 R65, desc[UR16][R46.64] ;  /* 0x000000102e41d981 */ /* 0x000124000c1e1500 */
[----:B0-----:R-:W-:Y:S02]  /*5b800*/  @!P5 IMAD.MOV.U32 R46, RZ, RZ, R0 ;  /* 0x000000ffff2ed224 */ /* 0x001fe400078e0000 */
[----:B------:R-:W4:Y:S01]  /*5b810*/  LDL R0, [R1+0x11ac] ;  /* 0x0011ac0001007983 */ /* 0x000f220000100800 */
[----:B------:R-:W-:Y:S01]  /*5b820*/  @!P5 IMAD.MOV.U32 R47, RZ, RZ, R36 ;  /* 0x000000ffff2fd224 */ /* 0x000fe200078e0024 */
[----:B------:R-:W-:-:S02]  /*5b830*/  PRMT R69, RZ, 0x7610, R69 ;  /* 0x00007610ff457816 */ /* 0x000fc40000000045 */
[----:B------:R-:W4:Y:S04]  /*5b840*/  LDL R36, [R1+0x11c0] ;  /* 0x0011c00001247983 */ /* 0x000f280000100800 */
[----:B------:R3:W4:Y:S01]  /*5b850*/  @!P5 LDG.E.U16 R67, desc[UR16][R46.64] ;  /* 0x000000102e43d981 */ /* 0x000722000c1e1500 */
[----:B------:R-:W-:Y:S02]  /*5b860*/  PRMT R71, RZ, 0x7610, R71 ;  /* 0x00007610ff477816 */ /* 0x000fe40000000047 */
[----:B------:R-:W-:Y:S02]  /*5b870*/  PRMT R73, RZ, 0x7610, R73 ;  /* 0x00007610ff497816 */ /* 0x000fe40000000049 */
[----:B------:R-:W-:Y:S02]  /*5b880*/  PRMT R75, RZ, 0x7610, R75 ;  /* 0x00007610ff4b7816 */ /* 0x000fe4000000004b */
[----:B------:R-:W-:-:S02]  /*5b890*/  PRMT R77, RZ, 0x7610, R77 ;  /* 0x00007610ff4d7816 */ /* 0x000fc4000000004d */
[----:B------:R-:W-:Y:S01]  /*5b8a0*/  PRMT R79, RZ, 0x7610, R79 ;  /* 0x00007610ff4f7816 */ /* 0x000fe2000000004f */
[----:B---3--:R-:W-:Y:S02]  /*5b8b0*/  @!P5 IMAD.MOV.U32 R46, RZ, RZ, R34 ;  /* 0x000000ffff2ed224 */ /* 0x008fe400078e0022 */
[----:B------:R-:W3:Y:S01]  /*5b8c0*/  LDL R34, [R1+0x11d8] ;  /* 0x0011d80001227983 */ /* 0x000ee20000100800 */
[----:B--2---:R-:W-:-:S03]  /*5b8d0*/  @!P5 IMAD.MOV.U32 R47, RZ, RZ, R35 ;  /* 0x000000ffff2fd224 */ /* 0x004fc600078e0023 */
[----:B------:R-:W2:Y:S04]  /*5b8e0*/  LDL R35, [R1+0x11c4] ;  /* 0x0011c40001237983 */ /* 0x000ea80000100800 */
[----:B------:R4:W3:Y:S02]  /*5b8f0*/  @!P5 LDG.E.U16 R69, desc[UR16][R46.64] ;  /* 0x000000102e45d981 */ /* 0x0008e4000c1e1500 */
[----:B----4-:R-:W-:Y:S02]  /*5b900*/  @!P5 IMAD.MOV.U32 R46, RZ, RZ, R3 ;  /* 0x000000ffff2ed224 */ /* 0x010fe400078e0003 */
[----:B------:R-:W4:Y:S01]  /*5b910*/  LDL R3, [R1+0x11f4] ;  /* 0x0011f40001037983 */ /* 0x000f220000100800 */
[----:B------:R-:W-:-:S03]  /*5b920*/  @!P5 IMAD.MOV.U32 R47, RZ, RZ, R33 ;  /* 0x000000ffff2fd224 */ /* 0x000fc600078e0021 */
[----:B------:R-:W4:Y:S04]  /*5b930*/  LDL R33, [R1+0x11dc] ;  /* 0x0011dc0001217983 */ /* 0x000f280000100800 */
[----:B------:R0:W4:Y:S02]  /*5b940*/  @!P5 LDG.E.U16 R71, desc[UR16][R46.64] ;  /* 0x000000102e47d981 */ /* 0x000124000c1e1500 */
[----:B0-----:R-:W-:Y:S02]  /*5b950*/  @!P5 IMAD.MOV.U32 R46, RZ, RZ, R4 ;  /* 0x000000ffff2ed224 */ /* 0x001fe400078e0004 */
[----:B------:R-:W4:Y:S01]  /*5b960*/  LDL R4, [R1+0x11f0] ;  /* 0x0011f00001047983 */ /* 0x000f220000100800 */
[----:B------:R-:W-:-:S05]  /*5b970*/  @!P5 IMAD.MOV.U32 R47, RZ, RZ, R60 ;  /* 0x000000ffff2fd224 */ /* 0x000fca00078e003c */
[----:B------:R0:W4:Y:S02]  /*5b980*/  @!P5 LDG.E.U16 R73, desc[UR16][R46.64] ;  /* 0x000000102e49d981 */ /* 0x000124000c1e1500 */
[----:B0-----:R-:W-:Y:S02]  /*5b990*/  @!P5 IMAD.MOV.U32 R46, RZ, RZ, R52 ;  /* 0x000000ffff2ed224 */ /* 0x001fe400078e0034 */
        /* <DEDUP_REMOVED lines=9> */
[----:B------:R-:W4:Y:S01]  /*5ba30*/  LDL R0, [R1+0x120c] ;  /* 0x00120c0001007983 */ /* 0x000f220000100800 */
[----:B------:R-:W-:Y:S01]  /*5ba40*/  PRMT R81, RZ, 0x7610, R81 ;  /* 0x00007610ff517816 */ /* 0x000fe20000000051 */
[----:B------:R-:W-:Y:S01]  /*5ba50*/  @!P5 IMAD.MOV.U32 R47, RZ, RZ, R37 ;  /* 0x000000ffff2fd224 */ /* 0x000fe200078e0025 */
[----:B------:R-:W-:Y:S01]  /*5ba60*/  PRMT R83, RZ, 0x7610, R83 ;  /* 0x00007610ff537816 */ /* 0x000fe20000000053 */
[----:B------:R-:W4:Y:S04]  /*5ba70*/  LDL R37, [R1+0x1208] ;  /* 0x0012080001257983 */ /* 0x000f280000100800 */
[----:B------:R0:W4:Y:S01]  /*5ba80*/  @!P5 LDG.E.U16 R81, desc[UR16][R46.64] ;  /* 0x000000102e51d981 */ /* 0x000122000c1e1500 */
[----:B------:R-:W-:Y:S01]  /*5ba90*/  PRMT R85, RZ, 0x7610, R85 ;  /* 0x00007610ff557816 */ /* 0x000fe20000000055 */
[----:B0-----:R-:W-:-:S02]  /*5baa0*/  @!P5 IMAD.MOV.U32 R47, RZ, RZ, R36 ;  /* 0x000000ffff2fd224 */ /* 0x001fc400078e0024 */
[----:B------:R-:W4:Y:S01]  /*5bab0*/  LDL R36, [R1+0x6e4] ;  /* 0x0006e40001247983 */ /* 0x000f220000100800 */
[----:B------:R-:W-:Y:S01]  /*5bac0*/  PRMT R87, RZ, 0x7610, R87 ;  /* 0x00007610ff577816 */ /* 0x000fe20000000057 */
[----:B--2---:R-:W-:-:S05]  /*5bad0*/  @!P5 IMAD.MOV.U32 R46, RZ, RZ, R35 ;  /* 0x000000ffff2ed224 */ /* 0x004fca00078e0023 */
[----:B------:R3:W2:Y:S02]  /*5bae0*/  @!P5 LDG.E.U16 R83, desc[UR16][R46.64] ;  /* 0x000000102e53d981 */ /* 0x0006a4000c1e1500 */
[----:B---3--:R-:W-:Y:S02]  /*5baf0*/  @!P5 IMAD.MOV.U32 R47, RZ, RZ, R34 ;  /* 0x000000ffff2fd224 */ /* 0x008fe400078e0022 */
[----:B----4-:R-:W-:-:S05]  /*5bb00*/  @!P5 IMAD.MOV.U32 R46, RZ, RZ, R33 ;  /* 0x000000ffff2ed224 */ /* 0x010fca00078e0021 */
[----:B------:R0:W3:Y:S02]  /*5bb10*/  @!P5 LDG.E.U16 R85, desc[UR16][R46.64] ;  /* 0x000000102e55d981 */ /* 0x0000e4000c1e1500 */
[----:B0-----:R-:W-:Y:S02]  /*5bb20*/  @!P5 IMAD.MOV.U32 R47, RZ, RZ, R4 ;  /* 0x000000ffff2fd224 */ /* 0x001fe400078e0004 */
[----:B------:R-:W4:Y:S04]  /*5bb30*/  LDL R4, [R1+0x1220] ;  /* 0x0012200001047983 */ /* 0x000f280000100800 */
[----:B------:R-:W2:Y:S04]  /*5bb40*/  LDL.LU R35, [R1+0x1bc] ;  /* 0x0001bc0001237983 */ /* 0x000ea80000300800 */
        /* <DEDUP_REMOVED lines=9> */
[----:B------:R-:W3:Y:S01]  /*5bbe0*/  LDL.LU R76, [R1+0x11c] ;  /* 0x00011c00014c7983 */ /* 0x000ee20000300800 */
[----:B------:R-:W-:-:S03]  /*5bbf0*/  @!P5 IMAD.MOV.U32 R46, RZ, RZ, R3 ;  /* 0x000000ffff2ed224 */ /* 0x000fc600078e0003 */
        /* <DEDUP_REMOVED lines=11> */
[----:B------:R0:W3:Y:S04]  /*5bcb0*/  @!P5 LDG.E.U16 R87, desc[UR16][R46.64] ;  /* 0x000000102e57d981 */ /* 0x0000e8000c1e1500 */
[----:B------:R-:W3:Y:S04]  /*5bcc0*/  LDL.LU R91, [R1+0x158] ;  /* 0x00015800015b7983 */ /* 0x000ee80000300800 */
[----:B------:R-:W3:Y:S01]  /*5bcd0*/  LDL.LU R93, [R1+0x148] ;  /* 0x00014800015d7983 */ /* 0x000ee20000300800 */
[----:B0-----:R-:W-:-:S03]  /*5bce0*/  @!P5 IMAD.MOV.U32 R46, RZ, RZ, R0 ;  /* 0x000000ffff2ed224 */ /* 0x001fc600078e0000 */
[----:B------:R-:W3:Y:S01]  /*5bcf0*/  LDL.LU R0, [R1+0x138] ;  /* 0x0001380001007983 */ /* 0x000ee20000300800 */
[----:B------:R-:W-:Y:S01]  /*5bd00*/  PRMT R88, RZ, 0x7610, R88 ;  /* 0x00007610ff587816 */ /* 0x000fe20000000058 */
[----:B------:R-:W-:-:S05]  /*5bd10*/  @!P5 IMAD.MOV.U32 R47, RZ, RZ, R37 ;  /* 0x000000ffff2fd224 */ /* 0x000fca00078e0025 */
[----:B------:R0:W3:Y:S02]  /*5bd20*/  @!P5 LDG.E.U16 R88, desc[UR16][R46.64] ;  /* 0x000000102e58d981 */ /* 0x0000e4000c1e1500 */
[----:B0-----:R-:W-:Y:S01]  /*5bd30*/  @!P5 IMAD.MOV.U32 R47, RZ, RZ, R36 ;  /* 0x000000ffff2fd224 */ /* 0x001fe200078e0024 */
[----:B------:R-:W-:Y:S01]  /*5bd40*/  LOP3.LUT R36, R2, 0x20, RZ, 0x3c, !PT ;  /* 0x0000002002247812 */ /* 0x000fe200078e3cff */
[----:B----4-:R-:W-:Y:S02]  /*5bd50*/  @!P5 IMAD.MOV.U32 R46, RZ, RZ, R4 ;  /* 0x000000ffff2ed224 */ /* 0x010fe400078e0004 */
[----:B------:R-:W4:Y:S04]  /*5bd60*/  LDL.LU R4, [R1+0x128] ;  /* 0x0001280001047983 */ /* 0x000f280000300800 */
[----:B------:R-:W-:Y:S04]  /*5bd70*/  STL [R1+0x17c8], R2 ;  /* 0x0017c80201007387 */ /* 0x000fe80000100800 */
[----:B------:R-:W4:Y:S04]  /*5bd80*/  LDL.LU R40, [R1+0x118] ;  /* 0x0001180001287983 */ /* 0x000f280000300800 */
[----:B--2---:R-:W-:Y:S04]  /*5bd90*/  STS.U16 [R2+UR5+0x44000], R35 ;  /* 0x0440002302007988 */ /* 0x004fe80008000405 */
        /* <DEDUP_REMOVED lines=22> */
[----:B------:R-:W3:Y:S04]  /*5bf00*/  LDL.LU R39, [R1+0xf8] ;  /* 0x0000f80001277983 */ /* 0x000ee80000300800 */
[----:B------:R0:W-:Y:S04]  /*5bf10*/  STS.U16 [R36+UR5+0x45900], R91 ;  /* 0x0459005b24007988 */ /* 0x0001e80008000405 */
[----:B------:R-:W3:Y:S04]  /*5bf20*/  LDL.LU R38, [R1+0xe8] ;  /* 0x0000e80001267983 */ /* 0x000ee80000300800 */
[----:B------:R-:W-:Y:S04]  /*5bf30*/  STS.U16 [R36+UR5+0x45d00], R93 ;  /* 0x045d005d24007988 */ /* 0x000fe80008000405 */
[----:B------:R-:W3:Y:S04]  /*5bf40*/  LDL.LU R37, [R1+0xd8] ;  /* 0x0000d80001257983 */ /* 0x000ee80000300800 */
[----:B------:R1:W-:Y:S04]  /*5bf50*/  STS.U16 [R36+UR5+0x46100], R0 ;  /* 0x0461000024007988 */ /* 0x0003e80008000405 */
[----:B0-----:R-:W3:Y:S04]  /*5bf60*/  LDL.LU R91, [R1+0xc8] ;  /* 0x0000c800015b7983 */ /* 0x001ee80000300800 */
[----:B-1----:R-:W3:Y:S01]  /*5bf70*/  LDL.LU R0, [R1+0x1b4] ;  /* 0x0001b40001007983 */ /* 0x002ee20000300800 */
[----:B------:R-:W0:Y:S03]  /*5bf80*/  S2R R33, SR_TID.X ;  /* 0x0000000000217919 */ /* 0x000e260000002100 */
        /* <DEDUP_REMOVED lines=21> */
[----:B----4-:R1:W-:Y:S04]  /*5c0e0*/  STS.U16 [R36+UR5+0x46500], R4 ;  /* 0x0465000424007988 */ /* 0x0103e80008000405 */
[----:B------:R-:W-:Y:S04]  /*5c0f0*/  STS.U16 [R36+UR5+0x46900], R40 ;  /* 0x0469002824007988 */ /* 0x000fe80008000405 */
[----:B-1----:R-:W4:Y:S04]  /*5c100*/  LDL.LU R4, [R1+0x150] ;  /* 0x0001500001047983 */ /* 0x002f280000300800 */
[----:B--2---:R0:W-:Y:S02]  /*5c110*/  STS.U16 [R36+UR5+0x46d00], R3 ;  /* 0x046d000324007988 */ /* 0x0041e40008000405 */
[----:B0-----:R-:W-:-:S02]  /*5c120*/  LOP3.LUT R3, R33, 0x3f, RZ, 0xc0, !PT ;  /* 0x0000003f21037812 */ /* 0x001fc400078ec0ff */
[----:B------:R-:W-:-:S03]  /*5c130*/  SHF.R.S32.HI R33, RZ, 0x6, R33 ;  /* 0x00000006ff217819 */ /* 0x000fc60000011421 */
[----:B------:R-:W-:Y:S01]  /*5c140*/  IMAD.SHL.U32 R3, R3, 0x2, RZ ;  /* 0x0000000203037824 */ /* 0x000fe200078e00ff */
[----:B------:R-:W-:-:S04]  /*5c150*/  SGXT R33, R33, 0x1 ;  /* 0x000000012121781a */ /* 0x000fc80000000200 */
[----:B------:R-:W-:-:S04]  /*5c160*/  LOP3.LUT R3, R3, 0x90, R33, 0x78, !PT ;  /* 0x0000009003037812 */ /* 0x000fc800078e7821 */
[----:B------:R-:W-:Y:S01]  /*5c170*/  LOP3.LUT R3, R3, 0x40, RZ, 0x3c, !PT ;  /* 0x0000004003037812 */ /* 0x000fe200078e3cff */
[----:B---3--:R-:W-:Y:S04]  /*5c180*/  STS.U16 [R36+UR5+0x47100], R39 ;  /* 0x0471002724007988 */ /* 0x008fe80008000405 */
[----:B------:R-:W-:Y:S04]  /*5c190*/  STS.U16 [R36+UR5+0x47500], R38 ;  /* 0x0475002624007988 */ /* 0x000fe80008000405 */
[----:B------:R-:W-:Y:S04]  /*5c1a0*/  STS.U16 [R36+UR5+0x47900], R37 ;  /* 0x0479002524007988 */ /* 0x000fe80008000405 */
[----:B------:R-:W-:Y:S04]  /*5c1b0*/  STS.U16 [R36+UR5+0x47d00], R91 ;  /* 0x047d005b24007988 */ /* 0x000fe80008000405 */
[----:B------:R0:W-:Y:S04]  /*5c1c0*/  STS.U16 [R3+UR5+0x44200], R0 ;  /* 0x0442000003007988 */ /* 0x0001e80008000405 */
[----:B0-----:R-:W2:Y:S04]  /*5c1d0*/  LDL.LU R0, [R1+0x140] ;  /* 0x0001400001007983 */ /* 0x001ea80000300800 */
[----:B------:R-:W3:Y:S04]  /*5c1e0*/  LDL R91, [R1+0x17a4] ;  /* 0x0017a400015b7983 */ /* 0x000ee80000100800 */
        /* <DEDUP_REMOVED lines=16> */
[----:B---3--:R0:W-:Y:S04]  /*5c2f0*/  STS.U16 [R91+UR5+0x44300], R70 ;  /* 0x044300465b007988 */ /* 0x0081e80008000405 */
[----:B------:R1:W-:Y:S04]  /*5c300*/  STS.U16 [R91+UR5+0x44700], R74 ;  /* 0x0447004a5b007988 */ /* 0x0003e80008000405 */
[----:B------:R3:W-:Y:S04]  /*5c310*/  STS.U16 [R91+UR5+0x44b00], R78 ;  /* 0x044b004e5b007988 */ /* 0x0007e80008000405 */
[----:B0-----:R-:W2:Y:S04]  /*5c320*/  LDL.LU R70, [R1+0x120] ;  /* 0x0001200001467983 */ /* 0x001ea80000300800 */
[----:B------:R0:W-:Y:S04]  /*5c330*/  STS.U16 [R91+UR5+0x44f00], R82 ;  /* 0x044f00525b007988 */ /* 0x0001e80008000405 */
[----:B-1----:R-:W2:Y:S04]  /*5c340*/  LDL.LU R74, [R1+0x110] ;  /* 0x00011000014a7983 */ /* 0x002ea80000300800 */
[----:B------:R1:W-:Y:S04]  /*5c350*/  STS.U16 [R91+UR5+0x45300], R86 ;  /* 0x045300565b007988 */ /* 0x0003e80008000405 */
[----:B---3--:R-:W3:Y:S04]  /*5c360*/  LDL.LU R78, [R1+0x100] ;  /* 0x00010000014e7983 */ /* 0x008ee80000300800 */
[----:B------:R-:W-:Y:S04]  /*5c370*/  STS.U16 [R91+UR5+0x45700], R93 ;  /* 0x0457005d5b007988 */ /* 0x000fe80008000405 */
[----:B0-----:R-:W3:Y:S04]  /*5c380*/  LDL.LU R82, [R1+0xf0] ;  /* 0x0000f00001527983 */ /* 0x001ee80000300800 */
[----:B----4-:R0:W-:Y:S04]  /*5c390*/  STS.U16 [R91+UR5+0x45b00], R4 ;  /* 0x045b00045b007988 */ /* 0x0101e80008000405 */
[----:B-1----:R-:W4:Y:S04]  /*5c3a0*/  LDL.LU R86, [R1+0xe0] ;  /* 0x0000e00001567983 */ /* 0x002f280000300800 */
[----:B0-----:R-:W4:Y:S04]  /*5c3b0*/  LDL.LU R4, [R1+0xd0] ;  /* 0x0000d00001047983 */ /* 0x001f280000300800 */
[----:B--2---:R0:W-:Y:S04]  /*5c3c0*/  STS.U16 [R91+UR5+0x45f00], R0 ;  /* 0x045f00005b007988 */ /* 0x0041e80008000405 */
        /* <DEDUP_REMOVED lines=23> */
[----:B------:R0:W-:Y:S04]  /*5c540*/  STS.U16 [R91+UR5+0x46300], R66 ;  /* 0x046300425b007988 */ /* 0x0001e80008000405 */
[----:B0-----:R-:W2:Y:S04]  /*5c550*/  LDL.LU R66, [R1+0x1ca4] ;  /* 0x001ca40001427983 */ /* 0x001ea80000300800 */
[----:B------:R0:W-:Y:S04]  /*5c560*/  STS.U16 [R91+UR5+0x46700], R70 ;  /* 0x046700465b007988 */ /* 0x0001e80008000405 */
[----:B------:R1:W-:Y:S04]  /*5c570*/  STS.U16 [R91+UR5+0x46b00], R74 ;  /* 0x046b004a5b007988 */ /* 0x0003e80008000405 */
[----:B0-----:R-:W2:Y:S04]  /*5c580*/  LDL.LU R70, [R1+0x1ca0] ;  /* 0x001ca00001467983 */ /* 0x001ea80000300800 */
[----:B---3--:R0:W-:Y:S04]  /*5c590*/  STS.U16 [R91+UR5+0x46f00], R78 ;  /* 0x046f004e5b007988 */ /* 0x0081e80008000405 */
[----:B-1----:R-:W3:Y:S04]  /*5c5a0*/  LDL.LU R74, [R1+0x1c9c] ;  /* 0x001c9c00014a7983 */ /* 0x002ee80000300800 */
[----:B------:R1:W-:Y:S04]  /*5c5b0*/  STS.U16 [R91+UR5+0x47300], R82 ;  /* 0x047300525b007988 */ /* 0x0003e80008000405 */
[----:B0-----:R-:W2:Y:S04]  /*5c5c0*/  LDL.LU R78, [R1+0x1c98] ;  /* 0x001c9800014e7983 */ /* 0x001ea80000300800 */
[----:B----4-:R0:W-:Y:S04]  /*5c5d0*/  STS.U16 [R91+UR5+0x47700], R86 ;  /* 0x047700565b007988 */ /* 0x0101e80008000405 */
[----:B-1----:R-:W4:Y:S04]  /*5c5e0*/  LDL.LU R82, [R1+0x1c94] ;  /* 0x001c940001527983 */ /* 0x002f280000300800 */
[----:B------:R1:W-:Y:S04]  /*5c5f0*/  STS.U16 [R91+UR5+0x47b00], R4 ;  /* 0x047b00045b007988 */ /* 0x0003e80008000405 */
[----:B0-----:R-:W2:Y:S04]  /*5c600*/  LDL.LU R86, [R1+0x1c90] ;  /* 0x001c900001567983 */ /* 0x001ea80000300800 */
[----:B-1----:R-:W2:Y:S04]  /*5c610*/  LDL.LU R4, [R1+0x1c8c] ;  /* 0x001c8c0001047983 */ /* 0x002ea80000300800 */
[----:B--2---:R0:W-:Y:S04]  /*5c620*/  STS.U16 [R91+UR5+0x47f00], R4 ;  /* 0x047f00045b007988 */ /* 0x0041e80008000405 */
[----:B0-----:R-:W2:Y:S04]  /*5c630*/  LDL.LU R91, [R1+0x1c88] ;  /* 0x001c8800015b7983 */ /* 0x001ea80000300800 */
[----:B------:R-:W2:Y:S04]  /*5c640*/  LDL.LU R4, [R1+0x1c84] ;  /* 0x001c840001047983 */ /* 0x000ea80000300800 */
[----:B--2---:R0:W-:Y:S04]  /*5c650*/  STS.U16 [R4+UR5+0x20000], R93 ;  /* 0x0200005d04007988 */ /* 0x0041e80008000405 */
[----:B------:R1:W-:Y:S04]  /*5c660*/  STS.U16 [R4+UR5+0x20400], R0 ;  /* 0x0204000004007988 */ /* 0x0003e80008000405 */
[----:B0-----:R-:W2:Y:S04]  /*5c670*/  LDL.LU R93, [R1+0x1c80] ;  /* 0x001c8000015d7983 */ /* 0x001ea80000300800 */
[----:B-1----:R-:W2:Y:S04]  /*5c680*/  LDL.LU R0, [R1+0x1c7c] ;  /* 0x001c7c0001007983 */ /* 0x002ea80000300800 */
[----:B------:R0:W-:Y:S04]  /*5c690*/  STS.U16 [R4+UR5+0x20800], R40 ;  /* 0x0208002804007988 */ /* 0x0001e80008000405 */
[----:B------:R1:W-:Y:S04]  /*5c6a0*/  STS.U16 [R4+UR5+0x20c00], R39 ;  /* 0x020c002704007988 */ /* 0x0003e80008000405 */
[----:B------:R3:W-:Y:S04]  /*5c6b0*/  STS.U16 [R4+UR5+0x21000], R38 ;  /* 0x0210002604007988 */ /* 0x0007e80008000405 */
[----:B0-----:R-:W2:Y:S04]  /*5c6c0*/  LDL.LU R40, [R1+0x60] ;  /* 0x0000600001287983 */ /* 0x001ea80000300800 */
[----:B-1----:R-:W2:Y:S04]  /*5c6d0*/  LDL.LU R39, [R1+0x5c] ;  /* 0x00005c0001277983 */ /* 0x002ea80000300800 */
[----:B------:R0:W-:Y:S04]  /*5c6e0*/  STS.U16 [R4+UR5+0x21400], R37 ;  /* 0x0214002504007988 */ /* 0x0001e80008000405 */
[----:B---3--:R-:W3:Y:S04]  /*5c6f0*/  LDL.LU R38, [R1+0x58] ;  /* 0x0000580001267983 */ /* 0x008ee80000300800 */
[----:B------:R1:W-:Y:S04]  /*5c700*/  STS.U16 [R4+UR5+0x21800], R36 ;  /* 0x0218002404007988 */ /* 0x0003e80008000405 */
[----:B0-----:R-:W3:Y:S04]  /*5c710*/  LDL.LU R37, [R1+0x54] ;  /* 0x0000540001257983 */ /* 0x001ee80000300800 */
[----:B------:R0:W-:Y:S04]  /*5c720*/  STS.U16 [R4+UR5+0x21c00], R35 ;  /* 0x021c002304007988 */ /* 0x0001e80008000405 */
[----:B-1----:R-:W3:Y:S04]  /*5c730*/  LDL.LU R36, [R1+0x50] ;  /* 0x0000500001247983 */ /* 0x002ee80000300800 */
        /* <DEDUP_REMOVED lines=30> */
[----:B-1----:R-:W3:Y:S04]  /*5c920*/  LDL.LU R3, [R1+0x10] ;  /* 0x0000100001037983 */ /* 0x002ee80000300800 */
[----:B------:R0:W-:Y:S04]  /*5c930*/  STS.U16 [R4+UR5+0x37400], R7 ;  /* 0x0374000704007988 */ /* 0x0001e80008000405 */
[----:B------:R-:W-:Y:S04]  /*5c940*/  STS.U16 [R4+UR5+0x37800], R6 ;  /* 0x0378000604007988 */ /* 0x000fe80008000405 */
[----:B------:R-:W-:Y:S04]  /*5c950*/  STS.U16 [R4+UR5+0x26400], R91 ;  /* 0x0264005b04007988 */ /* 0x000fe80008000405 */
[----:B0-----:R-:W3:Y:S04]  /*5c960*/  LDL.LU R7, [R1+0x8] ;  /* 0x0000080001077983 */ /* 0x001ee80000300800 */
[----:B------:R-:W-:Y:S04]  /*5c970*/  STS.U16 [R4+UR5+0x26800], R86 ;  /* 0x0268005604007988 */ /* 0x000fe80008000405 */
        /* <DEDUP_REMOVED lines=28> */
[----:B------:R-:W-:Y:S04]  /*5cb40*/  STS.U16 [R4+UR5+0x35400], R15 ;  /* 0x0354000f04007988 */ /* 0x000fe80008000405 */
[----:B------:R-:W-:Y:S01]  /*5cb50*/  STS.U16 [R4+UR5+0x35800], R14 ;  /* 0x0358000e04007988 */ /* 0x000fe20008000405 */
[----:B0-----:R-:W-:-:S03]  /*5cb60*/  LOP3.LUT R0, R4, 0x10, RZ, 0x3c, !PT ;  /* 0x0000001004007812 */ /* 0x001fc600078e3cff */
[----:B------:R-:W-:Y:S04]  /*5cb70*/  STS.U16 [R4+UR5+0x35c00], R13 ;  /* 0x035c000d04007988 */ /* 0x000fe80008000405 */
[----:B------:R-:W-:Y:S04]  /*5cb80*/  STS.U16 [R4+UR5+0x36000], R12 ;  /* 0x0360000c04007988 */ /* 0x000fe80008000405 */
[----:B------:R-:W-:Y:S04]  /*5cb90*/  STS.U16 [R4+UR5+0x36400], R11 ;  /* 0x0364000b04007988 */ /* 0x000fe80008000405 */
[----:B------:R-:W-:Y:S04]  /*5cba0*/  STS.U16 [R4+UR5+0x36800], R10 ;  /* 0x0368000a04007988 */ /* 0x000fe80008000405 */
[----:B------:R-:W-:Y:S04]  /*5cbb0*/  STS.U16 [R4+UR5+0x36c00], R9 ;  /* 0x036c000904007988 */ /* 0x000fe80008000405 */
[----:B------:R-:W-:Y:S04]  /*5cbc0*/  STS.U16 [R4+UR5+0x37000], R8 ;  /* 0x0370000804007988 */ /* 0x000fe80008000405 */
[----:B------:R-:W2:Y:S04]  /*5cbd0*/  LDL.LU R6, [R1+0xc] ;  /* 0x00000c0001067983 */ /* 0x000ea80000300800 */
[----:B------:R-:W-:Y:S04]  /*5cbe0*/  STS.U16 [R4+UR5+0x37c00], R5 ;  /* 0x037c000504007988 */ /* 0x000fe80008000405 */
[----:B------:R-:W-:Y:S04]  /*5cbf0*/  STL [R1+0x17e0], R4 ;  /* 0x0017e00401007387 */ /* 0x000fe80000100800 */
[----:B------:R0:W-:Y:S04]  /*5cc00*/  STS.U16 [R0+UR5+0x20080], R40 ;  /* 0x0200802800007988 */ /* 0x0001e80008000405 */
[----:B------:R1:W-:Y:S04]  /*5cc10*/  STS.U16 [R0+UR5+0x20480], R39 ;  /* 0x0204802700007988 */ /* 0x0003e80008000405 */
[----:B---3--:R3:W-:Y:S04]  /*5cc20*/  STS.U16 [R0+UR5+0x20880], R38 ;  /* 0x0208802600007988 */ /* 0x0087e80008000405 */
[----:B0-----:R-:W4:Y:S04]  /*5cc30*/  LDL.LU R40, [R1+0x1c78] ;  /* 0x001c780001287983 */ /* 0x001f280000300800 */
[----:B-1----:R-:W4:Y:S04]  /*5cc40*/  LDL.LU R39, [R1+0x1c74] ;  /* 0x001c740001277983 */ /* 0x002f280000300800 */
[----:B---3--:R-:W3:Y:S04]  /*5cc50*/  LDL.LU R38, [R1+0x1c70] ;  /* 0x001c700001267983 */ /* 0x008ee80000300800 */
[----:B------:R0:W-:Y:S04]  /*5cc60*/  STS.U16 [R0+UR5+0x20c80], R37 ;  /* 0x020c802500007988 */ /* 0x0001e80008000405 */
[----:B------:R1:W-:Y:S04]  /*5cc70*/  STS.U16 [R0+UR5+0x21080], R36 ;  /* 0x0210802400007988 */ /* 0x0003e80008000405 */
[----:B------:R1:W-:Y:S04]  /*5cc80*/  STS.U16 [R0+UR5+0x21480], R35 ;  /* 0x0214802300007988 */ /* 0x0003e80008000405 */
[----:B0-----:R-:W3:Y:S04]  /*5cc90*/  LDL.LU R37, [R1+0x1c6c] ;  /* 0x001c6c0001257983 */ /* 0x001ee80000300800 */
[----:B-1----:R-:W3:Y:S04]  /*5cca0*/  LDL.LU R36, [R1+0x1c68] ;  /* 0x001c680001247983 */ /* 0x002ee80000300800 */
[----:B------:R-:W3:Y:S04]  /*5ccb0*/  LDL.LU R35, [R1+0x1c64] ;  /* 0x001c640001237983 */ /* 0x000ee80000300800 */
        /* <DEDUP_REMOVED lines=30> */
[----:B--2---:R0:W-:Y:S04]  /*5cea0*/  STS.U16 [R0+UR5+0x25480], R6 ;  /* 0x0254800600007988 */ /* 0x0041e80008000405 */
[----:B------:R1:W-:Y:S04]  /*5ceb0*/  STS.U16 [R0+UR5+0x25880], R7 ;  /* 0x0258800700007988 */ /* 0x0003e80008000405 */
[----:B0-----:R-:W2:Y:S04]  /*5cec0*/  LDL R6, [R1+0x5d0] ;  /* 0x0005d00001067983 */ /* 0x001ea80000100800 */
[----:B-1----:R-:W2:Y:S04]  /*5ced0*/  LDL R7, [R1+0x5cc] ;  /* 0x0005cc0001077983 */ /* 0x002ea80000100800 */
        /* <DEDUP_REMOVED lines=40> */
[----:B0-----:R-:W3:Y:S04]  /*5d160*/  LDL R3, [R1+0x169c] ;  /* 0x00169c0001037983 */ /* 0x001ee80000100800 */
[----:B------:R0:W-:Y:S04]  /*5d170*/  STS.U16 [R0+UR5+0x37c80], R77 ;  /* 0x037c804d00007988 */ /* 0x0001e80008000405 */
[----:B0-----:R-:W4:Y:S01]  /*5d180*/  LDL.LU R0, [R1+0x1c24] ;  /* 0x001c240001007983 */ /* 0x001f220000300800 */
[----:B------:R-:W-:-:S06]  /*5d190*/  PRMT R89, RZ, 0x7610, R89 ;  /* 0x00007610ff597816 */ /* 0x000fcc0000000059 */
[----:B------:R-:W3:Y:S01]  /*5d1a0*/  @!P5 LDG.E.U16 R89, desc[UR16][R46.64] ;  /* 0x000000102e59d981 */ /* 0x000ee2000c1e1500 */
[----:B----4-:R-:W-:-:S06]  /*5d1b0*/  PRMT R0, RZ, 0x7610, R0 ;  /* 0x00007610ff007816 */ /* 0x010fcc0000000000 */
[----:B--2---:R-:W2:Y:S04]  /*5d1c0*/  @!P5 LDG.E.U16 R0, desc[UR16][R6.64] ;  /* 0x000000100600d981 */ /* 0x004ea8000c1e1500 */
[----:B---3--:R-:W-:Y:S04]  /*5d1d0*/  STS.U16 [R3+UR5+0x20100], R79 ;  /* 0x0201004f03007988 */ /* 0x008fe80008000405 */
[----:B------:R-:W-:Y:S04]  /*5d1e0*/  STS.U16 [R3+UR5+0x20500], R81 ;  /* 0x0205005103007988 */ /* 0x000fe80008000405 */
[----:B------:R-:W-:Y:S04]  /*5d1f0*/  STS.U16 [R3+UR5+0x20900], R83 ;  /* 0x0209005303007988 */ /* 0x000fe80008000405 */
[----:B------:R-:W-:Y:S04]  /*5d200*/  STS.U16 [R3+UR5+0x20d00], R85 ;  /* 0x020d005503007988 */ /* 0x000fe80008000405 */
[----:B------:R-:W-:Y:S04]  /*5d210*/  STS.U16 [R3+UR5+0x21100], R87 ;  /* 0x0211005703007988 */ /* 0x000fe80008000405 */
[----:B------:R-:W-:Y:S04]  /*5d220*/  STS.U16 [R3+UR5+0x21500], R88 ;  /* 0x0215005803007988 */ /* 0x000fe80008000405 */
[----:B------:R0:W-:Y:S04]  /*5d230*/  STS.U16 [R3+UR5+0x21900], R89 ;  /* 0x0219005903007988 */ /* 0x0001e80008000405 */
[----:B0-----:R-:W3:Y:S04]  /*5d240*/  LDL.LU R3, [R1+0x1c20] ;  /* 0x001c200001037983 */ /* 0x001ee80000300800 */
[----:B--2---:R0:W-:Y:S04]  /*5d250*/  STL [R1+0x484], R0 ;  /* 0x0004840001007387 */ /* 0x0041e80000100800 */
[----:B0-----:R-:W2:Y:S04]  /*5d260*/  LDL.LU R0, [R1+0x1c1c] ;  /* 0x001c1c0001007983 */ /* 0x001ea80000300800 */
[----:B------:R-:W4:Y:S04]  /*5d270*/  LDL R6, [R1+0x5d4] ;  /* 0x0005d40001067983 */ /* 0x000f280000100800 */
[----:B------:R-:W4:Y:S01]  /*5d280*/  LDL R7, [R1+0x5d8] ;  /* 0x0005d80001077983 */ /* 0x000f220000100800 */
[----:B---3--:R-:W-:-:S02]  /*5d290*/  PRMT R3, RZ, 0x7610, R3 ;  /* 0x00007610ff037816 */ /* 0x008fc40000000003 */
[----:B----4-:R-:W-:-:S04]  /*5d2a0*/  @!P5 LOP3.LUT R7, R7, R6, RZ, 0x3c, !PT ;  /* 0x000000060707d212 */ /* 0x010fc800078e3cff */
[----:B------:R-:W-:-:S04]  /*5d2b0*/  @!P5 LOP3.LUT R6, R7, R6, RZ, 0x3c, !PT ;  /* 0x000000060706d212 */ /* 0x000fc800078e3cff */
[----:B------:R-:W-:-:S05]  /*5d2c0*/  @!P5 LOP3.LUT R7, R7, R6, RZ, 0x3c, !PT ;  /* 0x000000060707d212 */ /* 0x000fca00078e3cff */
[----:B------:R-:W3:Y:S04]  /*5d2d0*/  @!P5 LDG.E.U16 R3, desc[UR16][R6.64] ;  /* 0x000000100603d981 */ /* 0x000ee8000c1e1500 */
[----:B---3--:R0:W-:Y:S04]  /*5d2e0*/  STL [R1+0x480], R3 ;  /* 0x0004800301007387 */ /* 0x0081e80000100800 */
[----:B0-----:R-:W3:Y:S04]  /*5d2f0*/  LDL.LU R3, [R1+0x1c18] ;  /* 0x001c180001037983 */ /* 0x001ee80000300800 */
[----:B------:R-:W4:Y:S04]  /*5d300*/  LDL R6, [R1+0x5fc] ;  /* 0x0005fc0001067983 */ /* 0x000f280000100800 */
[----:B------:R-:W4:Y:S01]  /*5d310*/  LDL R7, [R1+0x600] ;  /* 0x0006000001077983 */ /* 0x000f220000100800 */
[----:B--2---:R-:W-:-:S02]  /*5d320*/  PRMT R0, RZ, 0x7610, R0 ;  /* 0x00007610ff007816 */ /* 0x004fc40000000000 */
[----:B----4-:R-:W-:-:S04]  /*5d330*/  @!P5 LOP3.LUT R7, R7, R6, RZ, 0x3c, !PT ;  /* 0x000000060707d212 */ /* 0x010fc800078e3cff */
[----:B------:R-:W-:-:S04]  /*5d340*/  @!P5 LOP3.LUT R6, R7, R6, RZ, 0x3c, !PT ;  /* 0x000000060706d212 */ /* 0x000fc800078e3cff */
[----:B------:R-:W-:-:S05]  /*5d350*/  @!P5 LOP3.LUT R7, R7, R6, RZ, 0x3c, !PT ;  /* 0x000000060707d212 */ /* 0x000fca00078e3cff */
[----:B------:R-:W2:Y:S04]  /*5d360*/  @!P5 LDG.E.U16 R0, desc[UR16][R6.64] ;  /* 0x000000100600d981 */ /* 0x000ea8000c1e1500 */
        /* <DEDUP_REMOVED lines=2065> */
[----:B------:R-:W-:-:S02]  /*65480*/  PRMT R45, RZ, 0x7610, R45 ;  /* 0x00007610ff2d7816 */ /* 0x000fc4000000002d */
[----:B----4-:R-:W-:-:S04]  /*65490*/  @!P5 LOP3.LUT R7, R7, R6, RZ, 0x3c, !PT ;  /* 0x000000060707d212 */ /* 0x010fc800078e3cff */
[----:B------:R-:W-:-:S04]  /*654a0*/  @!P5 LOP3.LUT R6, R7, R6, RZ, 0x3c, !PT ;  /* 0x000000060706d212 */ /* 0x000fc800078e3cff */
[----:B------:R-:W-:-:S05]  /*654b0*/  @!P5 LOP3.LUT R7, R7, R6, RZ, 0x3c, !PT ;  /* 0x000000060707d212 */ /* 0x000fca00078e3cff */
[----:B------:R0:W4:Y:S04]  /*654c0*/  @!P5 LDG.E.U16 R45, desc[UR16][R6.64] ;  /* 0x00000010062dd981 */ /* 0x000128000c1e1500 */
[----:B------:R-:W0:Y:S04]  /*654d0*/  LDL R6, [R1+0xd40] ;  /* 0x000d400001067983 */ /* 0x000e280000100800 */
[----:B------:R-:W0:Y:S01]  /*654e0*/  LDL R7, [R1+0xd44] ;  /* 0x000d440001077983 */ /* 0x000e220000100800 */
[----:B---3--:R-:W-:Y:S02]  /*654f0*/  PRMT R3, RZ, 0x7610, R3 ;  /* 0x00007610ff037816 */ /* 0x008fe40000000003 */
[----:B0-----:R-:W-:-:S04]  /*65500*/  @!P5 LOP3.LUT R7, R7, R6, RZ, 0x3c, !PT ;  /* 0x000000060707d212 */ /* 0x001fc800078e3cff */
[----:B------:R-:W-:-:S04]  /*65510*/  @!P5 LOP3.LUT R6, R7, R6, RZ, 0x3c, !PT ;  /* 0x000000060706d212 */ /* 0x000fc800078e3cff */
[----:B------:R-:W-:-:S05]  /*65520*/  @!P5 LOP3.LUT R7, R7, R6, RZ, 0x3c, !PT ;  /* 0x000000060707d212 */ /* 0x000fca00078e3cff */
[----:B------:R-:W3:Y:S04]  /*65530*/  @!P5 LDG.E.U16 R3, desc[UR16][R6.64] ;  /* 0x000000100603d981 */ /* 0x000ee8000c1e1500 */
[----:B----4-:R0:W-:Y:S04]  /*65540*/  STL [R1+0xe4], R45 ;  /* 0x0000e42d01007387 */ /* 0x0101e80000100800 */
[----:B0-----:R-:W4:Y:S04]  /*65550*/  LDL R45, [R1+0xd6c] ;  /* 0x000d6c00012d7983 */ /* 0x001f280000100800 */
[----:B---3--:R0:W-:Y:S04]  /*65560*/  STL [R1+0xe0], R3 ;  /* 0x0000e00301007387 */ /* 0x0081e80000100800 */
[----:B0-----:R-:W3:Y:S04]  /*65570*/  LDL.LU R3, [R1+0x187c] ;  /* 0x00187c0001037983 */ /* 0x001ee80000300800 */
[----:B------:R-:W3:Y:S04]  /*65580*/  LDL R6, [R1+0xd48] ;  /* 0x000d480001067983 */ /* 0x000ee80000100800 */
[----:B------:R-:W3:Y:S01]  /*65590*/  LDL R7, [R1+0xd4c] ;  /* 0x000d4c0001077983 */ /* 0x000ee20000100800 */
[----:B--2---:R-:W-:-:S02]  /*655a0*/  PRMT R0, RZ, 0x7610, R0 ;  /* 0x00007610ff007816 */ /* 0x004fc40000000000 */
[----:B---3--:R-:W-:-:S04]  /*655b0*/  @!P5 LOP3.LUT R7, R7, R6, RZ, 0x3c, !PT ;  /* 0x000000060707d212 */ /* 0x008fc800078e3cff */
[----:B------:R-:W-:-:S04]  /*655c0*/  @!P5 LOP3.LUT R6, R7, R6, RZ, 0x3c, !PT ;  /* 0x000000060706d212 */ /* 0x000fc800078e3cff */
[----:B------:R-:W-:-:S05]  /*655d0*/  @!P5 LOP3.LUT R7, R7, R6, RZ, 0x3c, !PT ;  /* 0x000000060707d212 */ /* 0x000fca00078e3cff */
[----:B------:R-:W2:Y:S04]  /*655e0*/  @!P5 LDG.E.U16 R0, desc[UR16][R6.64] ;  /* 0x000000100600d981 */ /* 0x000ea8000c1e1500 */
[----:B--2---:R0:W-:Y:S04]  /*655f0*/  STL [R1+0xdc], R0 ;  /* 0x0000dc0001007387 */ /* 0x0041e80000100800 */
        /* <DEDUP_REMOVED lines=25> */
[----:B------:R-:W3:Y:S01]  /*65790*/  @!P5 LDG.E.U16 R3, desc[UR16][R6.64] ;  /* 0x000000100603d981 */ /* 0x000ee2000c1e1500 */
[----:B--2---:R-:W-:-:S03]  /*657a0*/  PRMT R0, RZ, 0x7610, R0 ;  /* 0x00007610ff007816 */ /* 0x004fc60000000000 */
[----:B---3--:R0:W-:Y:S04]  /*657b0*/  STL [R1+0xd0], R3 ;  /* 0x0000d00301007387 */ /* 0x0081e80000100800 */
[----:B0-----:R-:W2:Y:S04]  /*657c0*/  LDL.LU R3, [R1+0x186c] ;  /* 0x00186c0001037983 */ /* 0x001ea80000300800 */
[----:B------:R-:W3:Y:S01]  /*657d0*/  LDL R7, [R1+0xd68] ;  /* 0x000d680001077983 */ /* 0x000ee20000100800 */
[----:B----4-:R-:W-:-:S03]  /*657e0*/  @!P5 IMAD.MOV.U32 R6, RZ, RZ, R45 ;  /* 0x000000ffff06d224 */ /* 0x010fc600078e002d */
[----:B------:R-:W4:Y:S04]  /*657f0*/  LDL R45, [R1+0xd94] ;  /* 0x000d9400012d7983 */ /* 0x000f280000100800 */
[----:B---3--:R-:W3:Y:S04]  /*65800*/  @!P5 LDG.E.U16 R0, desc[UR16][R6.64] ;  /* 0x000000100600d981 */ /* 0x008ee8000c1e1500 */
        /* <DEDUP_REMOVED lines=23> */
[----:B------:R-:W-:Y:S01]  /*65980*/  @!P5 LOP3.LUT R7, R7, R6, RZ, 0x3c, !PT ;  /* 0x000000060707d212 */ /* 0x000fe200078e3cff */
[----:B---3--:R0:W-:Y:S04]  /*65990*/  STL [R1+0xc4], R47 ;  /* 0x0000c42f01007387 */ /* 0x0081e80000100800 */
[----:B------:R1:W3:Y:S01]  /*659a0*/  @!P5 LDG.E.U16 R46, desc[UR16][R6.64] ;  /* 0x00000010062ed981 */ /* 0x0002e2000c1e1500 */
[----:B------:R-:W-:-:S03]  /*659b0*/  PRMT R0, RZ, 0x7610, R0 ;  /* 0x00007610ff007816 */ /* 0x000fc60000000000 */
[----:B0-----:R-:W2:Y:S04]  /*659c0*/  LDL R47, [R1+0xda4] ;  /* 0x000da400012f7983 */ /* 0x001ea80000100800 */
[----:B------:R-:W1:Y:S04]  /*659d0*/  LDL R6, [R1+0xd88] ;  /* 0x000d880001067983 */ /* 0x000e680000100800 */
[----:B------:R-:W1:Y:S02]  /*659e0*/  LDL R7, [R1+0xd8c] ;  /* 0x000d8c0001077983 */ /* 0x000e640000100800 */
[----:B-1----:R-:W-:-:S04]  /*659f0*/  @!P5 LOP3.LUT R7, R7, R6, RZ, 0x3c, !PT ;  /* 0x000000060707d212 */ /* 0x002fc800078e3cff */
        /* <DEDUP_REMOVED lines=40> */
[----:B------:R-:W-:Y:S02]  /*65c80*/  PRMT R9, RZ, 0x7610, R9 ;  /* 0x00007610ff097816 */ /* 0x000fe40000000009 */
[----:B------:R-:W-:Y:S01]  /*65c90*/  PRMT R11, RZ, 0x7610, R11 ;  /* 0x00007610ff0b7816 */ /* 0x000fe2000000000b */
[----:B------:R-:W2:Y:S04]  /*65ca0*/  LDL R45, [R1+0xdd0] ;  /* 0x000dd000012d7983 */ /* 0x000ea80000100800 */
[----:B---3--:R1:W3:Y:S04]  /*65cb0*/  @!P5 LDG.E.U16 R17, desc[UR16][R6.64] ;  /* 0x000000100611d981 */ /* 0x0082e8000c1e1500 */
[----:B0-----:R-:W4:Y:S04]  /*65cc0*/  LDL R42, [R1+0xdcc] ;  /* 0x000dcc00012a7983 */ /* 0x001f280000100800 */
[----:B------:R-:W2:Y:S01]  /*65cd0*/  LDL R7, [R1+0xdb8] ;  /* 0x000db80001077983 */ /* 0x000ea20000100800 */
[----:B-1----:R-:W-:-:S05]  /*65ce0*/  @!P5 IMAD.MOV.U32 R6, RZ, RZ, R44 ;  /* 0x000000ffff06d224 */ /* 0x002fca00078e002c */
        /* <DEDUP_REMOVED lines=15> */
[----:B0-----:R-:W2:Y:S01]  /*65de0*/  LDL R9, [R1+0xde4] ;  /* 0x000de40001097983 */ /* 0x001ea20000100800 */
[----:B------:R-:W-:-:S03]  /*65df0*/  PRMT R16, RZ, 0x7610, R16 ;  /* 0x00007610ff107816 */ /* 0x000fc60000000010 */
[----:B----4-:R0:W-:Y:S01]  /*65e00*/  STL [R1+0x9c], R11 ;  /* 0x00009c0b01007387 */ /* 0x0101e20000100800 */
[----:B------:R-:W-:-:S03]  /*65e10*/  @!P5 IMAD.MOV.U32 R7, RZ, RZ, R45 ;  /* 0x000000ffff07d224 */ /* 0x000fc600078e002d */
[----:B0-----:R-:W4:Y:S01]  /*65e20*/  LDL R11, [R1+0xdec] ;  /* 0x000dec00010b7983 */ /* 0x001f220000100800 */
[----:B---3--:R-:W-:Y:S01]  /*65e30*/  @!P5 IMAD.MOV.U32 R6, RZ, RZ, R17 ;  /* 0x000000ffff06d224 */ /* 0x008fe200078e0011 */
[----:B------:R-:W-:Y:S02]  /*65e40*/  PRMT R15, RZ, 0x7610, R15 ;  /* 0x00007610ff0f7816 */ /* 0x000fe4000000000f */
[----:B------:R-:W-:Y:S02]  /*65e50*/  PRMT R8, RZ, 0x7610, R8 ;  /* 0x00007610ff087816 */ /* 0x000fe40000000008 */
[----:B------:R-:W-:Y:S01]  /*65e60*/  PRMT R12, RZ, 0x7610, R12 ;  /* 0x00007610ff0c7816 */ /* 0x000fe2000000000c */
[----:B------:R-:W3:Y:S04]  /*65e70*/  LDL R17, [R1+0xdf0] ;  /* 0x000df00001117983 */ /* 0x000ee80000100800 */
[----:B------:R0:W3:Y:S02]  /*65e80*/  @!P5 LDG.E.U16 R16, desc[UR16][R6.64] ;  /* 0x000000100610d981 */ /* 0x0000e4000c1e1500 */
[----:B0-----:R-:W-:-:S02]  /*65e90*/  @!P5 IMAD.MOV.U32 R7, RZ, RZ, R44 ;  /* 0x000000ffff07d224 */ /* 0x001fc400078e002c */
        /* <DEDUP_REMOVED lines=20> */
[----:B------:R-:W4:Y:S04]  /*65fe0*/  LDL R17, [R1+0xe10] ;  /* 0x000e100001117983 */ /* 0x000f280000100800 */
[----:B0-----:R-:W4:Y:S01]  /*65ff0*/  LDL R12, [R1+0xe08] ;  /* 0x000e0800010c7983 */ /* 0x001f220000100800 */
[----:B---3--:R-:W-:-:S03]  /*66000*/  @!P5 IMAD.MOV.U32 R6, RZ, RZ, R16 ;  /* 0x000000ffff06d224 */ /* 0x008fc600078e0010 */
[----:B------:R-:W3:Y:S04]  /*66010*/  LDL R16, [R1+0xe14] ;  /* 0x000e140001107983 */ /* 0x000ee80000100800 */
[----:B------:R0:W3:Y:S02]  /*66020*/  @!P5 LDG.E.U16 R41, desc[UR16][R6.64] ;  /* 0x000000100629d981 */ /* 0x0000e4000c1e1500 */
[----:B0-----:R-:W-:Y:S02]  /*66030*/  @!P5 IMAD.MOV.U32 R7, RZ, RZ, R20 ;  /* 0x000000ffff07d224 */ /* 0x001fe400078e0014 */
[----:B------:R-:W3:Y:S01]  /*66040*/  LDL R20, [R1+0xe18] ;  /* 0x000e180001147983 */ /* 0x000ee20000100800 */
[----:B--2---:R-:W-:-:S03]  /*66050*/  @!P5 IMAD.MOV.U32 R6, RZ, RZ, R15 ;  /* 0x000000ffff06d224 */ /* 0x004fc600078e000f */
[----:B------:R-:W2:Y:S01]  /*66060*/  LDL R15, [R1+0xe1c] ;  /* 0x000e1c00010f7983 */ /* 0x000ea20000100800 */
[----:B------:R-:W-:Y:S02]  /*66070*/  PRMT R40, RZ, 0x7610, R40 ;  /* 0x00007610ff287816 */ /* 0x000fe40000000028 */
[----:B------:R-:W-:-:S04]  /*66080*/  PRMT R39, RZ, 0x7610, R39 ;  /* 0x00007610ff277816 */ /* 0x000fc80000000027 */
[----:B------:R0:W2:Y:S01]  /*66090*/  @!P5 LDG.E.U16 R40, desc[UR16][R6.64] ;  /* 0x000000100628d981 */ /* 0x0000a2000c1e1500 */
[----:B------:R-:W-:Y:S01]  /*660a0*/  PRMT R38, RZ, 0x7610, R38 ;  /* 0x00007610ff267816 */ /* 0x000fe20000000026 */
[----:B0-----:R-:W-:Y:S02]  /*660b0*/  @!P5 IMAD.MOV.U32 R6, RZ, RZ, R8 ;  /* 0x000000ffff06d224 */ /* 0x001fe400078e0008 */
[----:B------:R-:W-:Y:S01]  /*660c0*/  @!P5 IMAD.MOV.U32 R7, RZ, RZ, R9 ;  /* 0x000000ffff07d224 */ /* 0x000fe200078e0009 */
[----:B------:R-:W2:Y:S04]  /*660d0*/  LDL R8, [R1+0xe24] ;  /* 0x000e240001087983 */ /* 0x000ea80000100800 */
[----:B------:R-:W2:Y:S04]  /*660e0*/  LDL R9, [R1+0xe20] ;  /* 0x000e200001097983 */ /* 0x000ea80000100800 */
[----:B------:R0:W2:Y:S01]  /*660f0*/  @!P5 LDG.E.U16 R39, desc[UR16][R6.64] ;  /* 0x000000100627d981 */ /* 0x0000a2000c1e1500 */
[----:B------:R-:W-:Y:S01]  /*66100*/  PRMT R37, RZ, 0x7610, R37 ;  /* 0x00007610ff257816 */ /* 0x000fe20000000025 */
[----:B0-----:R-:W-:-:S02]  /*66110*/  @!P5 IMAD.MOV.U32 R6, RZ, RZ, R11 ;  /* 0x000000ffff06d224 */ /* 0x001fc400078e000b */
[----:B----4-:R-:W-:Y:S01]  /*66120*/  @!P5 IMAD.MOV.U32 R7, RZ, RZ, R12 ;  /* 0x000000ffff07d224 */ /* 0x010fe200078e000c */
[----:B------:R-:W4:Y:S04]  /*66130*/  LDL R11, [R1+0xe2c] ;  /* 0x000e2c00010b7983 */ /* 0x000f280000100800 */
[----:B------:R-:W4:Y:S04]  /*66140*/  LDL R12, [R1+0xe28] ;  /* 0x000e2800010c7983 */ /* 0x000f280000100800 */
[----:B------:R3:W4:Y:S02]  /*66150*/  @!P5 LDG.E.U16 R38, desc[UR16][R6.64] ;  /* 0x000000100626d981 */ /* 0x000724000c1e1500 */
[----:B---3--:R-:W-:-:S02]  /*66160*/  @!P5 IMAD.MOV.U32 R6, RZ, RZ, R16 ;  /* 0x000000ffff06d224 */ /* 0x008fc400078e0010 */
[----:B------:R-:W-:Y:S01]  /*66170*/  @!P5 IMAD.MOV.U32 R7, RZ, RZ, R17 ;  /* 0x000000ffff07d224 */ /* 0x000fe200078e0011 */
[----:B------:R-:W3:Y:S04]  /*66180*/  LDL R16, [R1+0xe34] ;  /* 0x000e340001107983 */ /* 0x000ee80000100800 */
[----:B------:R-:W3:Y:S04]  /*66190*/  LDL R17, [R1+0xe30] ;  /* 0x000e300001117983 */ /* 0x000ee80000100800 */
[----:B------:R0:W3:Y:S02]  /*661a0*/  @!P5 LDG.E.U16 R37, desc[UR16][R6.64] ;  /* 0x000000100625d981 */ /* 0x0000e4000c1e1500 */
[----:B0-----:R-:W-:-:S02]  /*661b0*/  @!P5 IMAD.MOV.U32 R7, RZ, RZ, R20 ;  /* 0x000000ffff07d224 */ /* 0x001fc400078e0014 */
        /* <DEDUP_REMOVED lines=11> */
[----:B------:R4:W2:Y:S04]  /*66270*/  @!P5 LDG.E.U16 R35, desc[UR16][R6.64] ;  /* 0x000000100623d981 */ /* 0x0008a8000c1e1500 */
[----:B------:R-:W-:Y:S01]  /*66280*/  STL [R1+0x88], R41 ;  /* 0x0000882901007387 */ /* 0x000fe20000100800 */
[----:B------:R-:W-:Y:S01]  /*66290*/  PRMT R33, RZ, 0x7610, R33 ;  /* 0x00007610ff217816 */ /* 0x000fe20000000021 */
[----:B----4-:R-:W-:-:S02]  /*662a0*/  @!P5 IMAD.MOV.U32 R6, RZ, RZ, R11 ;  /* 0x000000ffff06d224 */ /* 0x010fc400078e000b */
[----:B------:R-:W-:Y:S01]  /*662b0*/  @!P5 IMAD.MOV.U32 R7, RZ, RZ, R12 ;  /* 0x000000ffff07d224 */ /* 0x000fe200078e000c */
[----:B------:R-:W4:Y:S04]  /*662c0*/  LDL R11, [R1+0xe4c] ;  /* 0x000e4c00010b7983 */ /* 0x000f280000100800 */
[----:B------:R-:W4:Y:S04]  /*662d0*/  LDL R12, [R1+0xe48] ;  /* 0x000e4800010c7983 */ /* 0x000f280000100800 */
[----:B------:R3:W4:Y:S04]  /*662e0*/  @!P5 LDG.E.U16 R34, desc[UR16][R6.64] ;  /* 0x000000100622d981 */ /* 0x000728000c1e1500 */
[----:B------:R-:W-:Y:S01]  /*662f0*/  STL [R1+0x84], R40 ;  /* 0x0000842801007387 */ /* 0x000fe20000100800 */
[----:B---3--:R-:W-:-:S02]  /*66300*/  @!P5 IMAD.MOV.U32 R6, RZ, RZ, R16 ;  /* 0x000000ffff06d224 */ /* 0x008fc400078e0010 */
[----:B------:R-:W-:Y:S01]  /*66310*/  @!P5 IMAD.MOV.U32 R7, RZ, RZ, R17 ;  /* 0x000000ffff07d224 */ /* 0x000fe200078e0011 */
[----:B------:R-:W3:Y:S04]  /*66320*/  LDL R16, [R1+0xe54] ;  /* 0x000e540001107983 */ /* 0x000ee80000100800 */
[----:B------:R-:W3:Y:S04]  /*66330*/  LDL R17, [R1+0xe50] ;  /* 0x000e500001117983 */ /* 0x000ee80000100800 */
[----:B------:R0:W3:Y:S04]  /*66340*/  @!P5 LDG.E.U16 R33, desc[UR16][R6.64] ;  /* 0x000000100621d981 */ /* 0x0000e8000c1e1500 */
[----:B------:R-:W-:Y:S01]  /*66350*/  STL [R1+0x80], R39 ;  /* 0x0000802701007387 */ /* 0x000fe20000100800 */
[----:B0-----:R-:W-:-:S03]  /*66360*/  @!P5 IMAD.MOV.U32 R7, RZ, RZ, R20 ;  /* 0x000000ffff07d224 */ /* 0x001fc600078e0014 */
        /* <DEDUP_REMOVED lines=8> */
[----:B------:R-:W-:-:S05]  /*663f0*/  @!P5 IMAD.MOV.U32 R7, RZ, RZ, R9 ;  /* 0x000000ffff07d224 */ /* 0x000fca00078e0009 */
[----:B------:R4:W2:Y:S01]  /*66400*/  @!P5 LDG.E.U16 R31, desc[UR16][R6.64] ;  /* 0x00000010061fd981 */ /* 0x0008a2000c1e1500 */
[----:B------:R-:W-:-:S03]  /*66410*/  PRMT R29, RZ, 0x7610, R29 ;  /* 0x00007610ff1d7816 */ /* 0x000fc6000000001d */
[----:B------:R-:W-:Y:S04]  /*66420*/  STL [R1+0x7c], R38 ;  /* 0x00007c2601007387 */ /* 0x000fe80000100800 */
[----:B------:R-:W2:Y:S04]  /*66430*/  LDL R9, [R1+0xe60] ;  /* 0x000e600001097983 */ /* 0x000ea80000100800 */
[----:B------:R-:W2:Y:S01]  /*66440*/  LDL R8, [R1+0xe64] ;  /* 0x000e640001087983 */ /* 0x000ea20000100800 */
[----:B----4-:R-:W-:Y:S02]  /*66450*/  @!P5 IMAD.MOV.U32 R6, RZ, RZ, R11 ;  /* 0x000000ffff06d224 */ /* 0x010fe400078e000b */
[----:B------:R-:W-:-:S05]  /*66460*/  @!P5 IMAD.MOV.U32 R7, RZ, RZ, R12 ;  /* 0x000000ffff07d224 */ /* 0x000fca00078e000c */
[----:B------:R3:W4:Y:S01]  /*66470*/  @!P5 LDG.E.U16 R30, desc[UR16][R6.64] ;  /* 0x00000010061ed981 */ /* 0x000722000c1e1500 */
[----:B------:R-:W-:Y:S01]  /*66480*/  PRMT R10, RZ, 0x7610, R10 ;  /* 0x00007610ff0a7816 */ /* 0x000fe2000000000a */
[----:B---3--:R-:W-:Y:S02]  /*66490*/  @!P5 IMAD.MOV.U32 R6, RZ, RZ, R16 ;  /* 0x000000ffff06d224 */ /* 0x008fe400078e0010 */
[----:B------:R-:W-:-:S05]  /*664a0*/  @!P5 IMAD.MOV.U32 R7, RZ, RZ, R17 ;  /* 0x000000ffff07d224 */ /* 0x000fca00078e0011 */
[----:B------:R0:W3:Y:S04]  /*664b0*/  @!P5 LDG.E.U16 R29, desc[UR16][R6.64] ;  /* 0x00000010061dd981 */ /* 0x0000e8000c1e1500 */
[----:B------:R-:W-:Y:S04]  /*664c0*/  STL [R1+0x78], R37 ;  /* 0x0000782501007387 */ /* 0x000fe80000100800 */
[----:B------:R-:W3:Y:S04]  /*664d0*/  LDL R11, [R1+0xe6c] ;  /* 0x000e6c00010b7983 */ /* 0x000ee80000100800 */
[----:B------:R-:W4:Y:S01]  /*664e0*/  LDL R12, [R1+0xe68] ;  /* 0x000e6800010c7983 */ /* 0x000f220000100800 */
[----:B0-----:R-:W-:-:S02]  /*664f0*/  @!P5 IMAD.MOV.U32 R7, RZ, RZ, R20 ;  /* 0x000000ffff07d224 */ /* 0x001fc400078e0014 */
[----:B--2---:R-:W-:-:S05]  /*66500*/  @!P5 IMAD.MOV.U32 R6, RZ, RZ, R15 ;  /* 0x000000ffff06d224 */ /* 0x004fca00078e000f */
[----:B------:R0:W2:Y:S04]  /*66510*/  @!P5 LDG.E.U16 R10, desc[UR16][R6.64] ;  /* 0x00000010060ad981 */ /* 0x0000a8000c1e1500 */
[----:B------:R-:W-:Y:S04]  /*66520*/  STL [R1+0x74], R36 ;  /* 0x0000742401007387 */ /* 0x000fe80000100800 */
[----:B------:R-:W4:Y:S04]  /*66530*/  LDL R17, [R1+0xe70] ;  /* 0x000e700001117983 */ /* 0x000f280000100800 */
[----:B------:R-:W4:Y:S01]  /*66540*/  LDL R16, [R1+0xe74] ;  /* 0x000e740001107983 */ /* 0x000f220000100800 */
[----:B------:R-:W-:-:S03]  /*66550*/  PRMT R13, RZ, 0x7610, R13 ;  /* 0x00007610ff0d7816 */ /* 0x000fc6000000000d */
[----:B------:R-:W-:Y:S04]  /*66560*/  STL [R1+0x70], R35 ;  /* 0x0000702301007387 */ /* 0x000fe80000100800 */
[----:B------:R-:W4:Y:S04]  /*66570*/  LDL R20, [R1+0xe78] ;  /* 0x000e780001147983 */ /* 0x000f280000100800 */
[----:B------:R-:W4:Y:S04]  /*66580*/  LDL R15, [R1+0xe7c] ;  /* 0x000e7c00010f7983 */ /* 0x000f280000100800 */
[----:B------:R-:W-:Y:S01]  /*66590*/  STL [R1+0x6c], R34 ;  /* 0x00006c2201007387 */ /* 0x000fe20000100800 */
[----:B0-----:R-:W-:-:S02]  /*665a0*/  @!P5 IMAD.MOV.U32 R7, RZ, RZ, R9 ;  /* 0x000000ffff07d224 */ /* 0x001fc400078e0009 */
[----:B------:R-:W-:Y:S01]  /*665b0*/  @!P5 IMAD.MOV.U32 R6, RZ, RZ, R8 ;  /* 0x000000ffff06d224 */ /* 0x000fe200078e0008 */
[----:B------:R-:W4:Y:S04]  /*665c0*/  LDL R9, [R1+0xe80] ;  /* 0x000e800001097983 */ /* 0x000f280000100800 */
[----:B------:R-:W4:Y:S04]  /*665d0*/  LDL R8, [R1+0xe84] ;  /* 0x000e840001087983 */ /* 0x000f280000100800 */
[----:B------:R3:W4:Y:S02]  /*665e0*/  @!P5 LDG.E.U16 R13, desc[UR16][R6.64] ;  /* 0x00000010060dd981 */ /* 0x000724000c1e1500 */
[----:B---3--:R-:W-:-:S02]  /*665f0*/  @!P5 IMAD.MOV.U32 R6, RZ, RZ, R11 ;  /* 0x000000ffff06d224 */ /* 0x008fc400078e000b */
[----:B--2---:R0:W-:Y:S04]  /*66600*/  STL [R1+0x54], R10 ;  /* 0x0000540a01007387 */ /* 0x0041e80000100800 */
[----:B0-----:R-:W2:Y:S04]  /*66610*/  LDL R10, [R1+0xe8c] ;  /* 0x000e8c00010a7983 */ /* 0x001ea80000100800 */
[----:B------:R-:W-:Y:S04]  /*66620*/  STL [R1+0x68], R33 ;  /* 0x0000682101007387 */ /* 0x000fe80000100800 */
[----:B------:R-:W3:Y:S01]  /*66630*/  LDL R11, [R1+0xe88] ;  /* 0x000e8800010b7983 */ /* 0x000ee20000100800 */
[----:B------:R-:W-:Y:S01]  /*66640*/  PRMT R28, RZ, 0x7610, R28 ;  /* 0x00007610ff1c7816 */ /* 0x000fe2000000001c */
[----:B----4-:R-:W-:Y:S01]  /*66650*/  @!P5 IMAD.MOV.U32 R7, RZ, RZ, R12 ;  /* 0x000000ffff07d224 */ /* 0x010fe200078e000c */
[----:B------:R-:W-:-:S04]  /*66660*/  PRMT R27, RZ, 0x7610, R27 ;  /* 0x00007610ff1b7816 */ /* 0x000fc8000000001b */
[----:B------:R0:W4:Y:S01]  /*66670*/  @!P5 LDG.E.U16 R28, desc[UR16][R6.64] ;  /* 0x00000010061cd981 */ /* 0x000122000c1e1500 */
[----:B------:R-:W-:Y:S01]  /*66680*/  PRMT R26, RZ, 0x7610, R26 ;  /* 0x00007610ff1a7816 */ /* 0x000fe2000000001a */
[----:B0-----:R-:W-:Y:S02]  /*66690*/  @!P5 IMAD.MOV.U32 R6, RZ, RZ, R16 ;  /* 0x000000ffff06d224 */ /* 0x001fe400078e0010 */
[----:B------:R-:W-:-:S05]  /*666a0*/  @!P5 IMAD.MOV.U32 R7, RZ, RZ, R17 ;  /* 0x000000ffff07d224 */ /* 0x000fca00078e0011 */
[----:B------:R0:W4:Y:S04]  /*666b0*/  @!P5 LDG.E.U16 R27, desc[UR16][R6.64] ;  /* 0x00000010061bd981 */ /* 0x000128000c1e1500 */
[----:B------:R1:W-:Y:S01]  /*666c0*/  STL [R1+0x50], R13 ;  /* 0x0000500d01007387 */ /* 0x0003e20000100800 */
[----:B------:R-:W-:-:S03]  /*666d0*/  PRMT R19, RZ, 0x7610, R19 ;  /* 0x00007610ff137816 */ /* 0x000fc60000000013 */
[----:B------:R-:W-:Y:S04]  /*666e0*/  STL [R1+0x64], R32 ;  /* 0x0000642001007387 */ /* 0x000fe80000100800 */
[----:B------:R-:W4:Y:S01]  /*666f0*/  LDL R12, [R1+0xe94] ;  /* 0x000e9400010c7983 */ /* 0x000f220000100800 */
[----:B0-----:R-:W-:Y:S02]  /*66700*/  @!P5 IMAD.MOV.U32 R6, RZ, RZ, R15 ;  /* 0x000000ffff06d224 */ /* 0x001fe400078e000f */
[----:B------:R-:W-:Y:S01]  /*66710*/  @!P5 IMAD.MOV.U32 R7, RZ, RZ, R20 ;  /* 0x000000ffff07d224 */ /* 0x000fe200078e0014 */
[----:B-1----:R-:W4:Y:S04]  /*66720*/  LDL R13, [R1+0xe90] ;  /* 0x000e9000010d7983 */ /* 0x002f280000100800 */
[----:B------:R0:W4:Y:S01]  /*66730*/  @!P5 LDG.E.U16 R26, desc[UR16][R6.64] ;  /* 0x00000010061ad981 */ /* 0x000122000c1e1500 */
[----:B------:R-:W-:Y:S01]  /*66740*/  PRMT R2, RZ, 0x7610, R2 ;  /* 0x00007610ff027816 */ /* 0x000fe20000000002 */
[----:B0-----:R-:W-:-:S02]  /*66750*/  @!P5 IMAD.MOV.U32 R6, RZ, RZ, R8 ;  /* 0x000000ffff06d224 */ /* 0x001fc400078e0008 */
[----:B------:R-:W-:-:S05]  /*66760*/  @!P5 IMAD.MOV.U32 R7, RZ, RZ, R9 ;  /* 0x000000ffff07d224 */ /* 0x000fca00078e0009 */
[----:B------:R2:W4:Y:S02]  /*66770*/  @!P5 LDG.E.U16 R19, desc[UR16][R6.64] ;  /* 0x000000100613d981 */ /* 0x000524000c1e1500 */
[----:B--2---:R-:W-:Y:S02]  /*66780*/  @!P5 IMAD.MOV.U32 R6, RZ, RZ, R10 ;  /* 0x000000ffff06d224 */ /* 0x004fe400078e000a */
[----:B---3--:R-:W-:-:S05]  /*66790*/  @!P5 IMAD.MOV.U32 R7, RZ, RZ, R11 ;  /* 0x000000ffff07d224 */ /* 0x008fca00078e000b */
[----:B------:R4:W2:Y:S04]  /*667a0*/  @!P5 LDG.E.U16 R2, desc[UR16][R6.64] ;  /* 0x000000100602d981 */ /* 0x0008a8000c1e1500 */
[----:B------:R-:W-:Y:S04]  /*667b0*/  STL [R1+0x60], R31 ;  /* 0x0000601f01007387 */ /* 0x000fe80000100800 */
[----:B------:R-:W3:Y:S04]  /*667c0*/  LDL R17, [R1+0xe98] ;  /* 0x000e980001117983 */ /* 0x000ee80000100800 */
[----:B------:R-:W3:Y:S04]  /*667d0*/  LDL R16, [R1+0xe9c] ;  /* 0x000e9c0001107983 */ /* 0x000ee80000100800 */
[----:B------:R-:W-:Y:S04]  /*667e0*/  STL [R1+0x5c], R30 ;  /* 0x00005c1e01007387 */ /* 0x000fe80000100800 */
[----:B------:R-:W3:Y:S04]  /*667f0*/  LDL R20, [R1+0xea0] ;  /* 0x000ea00001147983 */ /* 0x000ee80000100800 */
[----:B------:R-:W3:Y:S04]  /*66800*/  LDL R15, [R1+0xea4] ;  /* 0x000ea400010f7983 */ /* 0x000ee80000100800 */
[----:B------:R-:W-:Y:S04]  /*66810*/  STL [R1+0x58], R29 ;  /* 0x0000581d01007387 */ /* 0x000fe80000100800 */
[----:B------:R-:W3:Y:S04]  /*66820*/  LDL R9, [R1+0xea8] ;  /* 0x000ea80001097983 */ /* 0x000ee80000100800 */
[----:B------:R-:W3:Y:S01]  /*66830*/  LDL R8, [R1+0xeac] ;  /* 0x000eac0001087983 */ /* 0x000ee20000100800 */
[----:B------:R-:W-:-:S03]  /*66840*/  PRMT R18, RZ, 0x7610, R18 ;  /* 0x00007610ff127816 */ /* 0x000fc60000000012 */
[----:B------:R-:W3:Y:S04]  /*66850*/  LDL R11, [R1+0xeb0] ;  /* 0x000eb000010b7983 */ /* 0x000ee80000100800 */
[----:B------:R-:W3:Y:S01]  /*66860*/  LDL R10, [R1+0xeb4] ;  /* 0x000eb400010a7983 */ /* 0x000ee20000100800 */
[----:B----4-:R-:W-:Y:S02]  /*66870*/  @!P5 IMAD.MOV.U32 R6, RZ, RZ, R12 ;  /* 0x000000ffff06d224 */ /* 0x010fe400078e000c */
[----:B------:R-:W-:-:S05]  /*66880*/  @!P5 IMAD.MOV.U32 R7, RZ, RZ, R13 ;  /* 0x000000ffff07d224 */ /* 0x000fca00078e000d */
[----:B------:R3:W4:Y:S04]  /*66890*/  @!P5 LDG.E.U16 R18, desc[UR16][R6.64] ;  /* 0x000000100612d981 */ /* 0x000728000c1e1500 */
[----:B--2---:R-:W-:Y:S04]  /*668a0*/  STL [R1+0x17cc], R2 ;  /* 0x0017cc0201007387 */ /* 0x004fe80000100800 */
[----:B------:R-:W2:Y:S04]  /*668b0*/  LDL R13, [R1+0xeb8] ;  /* 0x000eb800010d7983 */ /* 0x000ea80000100800 */
[----:B------:R-:W2:Y:S01]  /*668c0*/  LDL R12, [R1+0xebc] ;  /* 0x000ebc00010c7983 */ /* 0x000ea20000100800 */
[----:B------:R-:W-:Y:S01]  /*668d0*/  PRMT R25, RZ, 0x7610, R25 ;  /* 0x00007610ff197816 */ /* 0x000fe20000000019 */
[----:B---3--:R-:W-:-:S02]  /*668e0*/  @!P5 IMAD.MOV.U32 R6, RZ, RZ, R16 ;  /* 0x000000ffff06d224 */ /* 0x008fc400078e0010 */
[----:B------:R-:W-:Y:S01]  /*668f0*/  @!P5 IMAD.MOV.U32 R7, RZ, RZ, R17 ;  /* 0x000000ffff07d224 */ /* 0x000fe200078e0011 */
[----:B------:R-:W-:-:S04]  /*66900*/  PRMT R24, RZ, 0x7610, R24 ;  /* 0x00007610ff187816 */ /* 0x000fc80000000018 */
[----:B------:R0:W3:Y:S01]  /*66910*/  @!P5 LDG.E.U16 R25, desc[UR16][R6.64] ;  /* 0x000000100619d981 */ /* 0x0000e2000c1e1500 */
[----:B------:R-:W-:-:S03]  /*66920*/  PRMT R23, RZ, 0x7610, R23 ;  /* 0x00007610ff177816 */ /* 0x000fc60000000017 */
[----:B------:R1:W-:Y:S04]  /*66930*/  STL [R1+0x40], R19 ;  /* 0x0000401301007387 */ /* 0x0003e80000100800 */
[----:B------:R-:W3:Y:S01]  /*66940*/  LDL R17, [R1+0xec4] ;  /* 0x000ec40001117983 */ /* 0x000ee20000100800 */
[----:B0-----:R-:W-:Y:S02]  /*66950*/  @!P5 IMAD.MOV.U32 R6, RZ, RZ, R15 ;  /* 0x000000ffff06d224 */ /* 0x001fe400078e000f */
[----:B------:R-:W-:Y:S01]  /*66960*/  @!P5 IMAD.MOV.U32 R7, RZ, RZ, R20 ;  /* 0x000000ffff07d224 */ /* 0x000fe200078e0014 */
[----:B-1----:R-:W3:Y:S04]  /*66970*/  LDL R19, [R1+0xec0] ;  /* 0x000ec00001137983 */ /* 0x002ee80000100800 */
[----:B------:R0:W3:Y:S04]  /*66980*/  @!P5 LDG.E.U16 R24, desc[UR16][R6.64] ;  /* 0x000000100618d981 */ /* 0x0000e8000c1e1500 */
[----:B------:R-:W-:Y:S01]  /*66990*/  STL [R1+0x4c], R28 ;  /* 0x00004c1c01007387 */ /* 0x000fe20000100800 */
[----:B------:R-:W-:Y:S01]  /*669a0*/  PRMT R22, RZ, 0x7610, R22 ;  /* 0x00007610ff167816 */ /* 0x000fe20000000016 */
[----:B0-----:R-:W-:-:S02]  /*669b0*/  @!P5 IMAD.MOV.U32 R6, RZ, RZ, R8 ;  /* 0x000000ffff06d224 */ /* 0x001fc400078e0008 */
[----:B------:R-:W-:Y:S01]  /*669c0*/  @!P5 IMAD.MOV.U32 R7, RZ, RZ, R9 ;  /* 0x000000ffff07d224 */ /* 0x000fe200078e0009 */
[----:B----4-:R0:W-:Y:S04]  /*669d0*/  STL [R1+0x38], R18 ;  /* 0x0000381201007387 */ /* 0x0101e80000100800 */
[----:B------:R-:W4:Y:S04]  /*669e0*/  LDL R16, [R1+0xecc] ;  /* 0x000ecc0001107983 */ /* 0x000f280000100800 */
[----:B------:R1:W4:Y:S01]  /*669f0*/  @!P5 LDG.E.U16 R23, desc[UR16][R6.64] ;  /* 0x000000100617d981 */ /* 0x000322000c1e1500 */
[----:B------:R-:W-:-:S03]  /*66a00*/  PRMT R3, RZ, 0x7610, R3 ;  /* 0x00007610ff037816 */ /* 0x000fc60000000003 */
[----:B0-----:R-:W4:Y:S01]  /*66a10*/  LDL R18, [R1+0xec8] ;  /* 0x000ec80001127983 */ /* 0x001f220000100800 */
[----:B-1----:R-:W-:Y:S02]  /*66a20*/  @!P5 IMAD.MOV.U32 R6, RZ, RZ, R10 ;  /* 0x000000ffff06d224 */ /* 0x002fe400078e000a */
[----:B------:R-:W-:Y:S01]  /*66a30*/  @!P5 IMAD.MOV.U32 R7, RZ, RZ, R11 ;  /* 0x000000ffff07d224 */ /* 0x000fe200078e000b */
[----:B------:R-:W-:Y:S04]  /*66a40*/  STL [R1+0x48], R27 ;  /* 0x0000481b01007387 */ /* 0x000fe80000100800 */
[----:B------:R-:W4:Y:S04]  /*66a50*/  LDL R20, [R1+0xed0] ;  /* 0x000ed00001147983 */ /* 0x000f280000100800 */
[----:B------:R-:W4:Y:S04]  /*66a60*/  LDL R15, [R1+0xed4] ;  /* 0x000ed400010f7983 */ /* 0x000f280000100800 */
[----:B------:R2:W4:Y:S04]  /*66a70*/  @!P5 LDG.E.U16 R22, desc[UR16][R6.64] ;  /* 0x000000100616d981 */ /* 0x000528000c1e1500 */
[----:B------:R-:W-:Y:S04]  /*66a80*/  STL [R1+0x44], R26 ;  /* 0x0000441a01007387 */ /* 0x000fe80000100800 */
[----:B------:R-:W4:Y:S04]  /*66a90*/  LDL R9, [R1+0xed8] ;  /* 0x000ed80001097983 */ /* 0x000f280000100800 */
[----:B------:R-:W4:Y:S04]  /*66aa0*/  LDL R8, [R1+0xedc] ;  /* 0x000edc0001087983 */ /* 0x000f280000100800 */
[----:B------:R-:W4:Y:S04]  /*66ab0*/  LDL R11, [R1+0xee0] ;  /* 0x000ee000010b7983 */ /* 0x000f280000100800 */
[----:B------:R-:W4:Y:S01]  /*66ac0*/  LDL R10, [R1+0xee4] ;  /* 0x000ee400010a7983 */ /* 0x000f220000100800 */
[----:B--2---:R-:W-:-:S02]  /*66ad0*/  @!P5 IMAD.MOV.U32 R7, RZ, RZ, R13 ;  /* 0x000000ffff07d224 */ /* 0x004fc400078e000d */
[----:B------:R-:W-:Y:S01]  /*66ae0*/  @!P5 IMAD.MOV.U32 R6, RZ, RZ, R12 ;  /* 0x000000ffff06d224 */ /* 0x000fe200078e000c */
[----:B------:R-:W2:Y:S04]  /*66af0*/  LDL R13, [R1+0xee8] ;  /* 0x000ee800010d7983 */ /* 0x000ea80000100800 */
[----:B------:R-:W2:Y:S04]  /*66b00*/  LDL R12, [R1+0xeec] ;  /* 0x000eec00010c7983 */ /* 0x000ea80000100800 */
[----:B------:R3:W2:Y:S01]  /*66b10*/  @!P5 LDG.E.U16 R3, desc[UR16][R6.64] ;  /* 0x000000100603d981 */ /* 0x0006a2000c1e1500 */
[----:B------:R-:W-:-:S02]  /*66b20*/  PRMT R4, RZ, 0x7610, R4 ;  /* 0x00007610ff047816 */ /* 0x000fc40000000004 */
[----:B------:R-:W-:Y:S01]  /*66b30*/  PRMT R21, RZ, 0x7610, R21 ;  /* 0x00007610ff157816 */ /* 0x000fe20000000015 */
[----:B---3--:R-:W-:Y:S02]  /*66b40*/  @!P5 IMAD.MOV.U32 R6, RZ, RZ, R17 ;  /* 0x000000ffff06d224 */ /* 0x008fe400078e0011 */
[----:B------:R-:W-:-:S05]  /*66b50*/  @!P5 IMAD.MOV.U32 R7, RZ, RZ, R19 ;  /* 0x000000ffff07d224 */ /* 0x000fca00078e0013 */
[----:B------:R4:W3:Y:S01]  /*66b60*/  @!P5 LDG.E.U16 R4, desc[UR16][R6.64] ;  /* 0x000000100604d981 */ /* 0x0008e2000c1e1500 */
[----:B------:R-:W-:Y:S01]  /*66b70*/  PRMT R14, RZ, 0x7610, R14 ;  /* 0x00007610ff0e7816 */ /* 0x000fe2000000000e */
[----:B----4-:R-:W-:Y:S02]  /*66b80*/  @!P5 IMAD.MOV.U32 R6, RZ, RZ, R16 ;  /* 0x000000ffff06d224 */ /* 0x010fe400078e0010 */
[----:B------:R-:W-:-:S05]  /*66b90*/  @!P5 IMAD.MOV.U32 R7, RZ, RZ, R18 ;  /* 0x000000ffff07d224 */ /* 0x000fca00078e0012 */
[----:B------:R0:W4:Y:S02]  /*66ba0*/  @!P5 LDG.E.U16 R21, desc[UR16][R6.64] ;  /* 0x000000100615d981 */ /* 0x000124000c1e1500 */
[----:B0-----:R-:W-:Y:S02]  /*66bb0*/  @!P5 IMAD.MOV.U32 R6, RZ, RZ, R15 ;  /* 0x000000ffff06d224 */ /* 0x001fe400078e000f */
[----:B------:R-:W-:-:S05]  /*66bc0*/  @!P5 IMAD.MOV.U32 R7, RZ, RZ, R20 ;  /* 0x000000ffff07d224 */ /* 0x000fca00078e0014 */
[----:B------:R0:W4:Y:S01]  /*66bd0*/  @!P5 LDG.E.U16 R14, desc[UR16][R6.64] ;  /* 0x00000010060ed981 */ /* 0x000122000c1e1500 */
[----:B------:R-:W-:Y:S01]  /*66be0*/  PRMT R2, RZ, 0x7610, R2 ;  /* 0x00007610ff027816 */ /* 0x000fe20000000002 */
[----:B0-----:R-:W-:Y:S02]  /*66bf0*/  @!P5 IMAD.MOV.U32 R6, RZ, RZ, R8 ;  /* 0x000000ffff06d224 */ /* 0x001fe400078e0008 */
[----:B------:R-:W-:Y:S01]  /*66c00*/  @!P5 IMAD.MOV.U32 R7, RZ, RZ, R9 ;  /* 0x000000ffff07d224 */ /* 0x000fe200078e0009 */
[----:B------:R-:W-:Y:S01]  /*66c10*/  PRMT R0, RZ, 0x7610, R0 ;  /* 0x00007610ff007816 */ /* 0x000fe20000000000 */
[----:B--2---:R0:W-:Y:S04]  /*66c20*/  STL [R1+0x17d0], R3 ;  /* 0x0017d00301007387 */ /* 0x0041e80000100800 */
[----:B------:R-:W2:Y:S04]  /*66c30*/  LDL R19, [R1+0xef0] ;  /* 0x000ef00001137983 */ /* 0x000ea80000100800 */
[----:B------:R-:W2:Y:S01]  /*66c40*/  LDL R17, [R1+0xef4] ;  /* 0x000ef40001117983 */ /* 0x000ea20000100800 */
[----:B0-----:R-:W-:-:S06]  /*66c50*/  PRMT R3, RZ, 0x7610, R3 ;  /* 0x00007610ff037816 */ /* 0x001fcc0000000003 */
[----:B------:R0:W2:Y:S02]  /*66c60*/  @!P5 LDG.E.U16 R3, desc[UR16][R6.64] ;  /* 0x000000100603d981 */ /* 0x0000a4000c1e1500 */
[----:B0-----:R-:W-:Y:S02]  /*66c70*/  @!P5 IMAD.MOV.U32 R6, RZ, RZ, R10 ;  /* 0x000000ffff06d224 */ /* 0x001fe400078e000a */
[----:B------:R-:W-:-:S05]  /*66c80*/  @!P5 IMAD.MOV.U32 R7, RZ, RZ, R11 ;  /* 0x000000ffff07d224 */ /* 0x000fca00078e000b */
[----:B------:R0:W2:Y:S02]  /*66c90*/  @!P5 LDG.E.U16 R2, desc[UR16][R6.64] ;  /* 0x000000100602d981 */ /* 0x0000a4000c1e1500 */
[----:B0-----:R-:W-:Y:S02]  /*66ca0*/  @!P5 IMAD.MOV.U32 R6, RZ, RZ, R12 ;  /* 0x000000ffff06d224 */ /* 0x001fe400078e000c */
[----:B------:R-:W-:-:S05]  /*66cb0*/  @!P5 IMAD.MOV.U32 R7, RZ, RZ, R13 ;  /* 0x000000ffff07d224 */ /* 0x000fca00078e000d */
[----:B------:R2:W2:Y:S04]  /*66cc0*/  @!P5 LDG.E.U16 R0, desc[UR16][R6.64] ;  /* 0x000000100600d981 */ /* 0x0004a8000c1e1500 */
[----:B---3--:R-:W-:Y:S04]  /*66cd0*/  STL [R1+0x1820], R4 ;  /* 0x0018200401007387 */ /* 0x008fe80000100800 */
[----:B------:R-:W3:Y:S04]  /*66ce0*/  LDL R18, [R1+0xef8] ;  /* 0x000ef80001127983 */ /* 0x000ee80000100800 */
[----:B------:R-:W3:Y:S04]  /*66cf0*/  LDL R16, [R1+0xefc] ;  /* 0x000efc0001107983 */ /* 0x000ee80000100800 */
[----:B------:R-:W-:Y:S04]  /*66d00*/  STL [R1+0x34], R25 ;  /* 0x0000341901007387 */ /* 0x000fe80000100800 */
[----:B------:R-:W3:Y:S04]  /*66d10*/  LDL R15, [R1+0xf00] ;  /* 0x000f0000010f7983 */ /* 0x000ee80000100800 */
[----:B----4-:R0:W-:Y:S04]  /*66d20*/  STL [R1+0x18], R14 ;  /* 0x0000180e01007387 */ /* 0x0101e80000100800 */
[----:B------:R-:W-:Y:S04]  /*66d30*/  STL [R1+0x30], R24 ;  /* 0x0000301801007387 */ /* 0x000fe80000100800 */
[----:B------:R-:W4:Y:S04]  /*66d40*/  LDL R9, [R1+0xf08] ;  /* 0x000f080001097983 */ /* 0x000f280000100800 */
[----:B------:R-:W4:Y:S04]  /*66d50*/  LDL R8, [R1+0xf0c] ;  /* 0x000f0c0001087983 */ /* 0x000f280000100800 */
[----:B0-----:R-:W4:Y:S04]  /*66d60*/  LDL R14, [R1+0xf04] ;  /* 0x000f0400010e7983 */ /* 0x001f280000100800 */
[----:B------:R-:W-:Y:S01]  /*66d70*/  STL [R1+0x2c], R23 ;  /* 0x00002c1701007387 */ /* 0x000fe20000100800 */
[----:B--2---:R-:W-:-:S02]  /*66d80*/  @!P5 IMAD.MOV.U32 R7, RZ, RZ, R19 ;  /* 0x000000ffff07d224 */ /* 0x004fc400078e0013 */
[----:B------:R-:W-:Y:S01]  /*66d90*/  @!P5 IMAD.MOV.U32 R6, RZ, RZ, R17 ;  /* 0x000000ffff06d224 */ /* 0x000fe200078e0011 */
[----:B------:R-:W-:Y:S04]  /*66da0*/  STL [R1+0x17d4], R3 ;  /* 0x0017d40301007387 */ /* 0x000fe80000100800 */
[----:B------:R-:W2:Y:S04]  /*66db0*/  LDL R11, [R1+0xf10] ;  /* 0x000f1000010b7983 */ /* 0x000ea80000100800 */
[----:B------:R-:W-:Y:S04]  /*66dc0*/  STL [R1+0x28], R22 ;  /* 0x0000281601007387 */ /* 0x000fe80000100800 */
[----:B------:R-:W2:Y:S04]  /*66dd0*/  LDL R10, [R1+0xf14] ;  /* 0x000f1400010a7983 */ /* 0x000ea80000100800 */
[----:B------:R0:W-:Y:S04]  /*66de0*/  STL [R1+0x17d8], R2 ;  /* 0x0017d80201007387 */ /* 0x0001e80000100800 */
[----:B------:R-:W2:Y:S04]  /*66df0*/  LDL R13, [R1+0xf18] ;  /* 0x000f1800010d7983 */ /* 0x000ea80000100800 */
[----:B------:R-:W2:Y:S01]  /*66e00*/  LDL R12, [R1+0xf1c] ;  /* 0x000f1c00010c7983 */ /* 0x000ea20000100800 */
[----:B0-----:R-:W-:-:S06]  /*66e10*/  PRMT R2, RZ, 0x7610, R2 ;  /* 0x00007610ff027816 */ /* 0x001fcc0000000002 */
[----:B------:R3:W2:Y:S04]  /*66e20*/  @!P5 LDG.E.U16 R2, desc[UR16][R6.64] ;  /* 0x000000100602d981 */ /* 0x0006a8000c1e1500 */
[----:B------:R0:W-:Y:S04]  /*66e30*/  STL [R1+0x17dc], R0 ;  /* 0x0017dc0001007387 */ /* 0x0001e80000100800 */
[----:B------:R-:W2:Y:S04]  /*66e40*/  LDL R17, [R1+0xf20] ;  /* 0x000f200001117983 */ /* 0x000ea80000100800 */
[----:B------:R-:W2:Y:S01]  /*66e50*/  LDL R4, [R1+0xf24] ;  /* 0x000f240001047983 */ /* 0x000ea20000100800 */
[----:B------:R-:W-:Y:S01]  /*66e60*/  PRMT R3, RZ, 0x7610, R3 ;  /* 0x00007610ff037816 */ /* 0x000fe20000000003 */
[----:B---3--:R-:W-:Y:S01]  /*66e70*/  @!P5 IMAD.MOV.U32 R6, RZ, RZ, R16 ;  /* 0x000000ffff06d224 */ /* 0x008fe200078e0010 */
[----:B0-----:R-:W-:Y:S01]  /*66e80*/  PRMT R0, RZ, 0x7610, R0 ;  /* 0x00007610ff007816 */ /* 0x001fe20000000000 */
        /* <DEDUP_REMOVED lines=9> */
[----:B------:R-:W-:Y:S02]  /*66f20*/  PRMT R90, RZ, 0x7610, R90 ;  /* 0x00007610ff5a7816 */ /* 0x000fe4000000005a */
[----:B------:R-:W-:Y:S02]  /*66f30*/  PRMT R88, RZ, 0x7610, R88 ;  /* 0x00007610ff587816 */ /* 0x000fe40000000058 */
[----:B------:R-:W-:Y:S01]  /*66f40*/  PRMT R86, RZ, 0x7610, R86 ;  /* 0x00007610ff567816 */ /* 0x000fe20000000056 */
[----:B--2---:R-:W-:Y:S02]  /*66f50*/  @!P5 IMAD.MOV.U32 R7, RZ, RZ, R11 ;  /* 0x000000ffff07d224 */ /* 0x004fe400078e000b */
[----:B------:R-:W-:-:S05]  /*66f60*/  @!P5 IMAD.MOV.U32 R6, RZ, RZ, R10 ;  /* 0x000000ffff06d224 */ /* 0x000fca00078e000a */
[----:B------:R0:W2:Y:S04]  /*66f70*/  @!P5 LDG.E.U16 R90, desc[UR16][R6.64] ;  /* 0x00000010065ad981 */ /* 0x0000a8000c1e1500 */
[----:B------:R1:W-:Y:S04]  /*66f80*/  STL [R1+0x1824], R2 ;  /* 0x0018240201007387 */ /* 0x0003e80000100800 */
[----:B------:R-:W-:Y:S04]  /*66f90*/  STL [R1+0x1c], R21 ;  /* 0x00001c1501007387 */ /* 0x000fe80000100800 */
[----:B------:R-:W2:Y:S04]  /*66fa0*/  LDL R16, [R1+0xf28] ;  /* 0x000f280001107983 */ /* 0x000ea80000100800 */
[----:B-1----:R-:W2:Y:S01]  /*66fb0*/  LDL R2, [R1+0xf2c] ;  /* 0x000f2c0001027983 */ /* 0x002ea20000100800 */
[----:B0-----:R-:W-:-:S02]  /*66fc0*/  @!P5 IMAD.MOV.U32 R6, RZ, RZ, R12 ;  /* 0x000000ffff06d224 */ /* 0x001fc400078e000c */
[----:B------:R-:W-:-:S05]  /*66fd0*/  @!P5 IMAD.MOV.U32 R7, RZ, RZ, R13 ;  /* 0x000000ffff07d224 */ /* 0x000fca00078e000d */
[----:B------:R0:W2:Y:S02]  /*66fe0*/  @!P5 LDG.E.U16 R88, desc[UR16][R6.64] ;  /* 0x000000100658d981 */ /* 0x0000a4000c1e1500 */
[----:B0-----:R-:W-:Y:S02]  /*66ff0*/  @!P5 IMAD.MOV.U32 R6, RZ, RZ, R4 ;  /* 0x000000ffff06d224 */ /* 0x001fe400078e0004 */
[----:B------:R-:W-:-:S05]  /*67000*/  @!P5 IMAD.MOV.U32 R7, RZ, RZ, R17 ;  /* 0x000000ffff07d224 */ /* 0x000fca00078e0011 */
[----:B------:R2:W2:Y:S04]  /*67010*/  @!P5 LDG.E.U16 R86, desc[UR16][R6.64] ;  /* 0x000000100656d981 */ /* 0x0004a8000c1e1500 */
[----:B---3--:R-:W-:Y:S04]  /*67020*/  STL [R1+0x17e4], R0 ;  /* 0x0017e40001007387 */ /* 0x008fe80000100800 */
[----:B------:R-:W3:Y:S04]  /*67030*/  LDL R15, [R1+0xf30] ;  /* 0x000f3000010f7983 */ /* 0x000ee80000100800 */
[----:B------:R-:W3:Y:S01]  /*67040*/  LDL R14, [R1+0xf34] ;  /* 0x000f3400010e7983 */ /* 0x000ee20000100800 */
[----:B------:R-:W-:-:S03]  /*67050*/  PRMT R84, RZ, 0x7610, R84 ;  /* 0x00007610ff547816 */ /* 0x000fc60000000054 */
[----:B----4-:R0:W-:Y:S04]  /*67060*/  STL [R1+0x17e8], R3 ;  /* 0x0017e80301007387 */ /* 0x0101e80000100800 */
[----:B------:R-:W4:Y:S04]  /*67070*/  LDL R9, [R1+0xf38] ;  /* 0x000f380001097983 */ /* 0x000f280000100800 */
[----:B------:R-:W4:Y:S04]  /*67080*/  LDL R8, [R1+0xf3c] ;  /* 0x000f3c0001087983 */ /* 0x000f280000100800 */
[----:B------:R-:W-:Y:S04]  /*67090*/  STL [R1+0x17ec], R92 ;  /* 0x0017ec5c01007387 */ /* 0x000fe80000100800 */
[----:B------:R-:W4:Y:S04]  /*670a0*/  LDL R11, [R1+0xf40] ;  /* 0x000f4000010b7983 */ /* 0x000f280000100800 */
[----:B------:R-:W4:Y:S01]  /*670b0*/  LDL R10, [R1+0xf44] ;  /* 0x000f4400010a7983 */ /* 0x000f220000100800 */
[----:B--2---:R-:W-:-:S02]  /*670c0*/  @!P5 IMAD.MOV.U32 R7, RZ, RZ, R16 ;  /* 0x000000ffff07d224 */ /* 0x004fc400078e0010 */
[----:B------:R-:W-:-:S05]  /*670d0*/  @!P5 IMAD.MOV.U32 R6, RZ, RZ, R2 ;  /* 0x000000ffff06d224 */ /* 0x000fca00078e0002 */
[----:B------:R3:W2:Y:S04]  /*670e0*/  @!P5 LDG.E.U16 R84, desc[UR16][R6.64] ;  /* 0x000000100654d981 */ /* 0x0006a8000c1e1500 */
[----:B------:R-:W-:Y:S04]  /*670f0*/  STL [R1+0x17f0], R90 ;  /* 0x0017f05a01007387 */ /* 0x000fe80000100800 */
[----:B------:R-:W2:Y:S04]  /*67100*/  LDL R13, [R1+0xf48] ;  /* 0x000f4800010d7983 */ /* 0x000ea80000100800 */
[----:B------:R-:W2:Y:S04]  /*67110*/  LDL R12, [R1+0xf4c] ;  /* 0x000f4c00010c7983 */ /* 0x000ea80000100800 */
[----:B------:R-:W-:Y:S04]  /*67120*/  STL [R1+0x17f4], R88 ;  /* 0x0017f45801007387 */ /* 0x000fe80000100800 */
[----:B------:R-:W2:Y:S04]  /*67130*/  LDL R4, [R1+0xf50] ;  /* 0x000f500001047983 */ /* 0x000ea80000100800 */
[----:B0-----:R-:W2:Y:S04]  /*67140*/  LDL R3, [R1+0xf54] ;  /* 0x000f540001037983 */ /* 0x001ea80000100800 */
[----:B------:R-:W-:Y:S04]  /*67150*/  STL [R1+0x1828], R86 ;  /* 0x0018285601007387 */ /* 0x000fe80000100800 */
[----:B------:R-:W2:Y:S04]  /*67160*/  LDL R2, [R1+0xf58] ;  /* 0x000f580001027983 */ /* 0x000ea80000100800 */
[----:B------:R-:W2:Y:S01]  /*67170*/  LDL R0, [R1+0xf5c] ;  /* 0x000f5c0001007983 */ /* 0x000ea20000100800 */
[----:B------:R-:W-:Y:S01]  /*67180*/  PRMT R82, RZ, 0x7610, R82 ;  /* 0x00007610ff527816 */ /* 0x000fe20000000052 */
[----:B---3--:R-:W-:-:S02]  /*67190*/  @!P5 IMAD.MOV.U32 R6, RZ, RZ, R14 ;  /* 0x000000ffff06d224 */ /* 0x008fc400078e000e */
[----:B------:R-:W-:Y:S01]  /*671a0*/  @!P5 IMAD.MOV.U32 R7, RZ, RZ, R15 ;  /* 0x000000ffff07d224 */ /* 0x000fe200078e000f */
[----:B------:R-:W-:-:S04]  /*671b0*/  PRMT R80, RZ, 0x7610, R80 ;  /* 0x00007610ff507816 */ /* 0x000fc80000000050 */
        /* <DEDUP_REMOVED lines=11> */
[----:B--2---:R-:W-:Y:S04]  /*67270*/  STL [R1+0x17f8], R84 ;  /* 0x0017f85401007387 */ /* 0x004fe80000100800 */
[----:B------:R-:W2:Y:S04]  /*67280*/  LDL R15, [R1+0xf60] ;  /* 0x000f6000010f7983 */ /* 0x000ea80000100800 */
[----:B------:R-:W2:Y:S01]  /*67290*/  LDL R14, [R1+0xf64] ;  /* 0x000f6400010e7983 */ /* 0x000ea20000100800 */
[----:B0-----:R-:W-:-:S02]  /*672a0*/  @!P5 IMAD.MOV.U32 R6, RZ, RZ, R12 ;  /* 0x000000ffff06d224 */ /* 0x001fc400078e000c */
[----:B------:R-:W-:-:S05]  /*672b0*/  @!P5 IMAD.MOV.U32 R7, RZ, RZ, R13 ;  /* 0x000000ffff07d224 */ /* 0x000fca00078e000d */
        /* <DEDUP_REMOVED lines=11> */
[----:B----4-:R-:W-:Y:S04]  /*67370*/  STL [R1+0x1800], R80 ;  /* 0x0018005001007387 */ /* 0x010fe80000100800 */
        /* <DEDUP_REMOVED lines=13> */
[----:B------:R-:W2:Y:S04]  /*67450*/  LDL R0, [R1+0xf8c] ;  /* 0x000f8c0001007983 */ /* 0x000ea80000100800 */
        /* <DEDUP_REMOVED lines=75> */
[----:B0-----:R-:W-:-:S06]  /*67910*/  PRMT R6, RZ, 0x7610, R6 ;  /* 0x00007610ff067816 */ /* 0x001fcc0000000006 */
[----:B------:R2:W2:Y:S01]  /*67920*/  @!P5 LDG.E.U16 R6, desc[UR16][R8.64] ;  /* 0x000000100806d981 */ /* 0x0004a2000c1e1500 */
[----:B------:R-:W-:-:S03]  /*67930*/  PRMT R7, RZ, 0x7610, R7 ;  /* 0x00007610ff077816 */ /* 0x000fc60000000007 */
[----:B---3--:R-:W-:Y:S04]  /*67940*/  STL [R1+0x1840], R54 ;  /* 0x0018403601007387 */ /* 0x008fe80000100800 */
[----:B----4-:R-:W-:Y:S04]  /*67950*/  STL [R1+0x1844], R52 ;  /* 0x0018443401007387 */ /* 0x010fe80000100800 */
[----:B------:R-:W3:Y:S04]  /*67960*/  LDL R4, [R1+0xfd8] ;  /* 0x000fd80001047983 */ /* 0x000ee80000100800 */
[----:B------:R-:W4:Y:S04]  /*67970*/  LDL R3, [R1+0xfdc] ;  /* 0x000fdc0001037983 */ /* 0x000f280000100800 */
[----:B------:R-:W-:Y:S04]  /*67980*/  STL [R1+0x1848], R50 ;  /* 0x0018483201007387 */ /* 0x000fe80000100800 */
[----:B------:R-:W4:Y:S04]  /*67990*/  LDL R2, [R1+0xfe0] ;  /* 0x000fe00001027983 */ /* 0x000f280000100800 */
[----:B------:R-:W4:Y:S04]  /*679a0*/  LDL R0, [R1+0xfe4] ;  /* 0x000fe40001007983 */ /* 0x000f280000100800 */
        /* <DEDUP_REMOVED lines=8> */
[----:B------:R1:W-:Y:S04]  /*67a30*/  STL [R1+0x1850], R5 ;  /* 0x0018500501007387 */ /* 0x0003e80000100800 */
[----:B------:R-:W2:Y:S04]  /*67a40*/  LDL R15, [R1+0xff8] ;  /* 0x000ff800010f7983 */ /* 0x000ea80000100800 */
[----:B------:R-:W2:Y:S04]  /*67a50*/  LDL R14, [R1+0xffc] ;  /* 0x000ffc00010e7983 */ /* 0x000ea80000100800 */
[----:B------:R0:W-:Y:S04]  /*67a60*/  STL [R1+0x1854], R6 ;  /* 0x0018540601007387 */ /* 0x0001e80000100800 */
[----:B-1----:R-:W2:Y:S04]  /*67a70*/  LDL R5, [R1+0x1004] ;  /* 0x0010040001057983 */ /* 0x002ea80000100800 */
[----:B------:R-:W2:Y:S04]  /*67a80*/  LDL R17, [R1+0x1008] ;  /* 0x0010080001117983 */ /* 0x000ea80000100800 */
[----:B------:R-:W2:Y:S04]  /*67a90*/  LDL R16, [R1+0x100c] ;  /* 0x00100c0001107983 */ /* 0x000ea80000100800 */
[----:B0-----:R-:W2:Y:S01]  /*67aa0*/  LDL R6, [R1+0x1000] ;  /* 0x0010000001067983 */ /* 0x001ea20000100800 */
[----:B------:R-:W-:Y:S01]  /*67ab0*/  PRMT R8, RZ, 0x7610, R8 ;  /* 0x00007610ff087816 */ /* 0x000fe20000000008 */
[----:B---3--:R-:W-:-:S02]  /*67ac0*/  @!P5 IMAD.MOV.U32 R11, RZ, RZ, R4 ;  /* 0x000000ffff0bd224 */ /* 0x008fc400078e0004 */
[----:B----4-:R-:W-:-:S05]  /*67ad0*/  @!P5 IMAD.MOV.U32 R10, RZ, RZ, R3 ;  /* 0x000000ffff0ad224 */ /* 0x010fca00078e0003 */
[----:B------:R0:W3:Y:S01]  /*67ae0*/  @!P5 LDG.E.U16 R8, desc[UR16][R10.64] ;  /* 0x000000100a08d981 */ /* 0x0000e2000c1e1500 */
[----:B------:R-:W-:Y:S01]  /*67af0*/  PRMT R9, RZ, 0x7610, R9 ;  /* 0x00007610ff097816 */ /* 0x000fe20000000009 */
[----:B0-----:R-:W-:Y:S02]  /*67b00*/  @!P5 IMAD.MOV.U32 R11, RZ, RZ, R2 ;  /* 0x000000ffff0bd224 */ /* 0x001fe400078e0002 */
[----:B------:R-:W-:-:S05]  /*67b10*/  @!P5 IMAD.MOV.U32 R10, RZ, RZ, R0 ;  /* 0x000000ffff0ad224 */ /* 0x000fca00078e0000 */
[----:B------:R0:W4:Y:S02]  /*67b20*/  @!P5 LDG.E.U16 R9, desc[UR16][R10.64] ;  /* 0x000000100a09d981 */ /* 0x000124000c1e1500 */
[----:B0-----:R-:W-:Y:S02]  /*67b30*/  PRMT R10, RZ, 0x7610, R10 ;  /* 0x00007610ff0a7816 */ /* 0x001fe4000000000a */
[----:B------:R-:W-:-:S04]  /*67b40*/  PRMT R11, RZ, 0x7610, R11 ;  /* 0x00007610ff0b7816 */ /* 0x000fc8000000000b */
[----:B------:R0:W3:Y:S04]  /*67b50*/  @!P5 LDG.E.U16 R10, desc[UR16][R12.64] ;  /* 0x000000100c0ad981 */ /* 0x0000e8000c1e1500 */
[----:B--2---:R1:W-:Y:S04]  /*67b60*/  STL [R1+0x1858], R7 ;  /* 0x0018580701007387 */ /* 0x0043e80000100800 */
[----:B------:R-:W2:Y:S04]  /*67b70*/  LDL R4, [R1+0x1010] ;  /* 0x0010100001047983 */ /* 0x000ea80000100800 */
[----:B------:R-:W3:Y:S04]  /*67b80*/  LDL R3, [R1+0x1014] ;  /* 0x0010140001037983 */ /* 0x000ee80000100800 */
[----:B------:R-:W4:Y:S04]  /*67b90*/  LDL R2, [R1+0x1018] ;  /* 0x0010180001027983 */ /* 0x000f280000100800 */
[----:B------:R-:W4:Y:S04]  /*67ba0*/  LDL R0, [R1+0x101c] ;  /* 0x00101c0001007983 */ /* 0x000f280000100800 */
[----:B------:R-:W4:Y:S04]  /*67bb0*/  LDL R26, [R1+0x1020] ;  /* 0x00102000011a7983 */ /* 0x000f280000100800 */
[----:B------:R-:W4:Y:S01]  /*67bc0*/  LDL R23, [R1+0x1024] ;  /* 0x0010240001177983 */ /* 0x000f220000100800 */
[----:B0-----:R-:W-:-:S02]  /*67bd0*/  @!P5 IMAD.MOV.U32 R12, RZ, RZ, R18 ;  /* 0x000000ffff0cd224 */ /* 0x001fc400078e0012 */
[----:B------:R-:W-:Y:S01]  /*67be0*/  @!P5 IMAD.MOV.U32 R13, RZ, RZ, R19 ;  /* 0x000000ffff0dd224 */ /* 0x000fe200078e0013 */
[----:B------:R-:W4:Y:S04]  /*67bf0*/  LDL R21, [R1+0x1028] ;  /* 0x0010280001157983 */ /* 0x000f280000100800 */
[----:B------:R-:W4:Y:S04]  /*67c00*/  LDL R20, [R1+0x102c] ;  /* 0x00102c0001147983 */ /* 0x000f280000100800 */
[----:B-1----:R-:W4:Y:S04]  /*67c10*/  LDL R7, [R1+0x1034] ;  /* 0x0010340001077983 */ /* 0x002f280000100800 */
[----:B------:R0:W4:Y:S04]  /*67c20*/  @!P5 LDG.E.U16 R11, desc[UR16][R12.64] ;  /* 0x000000100c0bd981 */ /* 0x000128000c1e1500 */
[----:B------:R-:W4:Y:S04]  /*67c30*/  LDL R22, [R1+0x1030] ;  /* 0x0010300001167983 */ /* 0x000f280000100800 */
[----:B------:R-:W4:Y:S04]  /*67c40*/  LDL R25, [R1+0x1070] ;  /* 0x0010700001197983 */ /* 0x000f280000100800 */
[----:B------:R-:W4:Y:S04]  /*67c50*/  LDL R24, [R1+0x1074] ;  /* 0x0010740001187983 */ /* 0x000f280000100800 */
[----:B------:R-:W4:Y:S04]  /*67c60*/  LDL R27, [R1+0x1100] ;  /* 0x00110000011b7983 */ /* 0x000f280000100800 */
[----:B------:R-:W4:Y:S04]  /*67c70*/  LDL R29, [R1+0x1134] ;  /* 0x00113400011d7983 */ /* 0x000f280000100800 */
[----:B------:R-:W4:Y:S04]  /*67c80*/  LDL R32, [R1+0x1130] ;  /* 0x0011300001207983 */ /* 0x000f280000100800 */
[----:B------:R-:W4:Y:S04]  /*67c90*/  LDL R28, [R1+0x1160] ;  /* 0x00116000011c7983 */ /* 0x000f280000100800 */
[----:B------:R-:W4:Y:S04]  /*67ca0*/  LDL R31, [R1+0x1038] ;  /* 0x00103800011f7983 */ /* 0x000f280000100800 */
[----:B------:R-:W4:Y:S01]  /*67cb0*/  LDL R30, [R1+0x103c] ;  /* 0x00103c00011e7983 */ /* 0x000f220000100800 */
[----:B0-----:R-:W-:-:S03]  /*67cc0*/  PRMT R12, RZ, 0x7610, R12 ;  /* 0x00007610ff0c7816 */ /* 0x001fc6000000000c */
[----:B------:R-:W4:Y:S04]  /*67cd0*/  LDL R40, [R1+0x1058] ;  /* 0x0010580001287983 */ /* 0x000f280000100800 */
[----:B------:R-:W4:Y:S04]  /*67ce0*/  LDL R37, [R1+0x105c] ;  /* 0x00105c0001257983 */ /* 0x000f280000100800 */
[----:B------:R-:W4:Y:S04]  /*67cf0*/  LDL R35, [R1+0x1078] ;  /* 0x0010780001237983 */ /* 0x000f280000100800 */
        /* <DEDUP_REMOVED lines=10> */
[----:B0-----:R-:W-:-:S03]  /*67da0*/  @!P5 IMAD.MOV.U32 R14, RZ, RZ, R5 ;  /* 0x000000ffff0ed224 */ /* 0x001fc600078e0005 */
[----:B------:R-:W4:Y:S04]  /*67db0*/  LDL R5, [R1+0x1044] ;  /* 0x0010440001057983 */ /* 0x000f280000100800 */
[----:B------:R-:W4:Y:S04]  /*67dc0*/  LDL R46, [R1+0x10e4] ;  /* 0x0010e400012e7983 */ /* 0x000f280000100800 */
[----:B------:R-:W4:Y:S04]  /*67dd0*/  LDL R48, [R1+0x1110] ;  /* 0x0011100001307983 */ /* 0x000f280000100800 */
[----:B------:R-:W4:Y:S04]  /*67de0*/  LDL R56, [R1+0x1140] ;  /* 0x0011400001387983 */ /* 0x000f280000100800 */
[----:B------:R-:W4:Y:S04]  /*67df0*/  LDL R54, [R1+0x1144] ;  /* 0x0011440001367983 */ /* 0x000f280000100800 */
[----:B------:R-:W4:Y:S04]  /*67e00*/  LDL R52, [R1+0x1098] ;  /* 0x0010980001347983 */ /* 0x000f280000100800 */
[----:B------:R-:W4:Y:S01]  /*67e10*/  LDL R50, [R1+0x109c] ;  /* 0x00109c0001327983 */ /* 0x000f220000100800 */
[----:B------:R-:W-:-:S03]  /*67e20*/  @!P5 IMAD.MOV.U32 R15, RZ, RZ, R6 ;  /* 0x000000ffff0fd224 */ /* 0x000fc600078e0006 */
[----:B------:R-:W4:Y:S01]  /*67e30*/  LDL R6, [R1+0x1040] ;  /* 0x0010400001067983 */ /* 0x000f220000100800 */
[----:B------:R-:W-:Y:S02]  /*67e40*/  PRMT R13, RZ, 0x7610, R13 ;  /* 0x00007610ff0d7816 */ /* 0x000fe4000000000d */
[----:B------:R-:W-:Y:S02]  /*67e50*/  PRMT R49, RZ, 0x7610, R49 ;  /* 0x00007610ff317816 */ /* 0x000fe40000000031 */
[----:B------:R-:W-:Y:S02]  /*67e60*/  PRMT R51, RZ, 0x7610, R51 ;  /* 0x00007610ff337816 */ /* 0x000fe40000000033 */
[----:B------:R-:W-:Y:S01]  /*67e70*/  PRMT R53, RZ, 0x7610, R53 ;  /* 0x00007610ff357816 */ /* 0x000fe20000000035 */
[----:B------:R-:W4:Y:S04]  /*67e80*/  LDL R60, [R1+0x10f0] ;  /* 0x0010f000013c7983 */ /* 0x000f280000100800 */
[----:B------:R0:W4:Y:S04]  /*67e90*/  @!P5 LDG.E.U16 R13, desc[UR16][R14.64] ;  /* 0x000000100e0dd981 */ /* 0x000128000c1e1500 */
[----:B------:R-:W4:Y:S01]  /*67ea0*/  LDL R58, [R1+0x10f4] ;  /* 0x0010f400013a7983 */ /* 0x000f220000100800 */
        /* <DEDUP_REMOVED lines=8> */
[----:B0-----:R-:W-:Y:S02]  /*67f30*/  PRMT R14, RZ, 0x7610, R14 ;  /* 0x00007610ff0e7816 */ /* 0x001fe4000000000e */
[----:B------:R-:W-:Y:S02]  /*67f40*/  PRMT R15, RZ, 0x7610, R15 ;  /* 0x00007610ff0f7816 */ /* 0x000fe4000000000f */
[----:B------:R-:W-:Y:S02]  /*67f50*/  PRMT R71, RZ, 0x7610, R71 ;  /* 0x00007610ff477816 */ /* 0x000fe40000000047 */
[----:B------:R-:W-:Y:S01]  /*67f60*/  PRMT R73, RZ, 0x7610, R73 ;  /* 0x00007610ff497816 */ /* 0x000fe20000000049 */
[----:B------:R-:W4:Y:S04]  /*67f70*/  LDL R62, [R1+0x1154] ;  /* 0x00115400013e7983 */ /* 0x000f280000100800 */
[----:B------:R2:W4:Y:S04]  /*67f80*/  @!P5 LDG.E.U16 R14, desc[UR16][R16.64] ;  /* 0x00000010100ed981 */ /* 0x000528000c1e1500 */
[----:B------:R-:W4:Y:S01]  /*67f90*/  LDL R66, [R1+0x1150] ;  /* 0x0011500001427983 */ /* 0x000f220000100800 */
[----:B------:R-:W-:-:S03]  /*67fa0*/  PRMT R75, RZ, 0x7610, R75 ;  /* 0x00007610ff4b7816 */ /* 0x000fc6000000004b */
[----:B------:R-:W4:Y:S01]  /*67fb0*/  LDL R64, [R1+0x169c] ;  /* 0x00169c0001407983 */ /* 0x000f220000100800 */
[----:B--2---:R-:W-:Y:S02]  /*67fc0*/  @!P5 IMAD.MOV.U32 R17, RZ, RZ, R4 ;  /* 0x000000ffff11d224 */ /* 0x004fe400078e0004 */
[----:B---3--:R-:W-:Y:S01]  /*67fd0*/  @!P5 IMAD.MOV.U32 R16, RZ, RZ, R3 ;  /* 0x000000ffff10d224 */ /* 0x008fe200078e0003 */
[----:B------:R-:W2:Y:S04]  /*67fe0*/  LDL R4, [R1+0x10a0] ;  /* 0x0010a00001047983 */ /* 0x000ea80000100800 */
[----:B------:R-:W3:Y:S04]  /*67ff0*/  LDL R3, [R1+0x10a4] ;  /* 0x0010a40001037983 */ /* 0x000ee80000100800 */
[----:B------:R0:W3:Y:S01]  /*68000*/  @!P5 LDG.E.U16 R15, desc[UR16][R16.64] ;  /* 0x00000010100fd981 */ /* 0x0000e2000c1e1500 */
[----:B----4-:R-:W-:-:S02]  /*68010*/  @!P5 IMAD.MOV.U32 R18, RZ, RZ, R0 ;  /* 0x000000ffff12d224 */ /* 0x010fc400078e0000 */
[----:B------:R-:W-:Y:S01]  /*68020*/  @!P5 IMAD.MOV.U32 R19, RZ, RZ, R2 ;  /* 0x000000ffff13d224 */ /* 0x000fe200078e0002 */
[----:B------:R-:W4:Y:S04]  /*68030*/  LDL R0, [R1+0x10d4] ;  /* 0x0010d40001007983 */ /* 0x000f280000100800 */
[----:B------:R-:W4:Y:S01]  /*68040*/  LDL R2, [R1+0x10d0] ;  /* 0x0010d00001027983 */ /* 0x000f220000100800 */
[----:B0-----:R-:W-:Y:S02]  /*68050*/  PRMT R16, RZ, 0x7610, R16 ;  /* 0x00007610ff107816 */ /* 0x001fe40000000010 */
[----:B------:R-:W-:-:S04]  /*68060*/  PRMT R17, RZ, 0x7610, R17 ;  /* 0x00007610ff117816 */ /* 0x000fc80000000011 */
[----:B------:R0:W4:Y:S02]  /*68070*/  @!P5 LDG.E.U16 R16, desc[UR16][R18.64] ;  /* 0x000000101210d981 */ /* 0x000124000c1e1500 */
[----:B0-----:R-:W-:Y:S02]  /*68080*/  @!P5 IMAD.MOV.U32 R18, RZ, RZ, R23 ;  /* 0x000000ffff12d224 */ /* 0x001fe400078e0017 */
[----:B------:R-:W-:Y:S02]  /*68090*/  @!P5 IMAD.MOV.U32 R19, RZ, RZ, R26 ;  /* 0x000000ffff13d224 */ /* 0x000fe400078e001a */
[----:B------:R-:W4:Y:S04]  /*680a0*/  LDL R26, [R1+0x1104] ;  /* 0x00110400011a7983 */ /* 0x000f280000100800 */
[----:B------:R0:W4:Y:S02]  /*680b0*/  @!P5 LDG.E.U16 R17, desc[UR16][R18.64] ;  /* 0x000000101211d981 */ /* 0x000124000c1e1500 */
[----:B0-----:R-:W-:-:S06]  /*680c0*/  PRMT R18, RZ, 0x7610, R18 ;  /* 0x00007610ff127816 */ /* 0x001fcc0000000012 */
[----:B------:R0:W4:Y:S02]  /*680d0*/  @!P5 LDG.E.U16 R18, desc[UR16][R20.64] ;  /* 0x000000101412d981 */ /* 0x000124000c1e1500 */
[----:B0-----:R-:W-:Y:S02]  /*680e0*/  @!P5 IMAD.MOV.U32 R20, RZ, RZ, R7 ;  /* 0x000000ffff14d224 */ /* 0x001fe400078e0007 */
[----:B------:R-:W4:Y:S01]  /*680f0*/  LDL R7, [R1+0x1164] ;  /* 0x0011640001077983 */ /* 0x000f220000100800 */
[----:B------:R-:W-:Y:S02]  /*68100*/  @!P5 IMAD.MOV.U32 R21, RZ, RZ, R22 ;  /* 0x000000ffff15d224 */ /* 0x000fe400078e0016 */
[----:B------:R-:W-:Y:S02]  /*68110*/  @!P5 IMAD.MOV.U32 R23, RZ, RZ, R6 ;  /* 0x000000ffff17d224 */ /* 0x000fe400078e0006 */
[----:B------:R-:W-:Y:S01]  /*68120*/  @!P5 IMAD.MOV.U32 R22, RZ, RZ, R5 ;  /* 0x000000ffff16d224 */ /* 0x000fe200078e0005 */
[----:B------:R-:W4:Y:S04]  /*68130*/  LDL R6, [R1+0x1180] ;  /* 0x0011800001067983 */ /* 0x000f280000100800 */
[----:B------:R-:W4:Y:S01]  /*68140*/  LDL R5, [R1+0x1184] ;  /* 0x0011840001057983 */ /* 0x000f220000100800 */
[----:B------:R-:W-:-:S06]  /*68150*/  PRMT R19, RZ, 0x7610, R19 ;  /* 0x00007610ff137816 */ /* 0x000fcc0000000013 */
[----:B------:R0:W4:Y:S02]  /*68160*/  @!P5 LDG.E.U16 R19, desc[UR16][R20.64] ;  /* 0x000000101413d981 */ /* 0x000124000c1e1500 */
[----:B0-----:R-:W-:Y:S02]  /*68170*/  PRMT R20, RZ, 0x7610, R20 ;  /* 0x00007610ff147816 */ /* 0x001fe40000000014 */
[----:B------:R-:W-:-:S04]  /*68180*/  PRMT R21, RZ, 0x7610, R21 ;  /* 0x00007610ff157816 */ /* 0x000fc80000000015 */
[----:B------:R0:W4:Y:S02]  /*68190*/  @!P5 LDG.E.U16 R20, desc[UR16][R22.64] ;  /* 0x000000101614d981 */ /* 0x000124000c1e1500 */
[----:B0-----:R-:W-:Y:S02]  /*681a0*/  @!P5 IMAD.MOV.U32 R22, RZ, RZ, R24 ;  /* 0x000000ffff16d224 */ /* 0x001fe400078e0018 */
[----:B------:R-:W-:-:S05]  /*681b0*/  @!P5 IMAD.MOV.U32 R23, RZ, RZ, R25 ;  /* 0x000000ffff17d224 */ /* 0x000fca00078e0019 */
[----:B------:R0:W4:Y:S02]  /*681c0*/  @!P5 LDG.E.U16 R21, desc[UR16][R22.64] ;  /* 0x000000101615d981 */ /* 0x000124000c1e1500 */
[----:B0-----:R-:W-:Y:S02]  /*681d0*/  PRMT R22, RZ, 0x7610, R22 ;  /* 0x00007610ff167816 */ /* 0x001fe40000000016 */
[----:B------:R-:W-:Y:S01]  /*681e0*/  PRMT R23, RZ, 0x7610, R23 ;  /* 0x00007610ff177816 */ /* 0x000fe20000000017 */
[----:B--2---:R-:W-:Y:S02]  /*681f0*/  @!P5 IMAD.MOV.U32 R25, RZ, RZ, R4 ;  /* 0x000000ffff19d224 */ /* 0x004fe400078e0004 */
[----:B---3--:R-:W-:Y:S01]  /*68200*/  @!P5 IMAD.MOV.U32 R24, RZ, RZ, R3 ;  /* 0x000000ffff18d224 */ /* 0x008fe200078e0003 */
[----:B------:R-:W2:Y:S04]  /*68210*/  LDL R4, [R1+0x1048] ;  /* 0x0010480001047983 */ /* 0x000ea80000100800 */
[----:B------:R-:W3:Y:S04]  /*68220*/  LDL R3, [R1+0x104c] ;  /* 0x00104c0001037983 */ /* 0x000ee80000100800 */
[----:B------:R4:W3:Y:S02]  /*68230*/  @!P5 LDG.E.U16 R22, desc[UR16][R24.64] ;  /* 0x000000101816d981 */ /* 0x0008e4000c1e1500 */
[----:B----4-:R-:W-:-:S02]  /*68240*/  @!P5 IMAD.MOV.U32 R24, RZ, RZ, R0 ;  /* 0x000000ffff18d224 */ /* 0x010fc400078e0000 */
[----:B------:R-:W-:Y:S01]  /*68250*/  @!P5 IMAD.MOV.U32 R25, RZ, RZ, R2 ;  /* 0x000000ffff19d224 */ /* 0x000fe200078e0002 */
[----:B------:R-:W4:Y:S04]  /*68260*/  LDL R0, [R1+0x1054] ;  /* 0x0010540001007983 */ /* 0x000f280000100800 */
[----:B------:R-:W4:Y:S04]  /*68270*/  LDL R2, [R1+0x1050] ;  /* 0x0010500001027983 */ /* 0x000f280000100800 */
[----:B------:R0:W4:Y:S02]  /*68280*/  @!P5 LDG.E.U16 R23, desc[UR16][R24.64] ;  /* 0x000000101817d981 */ /* 0x000124000c1e1500 */
[----:B0-----:R-:W-:-:S02]  /*68290*/  PRMT R24, RZ, 0x7610, R24 ;  /* 0x00007610ff187816 */ /* 0x001fc40000000018 */
[----:B------:R-:W-:-:S04]  /*682a0*/  PRMT R25, RZ, 0x7610, R25 ;  /* 0x00007610ff197816 */ /* 0x000fc80000000019 */
[----:B------:R0:W4:Y:S02]  /*682b0*/  @!P5 LDG.E.U16 R24, desc[UR16][R26.64] ;  /* 0x000000101a18d981 */ /* 0x000124000c1e1500 */
[----:B0-----:R-:W-:Y:S02]  /*682c0*/  @!P5 IMAD.MOV.U32 R26, RZ, RZ, R29 ;  /* 0x000000ffff1ad224 */ /* 0x001fe400078e001d */
[----:B------:R-:W-:Y:S02]  /*682d0*/  @!P5 IMAD.MOV.U32 R27, RZ, RZ, R32 ;  /* 0x000000ffff1bd224 */ /* 0x000fe400078e0020 */
[----:B------:R-:W-:-:S03]  /*682e0*/  @!P5 IMAD.MOV.U32 R29, RZ, RZ, R28 ;  /* 0x000000ffff1dd224 */ /* 0x000fc600078e001c */
[----:B------:R0:W4:Y:S01]  /*682f0*/  @!P5 LDG.E.U16 R25, desc[UR16][R26.64] ;  /* 0x000000101a19d981 */ /* 0x000122000c1e1500 */
[----:B------:R-:W-:-:S03]  /*68300*/  @!P5 IMAD.MOV.U32 R28, RZ, RZ, R7 ;  /* 0x000000ffff1cd224 */ /* 0x000fc600078e0007 */
[----:B------:R-:W4:Y:S01]  /*68310*/  LDL R7, [R1+0x10ac] ;  /* 0x0010ac0001077983 */ /* 0x000f220000100800 */
[----:B0-----:R-:W-:-:S06]  /*68320*/  PRMT R26, RZ, 0x7610, R26 ;  /* 0x00007610ff1a7816 */ /* 0x001fcc000000001a */
[----:B------:R0:W4:Y:S02]  /*68330*/  @!P5 LDG.E.U16 R26, desc[UR16][R28.64] ;  /* 0x000000101c1ad981 */ /* 0x000124000c1e1500 */
[----:B0-----:R-:W-:Y:S02]  /*68340*/  @!P5 IMAD.MOV.U32 R29, RZ, RZ, R6 ;  /* 0x000000ffff1dd224 */ /* 0x001fe400078e0006 */
        /* <DEDUP_REMOVED lines=8> */
[----:B--2---:R-:W-:Y:S02]  /*683d0*/  @!P5 IMAD.MOV.U32 R31, RZ, RZ, R4 ;  /* 0x000000ffff1fd224 */ /* 0x004fe400078e0004 */
[----:B---3--:R-:W-:Y:S01]  /*683e0*/  @!P5 IMAD.MOV.U32 R30, RZ, RZ, R3 ;  /* 0x000000ffff1ed224 */ /* 0x008fe200078e0003 */
[----:B------:R-:W2:Y:S04]  /*683f0*/  LDL R4, [R1+0x1138] ;  /* 0x0011380001047983 */ /* 0x000ea80000100800 */
[----:B------:R-:W3:Y:S04]  /*68400*/  LDL R3, [R1+0x113c] ;  /* 0x00113c0001037983 */ /* 0x000ee80000100800 */
[----:B------:R0:W3:Y:S02]  /*68410*/  @!P5 LDG.E.U16 R29, desc[UR16][R30.64] ;  /* 0x000000101e1dd981 */ /* 0x0000e4000c1e1500 */
[----:B0-----:R-:W-:Y:S01]  /*68420*/  PRMT R30, RZ, 0x7610, R30 ;  /* 0x00007610ff1e7816 */ /* 0x001fe2000000001e */
[----:B----4-:R-:W-:-:S02]  /*68430*/  @!P5 IMAD.MOV.U32 R32, RZ, RZ, R0 ;  /* 0x000000ffff20d224 */ /* 0x010fc400078e0000 */
[----:B------:R-:W-:Y:S01]  /*68440*/  @!P5 IMAD.MOV.U32 R33, RZ, RZ, R2 ;  /* 0x000000ffff21d224 */ /* 0x000fe200078e0002 */
[----:B------:R-:W4:Y:S04]  /*68450*/  LDL R0, [R1+0x116c] ;  /* 0x00116c0001007983 */ /* 0x000f280000100800 */
[----:B------:R-:W4:Y:S04]  /*68460*/  LDL R2, [R1+0x1168] ;  /* 0x0011680001027983 */ /* 0x000f280000100800 */
[----:B------:R0:W4:Y:S01]  /*68470*/  @!P5 LDG.E.U16 R30, desc[UR16][R32.64] ;  /* 0x00000010201ed981 */ /* 0x000122000c1e1500 */
[----:B------:R-:W-:Y:S01]  /*68480*/  PRMT R31, RZ, 0x7610, R31 ;  /* 0x00007610ff1f7816 */ /* 0x000fe2000000001f */
[----:B0-----:R-:W-:-:S02]  /*68490*/  @!P5 IMAD.MOV.U32 R32, RZ, RZ, R37 ;  /* 0x000000ffff20d224 */ /* 0x001fc400078e0025 */
        /* <DEDUP_REMOVED lines=75> */
[----:B------:R-:W-:Y:S01]  /*68950*/  @!P5 IMAD.MOV.U32 R46, RZ, RZ, R5 ;  /* 0x000000ffff2ed224 */ /* 0x000fe200078e0005 */
[----:B------:R-:W4:Y:S04]  /*68960*/  LDL R6, [R1+0x10c0] ;  /* 0x0010c00001067983 */ /* 0x000f280000100800 */
[----:B------:R-:W4:Y:S04]  /*68970*/  LDL R5, [R1+0x10c4] ;  /* 0x0010c40001057983 */ /* 0x000f280000100800 */
[----:B------:R2:W4:Y:S02]  /*68980*/  @!P5 LDG.E.U16 R51, desc[UR16][R46.64] ;  /* 0x000000102e33d981 */ /* 0x000524000c1e1500 */
[----:B--2---:R-:W-:-:S02]  /*68990*/  @!P5 IMAD.MOV.U32 R47, RZ, RZ, R4 ;  /* 0x000000ffff2fd224 */ /* 0x004fc400078e0004 */
        /* <DEDUP_REMOVED lines=46> */
[----:B------:R-:W-:Y:S01]  /*68c80*/  PRMT R77, RZ, 0x7610, R77 ;  /* 0x00007610ff4d7816 */ /* 0x000fe2000000004d */
[----:B------:R-:W4:Y:S04]  /*68c90*/  LDL R52, [R1+0x5ec] ;  /* 0x0005ec0001347983 */ /* 0x000f280000100800 */
[----:B------:R0:W4:Y:S04]  /*68ca0*/  @!P5 LDG.E.U16 R71, desc[UR16][R46.64] ;  /* 0x000000102e47d981 */ /* 0x000128000c1e1500 */
[----:B------:R-:W4:Y:S01]  /*68cb0*/  LDL R50, [R1+0x5f0] ;  /* 0x0005f00001327983 */ /* 0x000f220000100800 */
[----:B0-----:R-:W-:-:S02]  /*68cc0*/  @!P5 IMAD.MOV.U32 R46, RZ, RZ, R7 ;  /* 0x000000ffff2ed224 */ /* 0x001fc400078e0007 */
[----:B------:R-:W-:-:S05]  /*68cd0*/  @!P5 IMAD.MOV.U32 R47, RZ, RZ, R48 ;  /* 0x000000ffff2fd224 */ /* 0x000fca00078e0030 */
[----:B------:R0:W4:Y:S02]  /*68ce0*/  @!P5 LDG.E.U16 R73, desc[UR16][R46.64] ;  /* 0x000000102e49d981 */ /* 0x000124000c1e1500 */
[----:B0-----:R-:W-:Y:S02]  /*68cf0*/  @!P5 IMAD.MOV.U32 R47, RZ, RZ, R6 ;  /* 0x000000ffff2fd224 */ /* 0x001fe400078e0006 */
[----:B------:R-:W-:Y:S01]  /*68d00*/  @!P5 IMAD.MOV.U32 R46, RZ, RZ, R5 ;  /* 0x000000ffff2ed224 */ /* 0x000fe200078e0005 */
[----:B------:R-:W4:Y:S04]  /*68d10*/  LDL R6, [R1+0x1128] ;  /* 0x0011280001067983 */ /* 0x000f280000100800 */
[----:B------:R-:W4:Y:S04]  /*68d20*/  LDL R5, [R1+0x112c] ;  /* 0x00112c0001057983 */ /* 0x000f280000100800 */
[----:B------:R2:W4:Y:S04]  /*68d30*/  @!P5 LDG.E.U16 R75, desc[UR16][R46.64] ;  /* 0x000000102e4bd981 */ /* 0x000528000c1e1500 */
[----:B------:R-:W4:Y:S04]  /*68d40*/  LDL.LU R82, [R1+0x3f8] ;  /* 0x0003f80001527983 */ /* 0x000f280000300800 */
[----:B------:R-:W4:Y:S04]  /*68d50*/  LDL.LU R84, [R1+0x3e0] ;  /* 0x0003e00001547983 */ /* 0x000f280000300800 */
[----:B------:R-:W4:Y:S04]  /*68d60*/  LDL.LU R86, [R1+0x3c8] ;  /* 0x0003c80001567983 */ /* 0x000f280000300800 */
[----:B------:R-:W4:Y:S04]  /*68d70*/  LDL.LU R88, [R1+0x3b0] ;  /* 0x0003b00001587983 */ /* 0x000f280000300800 */
[----:B------:R-:W4:Y:S04]  /*68d80*/  LDL.LU R90, [R1+0x398] ;  /* 0x00039800015a7983 */ /* 0x000f280000300800 */
[----:B------:R-:W4:Y:S01]  /*68d90*/  LDL.LU R92, [R1+0x380] ;  /* 0x00038000015c7983 */ /* 0x000f220000300800 */
[----:B------:R-:W-:Y:S01]  /*68da0*/  PRMT R79, RZ, 0x7610, R79 ;  /* 0x00007610ff4f7816 */ /* 0x000fe2000000004f */
[----:B--2---:R-:W-:-:S02]  /*68db0*/  @!P5 IMAD.MOV.U32 R47, RZ, RZ, R4 ;  /* 0x000000ffff2fd224 */ /* 0x004fc400078e0004 */
[----:B---3--:R-:W-:Y:S02]  /*68dc0*/  @!P5 IMAD.MOV.U32 R46, RZ, RZ, R3 ;  /* 0x000000ffff2ed224 */ /* 0x008fe400078e0003 */
[----:B------:R-:W2:Y:S04]  /*68dd0*/  LDL.LU R3, [R1+0x368] ;  /* 0x0003680001037983 */ /* 0x000ea80000300800 */
[----:B------:R4:W3:Y:S02]  /*68de0*/  @!P5 LDG.E.U16 R77, desc[UR16][R46.64] ;  /* 0x000000102e4dd981 */ /* 0x0008e4000c1e1500 */
[----:B----4-:R-:W-:Y:S02]  /*68df0*/  @!P5 IMAD.MOV.U32 R46, RZ, RZ, R0 ;  /* 0x000000ffff2ed224 */ /* 0x010fe400078e0000 */
[----:B------:R-:W-:Y:S01]  /*68e00*/  @!P5 IMAD.MOV.U32 R47, RZ, RZ, R2 ;  /* 0x000000ffff2fd224 */ /* 0x000fe200078e0002 */
[----:B------:R-:W4:Y:S04]  /*68e10*/  LDL.LU R0, [R1+0x350] ;  /* 0x0003500001007983 */ /* 0x000f280000300800 */
[----:B------:R-:W3:Y:S04]  /*68e20*/  LDL.LU R2, [R1+0x338] ;  /* 0x0003380001027983 */ /* 0x000ee80000300800 */
[----:B------:R-:W3:Y:S04]  /*68e30*/  LDL.LU R4, [R1+0x320] ;  /* 0x0003200001047983 */ /* 0x000ee80000300800 */
[----:B------:R-:W3:Y:S04]  /*68e40*/  LDL R48, [R1+0x5e4] ;  /* 0x0005e40001307983 */ /* 0x000ee80000100800 */
[----:B------:R-:W4:Y:S04]  /*68e50*/  LDL R7, [R1+0x5e8] ;  /* 0x0005e80001077983 */ /* 0x000f280000100800 */
[----:B------:R0:W4:Y:S02]  /*68e60*/  @!P5 LDG.E.U16 R79, desc[UR16][R46.64] ;  /* 0x000000102e4fd981 */ /* 0x000124000c1e1500 */
[----:B0-----:R-:W-:-:S02]  /*68e70*/  @!P5 IMAD.MOV.U32 R47, RZ, RZ, R6 ;  /* 0x000000ffff2fd224 */ /* 0x001fc400078e0006 */
[----:B------:R-:W-:Y:S01]  /*68e80*/  @!P5 IMAD.MOV.U32 R46, RZ, RZ, R5 ;  /* 0x000000ffff2ed224 */ /* 0x000fe200078e0005 */
[----:B------:R-:W4:Y:S04]  /*68e90*/  LDL R6, [R1+0x1198] ;  /* 0x0011980001067983 */ /* 0x000f280000100800 */
[----:B------:R-:W4:Y:S01]  /*68ea0*/  LDL R5, [R1+0x119c] ;  /* 0x00119c0001057983 */ /* 0x000f220000100800 */
[----:B------:R-:W-:Y:S02]  /*68eb0*/  PRMT R81, RZ, 0x7610, R81 ;  /* 0x00007610ff517816 */ /* 0x000fe40000000051 */
[----:B------:R-:W-:-:S04]  /*68ec0*/  PRMT R83, RZ, 0x7610, R83 ;  /* 0x00007610ff537816 */ /* 0x000fc80000000053 */
[----:B------:R0:W4:Y:S01]  /*68ed0*/  @!P5 LDG.E.U16 R81, desc[UR16][R46.64] ;  /* 0x000000102e51d981 */ /* 0x000122000c1e1500 */
[----:B------:R-:W-:Y:S01]  /*68ee0*/  PRMT R85, RZ, 0x7610, R85 ;  /* 0x00007610ff557816 */ /* 0x000fe20000000055 */
[----:B0-----:R-:W-:Y:S02]  /*68ef0*/  @!P5 IMAD.MOV.U32 R46, RZ, RZ, R62 ;  /* 0x000000ffff2ed224 */ /* 0x001fe400078e003e */
[----:B------:R-:W-:-:S05]  /*68f00*/  @!P5 IMAD.MOV.U32 R47, RZ, RZ, R66 ;  /* 0x000000ffff2fd224 */ /* 0x000fca00078e0042 */
        /* <DEDUP_REMOVED lines=12> */
[----:B------:R3:W4:Y:S04]  /*68fd0*/  @!P5 LDG.E.U16 R89, desc[UR16][R46.64] ;  /* 0x000000102e59d981 */ /* 0x000728000c1e1500 */
[----:B------:R-:W-:Y:S04]  /*68fe0*/  STS.U16 [R64+UR5+0x21d00], R82 ;  /* 0x021d005240007988 */ /* 0x000fe80008000405 */
[----:B------:R-:W-:Y:S04]  /*68ff0*/  STS.U16 [R64+UR5+0x22100], R84 ;  /* 0x0221005440007988 */ /* 0x000fe80008000405 */
[----:B------:R0:W-:Y:S04]  /*69000*/  STS.U16 [R64+UR5+0x22500], R86 ;  /* 0x0225005640007988 */ /* 0x0001e80008000405 */
[----:B------:R-:W-:Y:S04]  /*69010*/  STS.U16 [R64+UR5+0x22900], R88 ;  /* 0x0229005840007988 */ /* 0x000fe80008000405 */
[----:B------:R-:W-:Y:S04]  /*69020*/  STS.U16 [R64+UR5+0x22d00], R90 ;  /* 0x022d005a40007988 */ /* 0x000fe80008000405 */
[----:B------:R-:W-:Y:S04]  /*69030*/  STS.U16 [R64+UR5+0x23100], R92 ;  /* 0x0231005c40007988 */ /* 0x000fe80008000405 */
[----:B--2---:R-:W-:Y:S01]  /*69040*/  STS.U16 [R64+UR5+0x23500], R3 ;  /* 0x0235000340007988 */ /* 0x004fe20008000405 */
[----:B---3--:R-:W-:-:S02]  /*69050*/  @!P5 IMAD.MOV.U32 R47, RZ, RZ, R48 ;  /* 0x000000ffff2fd224 */ /* 0x008fc400078e0030 */
[----:B----4-:R-:W-:Y:S02]  /*69060*/  @!P5 IMAD.MOV.U32 R46, RZ, RZ, R7 ;  /* 0x000000ffff2ed224 */ /* 0x010fe400078e0007 */
[----:B------:R-:W2:Y:S04]  /*69070*/  LDL.LU R7, [R1+0x308] ;  /* 0x0003080001077983 */ /* 0x000ea80000300800 */
[----:B------:R1:W3:Y:S04]  /*69080*/  @!P5 LDG.E.U16 R91, desc[UR16][R46.64] ;  /* 0x000000102e5bd981 */ /* 0x0002e8000c1e1500 */
[----:B------:R-:W-:Y:S04]  /*69090*/  STS.U16 [R64+UR5+0x23900], R0 ;  /* 0x0239000040007988 */ /* 0x000fe80008000405 */
[----:B------:R4:W-:Y:S04]  /*690a0*/  STS.U16 [R64+UR5+0x23d00], R2 ;  /* 0x023d000240007988 */ /* 0x0009e80008000405 */
[----:B------:R0:W-:Y:S01]  /*690b0*/  STS.U16 [R64+UR5+0x24100], R4 ;  /* 0x0241000440007988 */ /* 0x0001e20008000405 */
[----:B-1----:R-:W-:-:S02]  /*690c0*/  @!P5 IMAD.MOV.U32 R47, RZ, RZ, R6 ;  /* 0x000000ffff2fd224 */ /* 0x002fc400078e0006 */
[----:B------:R-:W-:Y:S01]  /*690d0*/  @!P5 IMAD.MOV.U32 R46, RZ, RZ, R5 ;  /* 0x000000ffff2ed224 */ /* 0x000fe200078e0005 */
        /* <DEDUP_REMOVED lines=12> */
[----:B----4-:R-:W4:Y:S04]  /*691a0*/  LDL.LU R2, [R1+0x1d0] ;  /* 0x0001d00001027983 */ /* 0x010f280000300800 */
[----:B------:R-:W4:Y:S01]  /*691b0*/  LDL.LU R4, [R1+0x1b8] ;  /* 0x0001b80001047983 */ /* 0x000f220000300800 */
[----:B------:R-:W-:-:S06]  /*691c0*/  PRMT R93, RZ, 0x7610, R93 ;  /* 0x00007610ff5d7816 */ /* 0x000fcc000000005d */
[----:B------:R-:W4:Y:S04]  /*691d0*/  @!P5 LDG.E.U16 R93, desc[UR16][R46.64] ;  /* 0x000000102e5dd981 */ /* 0x000f28000c1e1500 */
        /* <DEDUP_REMOVED lines=16> */
[----:B--2---:R0:W-:Y:S04]  /*692e0*/  STS.U16 [R64+UR5+0x24500], R7 ;  /* 0x0245000740007988 */ /* 0x0041e80008000405 */
[----:B0-----:R-:W2:Y:S04]  /*692f0*/  LDL.LU R7, [R1+0x1858] ;  /* 0x0018580001077983 */ /* 0x001ea80000300800 */
[----:B---3--:R0:W-:Y:S04]  /*69300*/  STS.U16 [R64+UR5+0x24900], R6 ;  /* 0x0249000640007988 */ /* 0x0081e80008000405 */
[----:B------:R1:W-:Y:S04]  /*69310*/  STS.U16 [R64+UR5+0x24d00], R5 ;  /* 0x024d000540007988 */ /* 0x0003e80008000405 */
[----:B------:R3:W-:Y:S04]  /*69320*/  STS.U16 [R64+UR5+0x25100], R48 ;  /* 0x0251003040007988 */ /* 0x0007e80008000405 */
[----:B------:R0:W-:Y:S04]  /*69330*/  STS.U16 [R64+UR5+0x25500], R50 ;  /* 0x0255003240007988 */ /* 0x0001e80008000405 */
[----:B------:R1:W-:Y:S04]  /*69340*/  STS.U16 [R64+UR5+0x25900], R52 ;  /* 0x0259003440007988 */ /* 0x0003e80008000405 */
[----:B------:R3:W-:Y:S04]  /*69350*/  STS.U16 [R64+UR5+0x25d00], R54 ;  /* 0x025d003640007988 */ /* 0x0007e80008000405 */
[----:B0-----:R-:W2:Y:S04]  /*69360*/  LDL.LU R6, [R1+0x1854] ;  /* 0x0018540001067983 */ /* 0x001ea80000300800 */
[----:B-1----:R-:W2:Y:S04]  /*69370*/  LDL.LU R5, [R1+0x1850] ;  /* 0x0018500001057983 */ /* 0x002ea80000300800 */
[----:B---3--:R-:W3:Y:S04]  /*69380*/  LDL.LU R48, [R1+0x184c] ;  /* 0x00184c0001307983 */ /* 0x008ee80000300800 */
        /* <DEDUP_REMOVED lines=15> */
[----:B----4-:R0:W-:Y:S04]  /*69480*/  STS.U16 [R64+UR5+0x27900], R2 ;  /* 0x0279000240007988 */ /* 0x0101e80008000405 */
[----:B------:R1:W-:Y:S04]  /*69490*/  STS.U16 [R64+UR5+0x27d00], R4 ;  /* 0x027d000440007988 */ /* 0x0003e80008000405 */
[----:B0-----:R-:W4:Y:S04]  /*694a0*/  LDL.LU R2, [R1+0x1824] ;  /* 0x0018240001027983 */ /* 0x001f280000300800 */
[----:B-1----:R-:W2:Y:S04]  /*694b0*/  LDL.LU R4, [R1+0x1820] ;  /* 0x0018200001047983 */ /* 0x002ea80000300800 */
        /* <DEDUP_REMOVED lines=16> */
[----:B--2---:R0:W-:Y:S04]  /*695c0*/  STS.U16 [R64+UR5+0x34100], R4 ;  /* 0x0341000440007988 */ /* 0x0041e80008000405 */
[----:B0-----:R-:W2:Y:S04]  /*695d0*/  LDL R4, [R1+0x1698] ;  /* 0x0016980001047983 */ /* 0x001ea80000100800 */
        /* <DEDUP_REMOVED lines=15> */
[----:B----4-:R0:W-:Y:S04]  /*696d0*/  STS.U16 [R64+UR5+0x34500], R2 ;  /* 0x0345000240007988 */ /* 0x0101e80008000405 */
[----:B------:R-:W4:Y:S04]  /*696e0*/  LDL.LU R0, [R1+0x31c] ;  /* 0x00031c0001007983 */ /* 0x000f280000300800 */
[----:B------:R1:W-:Y:S04]  /*696f0*/  STS.U16 [R64+UR5+0x34900], R86 ;  /* 0x0349005640007988 */ /* 0x0003e80008000405 */
[----:B------:R3:W-:Y:S04]  /*69700*/  STS.U16 [R64+UR5+0x34d00], R74 ;  /* 0x034d004a40007988 */ /* 0x0007e80008000405 */
[----:B0-----:R-:W2:Y:S04]  /*69710*/  LDL.LU R2, [R1+0x304] ;  /* 0x0003040001027983 */ /* 0x001ea80000300800 */
[----:B-1----:R-:W2:Y:S04]  /*69720*/  LDL.LU R86, [R1+0x484] ;  /* 0x0004840001567983 */ /* 0x002ea80000300800 */
[----:B---3--:R-:W3:Y:S04]  /*69730*/  LDL.LU R64, [R1+0x181c] ;  /* 0x00181c0001407983 */ /* 0x008ee80000300800 */
[----:B------:R-:W2:Y:S04]  /*69740*/  LDL R74, [R1+0x169c] ;  /* 0x00169c00014a7983 */ /* 0x000ea80000100800 */
[----:B--2---:R-:W-:Y:S04]  /*69750*/  STS.U16 [R74+UR5+0x35100], R62 ;  /* 0x0351003e4a007988 */ /* 0x004fe80008000405 */
        /* <DEDUP_REMOVED lines=25> */
[----:B------:R0:W-:Y:S04]  /*698f0*/  STS.U16 [R4+UR5+0x22580], R80 ;  /* 0x0225805004007988 */ /* 0x0001e80008000405 */
[----:B------:R-:W2:Y:S04]  /*69900*/  LDL.LU R78, [R1+0x274] ;  /* 0x00027400014e7983 */ /* 0x000ea80000300800 */
        /* <DEDUP_REMOVED lines=10> */
[----:B------:R0:W-:Y:S04]  /*699b0*/  STS.U16 [R4+UR5+0x23d80], R3 ;  /* 0x023d800304007988 */ /* 0x0001e80008000405 */
[----:B----4-:R-:W4:Y:S04]  /*699c0*/  LDL.LU R92, [R1+0x1e4] ;  /* 0x0001e400015c7983 */ /* 0x010f280000300800 */
[----:B------:R1:W-:Y:S04]  /*699d0*/  STS.U16 [R4+UR5+0x24180], R0 ;  /* 0x0241800004007988 */ /* 0x0003e80008000405 */
[----:B0-----:R-:W4:Y:S04]  /*699e0*/  LDL.LU R3, [R1+0x1cc] ;  /* 0x0001cc0001037983 */ /* 0x001f280000300800 */
[----:B-1----:R-:W4:Y:S04]  /*699f0*/  LDL.LU R0, [R1+0x1b4] ;  /* 0x0001b40001007983 */ /* 0x002f280000300800 */
        /* <DEDUP_REMOVED lines=17> */
[----:B0-----:R-:W4:Y:S04]  /*69b10*/  LDL.LU R2, [R1+0x1c] ;  /* 0x00001c0001027983 */ /* 0x001f280000300800 */
[----:B---3--:R0:W-:Y:S04]  /*69b20*/  STS.U16 [R4+UR5+0x24980], R66 ;  /* 0x0249804204007988 */ /* 0x0081e80008000405 */
[----:B------:R1:W-:Y:S04]  /*69b30*/  STS.U16 [R4+UR5+0x24d80], R68 ;  /* 0x024d804404007988 */ /* 0x0003e80008000405 */
[----:B--2---:R2:W-:Y:S04]  /*69b40*/  STS.U16 [R4+UR5+0x25180], R70 ;  /* 0x0251804604007988 */ /* 0x0045e80008000405 */
[----:B------:R3:W-:Y:S04]  /*69b50*/  STS.U16 [R4+UR5+0x25580], R72 ;  /* 0x0255804804007988 */ /* 0x0007e80008000405 */
[----:B------:R0:W-:Y:S04]  /*69b60*/  STS.U16 [R4+UR5+0x25980], R76 ;  /* 0x0259804c04007988 */ /* 0x0001e80008000405 */
[----:B------:R2:W-:Y:S04]  /*69b70*/  STS.U16 [R4+UR5+0x25d80], R78 ;  /* 0x025d804e04007988 */ /* 0x0005e80008000405 */
[----:B0-----:R-:W4:Y:S04]  /*69b80*/  LDL.LU R66, [R1+0x1818] ;  /* 0x0018180001427983 */ /* 0x001f280000300800 */
[----:B-1----:R-:W4:Y:S04]  /*69b90*/  LDL.LU R68, [R1+0x1814] ;  /* 0x0018140001447983 */ /* 0x002f280000300800 */
[----:B--2---:R-:W2:Y:S04]  /*69ba0*/  LDL.LU R70, [R1+0x1810] ;  /* 0x0018100001467983 */ /* 0x004ea80000300800 */
[----:B---3--:R-:W3:Y:S04]  /*69bb0*/  LDL.LU R72, [R1+0x180c] ;  /* 0x00180c0001487983 */ /* 0x008ee80000300800 */
[----:B------:R-:W2:Y:S04]  /*69bc0*/  LDL.LU R76, [R1+0x1808] ;  /* 0x00180800014c7983 */ /* 0x000ea80000300800 */
[----:B------:R-:W2:Y:S04]  /*69bd0*/  LDL.LU R78, [R1+0x1804] ;  /* 0x00180400014e7983 */ /* 0x000ea80000300800 */
[----:B------:R0:W-:Y:S04]  /*69be0*/  STS.U16 [R4+UR5+0x26180], R80 ;  /* 0x0261805004007988 */ /* 0x0001e80008000405 */
[----:B------:R1:W-:Y:S04]  /*69bf0*/  STS.U16 [R4+UR5+0x26580], R82 ;  /* 0x0265805204007988 */ /* 0x0003e80008000405 */
[----:B------:R0:W-:Y:S04]  /*69c00*/  STS.U16 [R4+UR5+0x26980], R84 ;  /* 0x0269805404007988 */ /* 0x0001e80008000405 */
[----:B------:R0:W-:Y:S04]  /*69c10*/  STS.U16 [R4+UR5+0x26d80], R88 ;  /* 0x026d805804007988 */ /* 0x0001e80008000405 */
[----:B------:R1:W-:Y:S04]  /*69c20*/  STS.U16 [R4+UR5+0x27180], R90 ;  /* 0x0271805a04007988 */ /* 0x0003e80008000405 */
[----:B----4-:R4:W-:Y:S04]  /*69c30*/  STS.U16 [R4+UR5+0x27580], R92 ;  /* 0x0275805c04007988 */ /* 0x0109e80008000405 */
        /* <DEDUP_REMOVED lines=8> */
[----:B0-----:R-:W2:Y:S04]  /*69cc0*/  LDL.LU R3, [R1+0x17e8] ;  /* 0x0017e80001037983 */ /* 0x001ea80000300800 */
[----:B-1----:R-:W2:Y:S04]  /*69cd0*/  LDL.LU R0, [R1+0x17e4] ;  /* 0x0017e40001007983 */ /* 0x002ea80000300800 */
        /* <DEDUP_REMOVED lines=20> */
[----:B0-----:R-:W3:Y:S04]  /*69e20*/  LDL.LU R20, [R1+0x3f0] ;  /* 0x0003f00001147983 */ /* 0x001ee80000300800 */
[----:B-1----:R-:W3:Y:S04]  /*69e30*/  LDL.LU R15, [R1+0x3d8] ;  /* 0x0003d800010f7983 */ /* 0x002ee80000300800 */
[----:B------:R0:W-:Y:S04]  /*69e40*/  STS.U16 [R4+UR5+0x33580], R86 ;  /* 0x0335805604007988 */ /* 0x0001e80008000405 */
[----:B------:R-:W3:Y:S04]  /*69e50*/  LDL.LU R9, [R1+0x3c0] ;  /* 0x0003c00001097983 */ /* 0x000ee80000300800 */
[----:B------:R-:W3:Y:S04]  /*69e60*/  LDL.LU R50, [R1+0x3a8] ;  /* 0x0003a80001327983 */ /* 0x000ee80000300800 */
[----:B------:R-:W3:Y:S04]  /*69e70*/  LDL.LU R62, [R1+0x390] ;  /* 0x00039000013e7983 */ /* 0x000ee80000300800 */
[----:B------:R1:W-:Y:S04]  /*69e80*/  STS.U16 [R4+UR5+0x33980], R46 ;  /* 0x0339802e04007988 */ /* 0x0003e80008000405 */
[----:B------:R-:W3:Y:S04]  /*69e90*/  LDL.LU R74, [R1+0x378] ;  /* 0x00037800014a7983 */ /* 0x000ee80000300800 */
[----:B------:R1:W-:Y:S04]  /*69ea0*/  STS.U16 [R4+UR5+0x33d80], R47 ;  /* 0x033d802f04007988 */ /* 0x0003e80008000405 */
[----:B------:R-:W-:Y:S04]  /*69eb0*/  STS.U16 [R4+UR5+0x34180], R2 ;  /* 0x0341800204007988 */ /* 0x000fe80008000405 */
[----:B0-----:R-:W3:Y:S04]  /*69ec0*/  LDL.LU R86, [R1+0x360] ;  /* 0x0003600001567983 */ /* 0x001ee80000300800 */
[----:B-1----:R-:W3:Y:S04]  /*69ed0*/  LDL.LU R46, [R1+0x348] ;  /* 0x00034800012e7983 */ /* 0x002ee80000300800 */
[----:B------:R-:W3:Y:S04]  /*69ee0*/  LDL.LU R47, [R1+0x330] ;  /* 0x00033000012f7983 */ /* 0x000ee80000300800 */
[----:B--2---:R0:W-:Y:S04]  /*69ef0*/  STS.U16 [R4+UR5+0x34580], R0 ;  /* 0x0345800004007988 */ /* 0x0041e80008000405 */
[----:B------:R1:W-:Y:S04]  /*69f00*/  STS.U16 [R4+UR5+0x34980], R84 ;  /* 0x0349805404007988 */ /* 0x0003e80008000405 */
[----:B0-----:R-:W2:Y:S04]  /*69f10*/  LDL.LU R0, [R1+0x318] ;  /* 0x0003180001007983 */ /* 0x001ea80000300800 */
[----:B------:R-:W2:Y:S04]  /*69f20*/  LDL.LU R2, [R1+0x300] ;  /* 0x0003000001027983 */ /* 0x000ea80000300800 */
[----:B-1----:R-:W2:Y:S02]  /*69f30*/  LDL.LU R4, [R1+0x17e0] ;  /* 0x0017e00001047983 */ /* 0x002ea40000300800 */
[----:B--2---:R-:W-:-:S05]  /*69f40*/  LOP3.LUT R84, R4, 0x30, RZ, 0x3c, !PT ;  /* 0x0000003004547812 */ /* 0x004fca00078e3cff */
        /* <DEDUP_REMOVED lines=32> */
[----:B0-----:R-:W2:Y:S04]  /*6a150*/  LDL.LU R0, [R1+0x2e8] ;  /* 0x0002e80001007983 */ /* 0x001ea80000300800 */
[----:B-1----:R-:W3:Y:S04]  /*6a160*/  LDL.LU R2, [R1+0x2d0] ;  /* 0x0002d00001027983 */ /* 0x002ee80000300800 */
        /* <DEDUP_REMOVED lines=30> */
[----:B---3--:R1:W-:Y:S04]  /*6a350*/  STS.U16 [R72+UR5+0x24e00], R2 ;  /* 0x024e000248007988 */ /* 0x0083e80008000405 */
        /* <DEDUP_REMOVED lines=28> */
[----:B0-----:R-:W2:Y:S04]  /*6a520*/  LDL.LU R0, [R1+0x17dc] ;  /* 0x0017dc0001007983 */ /* 0x001ea80000300800 */
[----:B------:R-:W-:Y:S04]  /*6a530*/  STS.U16 [R72+UR5+0x34200], R47 ;  /* 0x0342002f48007988 */ /* 0x000fe80008000405 */
[----:B-1----:R-:W3:Y:S04]  /*6a540*/  LDL.LU R2, [R1+0x17d8] ;  /* 0x0017d80001027983 */ /* 0x002ee80000300800 */
[----:B------:R0:W-:Y:S04]  /*6a550*/  STS.U16 [R72+UR5+0x34600], R3 ;  /* 0x0346000348007988 */ /* 0x0001e80008000405 */
[----:B0-----:R-:W4:Y:S04]  /*6a560*/  LDL.LU R3, [R1+0x17d4] ;  /* 0x0017d40001037983 */ /* 0x001f280000300800 */
        /* <DEDUP_REMOVED lines=17> */
[----:B------:R-:W-:Y:S04]  /*6a680*/  STS.U16 [R72+UR5+0x34a00], R82 ;  /* 0x034a005248007988 */ /* 0x000fe80008000405 */
[----:B------:R0:W-:Y:S04]  /*6a690*/  STS.U16 [R72+UR5+0x34e00], R70 ;  /* 0x034e004648007988 */ /* 0x0001e80008000405 */
[----:B------:R-:W-:Y:S04]  /*6a6a0*/  STS.U16 [R72+UR5+0x35200], R58 ;  /* 0x0352003a48007988 */ /* 0x000fe80008000405 */
[----:B------:R-:W-:Y:S04]  /*6a6b0*/  STS.U16 [R72+UR5+0x35600], R5 ;  /* 0x0356000548007988 */ /* 0x000fe80008000405 */
[----:B------:R-:W-:Y:S04]  /*6a6c0*/  STS.U16 [R72+UR5+0x35a00], R11 ;  /* 0x035a000b48007988 */ /* 0x000fe80008000405 */
[----:B------:R-:W-:Y:S04]  /*6a6d0*/  STS.U16 [R72+UR5+0x35e00], R17 ;  /* 0x035e001148007988 */ /* 0x000fe80008000405 */
[----:B------:R-:W-:Y:S04]  /*6a6e0*/  STS.U16 [R72+UR5+0x36200], R30 ;  /* 0x0362001e48007988 */ /* 0x000fe80008000405 */
[----:B0-----:R-:W4:Y:S04]  /*6a6f0*/  LDL.LU R70, [R1+0x2fc] ;  /* 0x0002fc0001467983 */ /* 0x001f280000300800 */
[----:B------:R-:W4:Y:S04]  /*6a700*/  LDL.LU R82, [R1+0x2e4] ;  /* 0x0002e40001527983 */ /* 0x000f280000300800 */
[----:B------:R-:W4:Y:S04]  /*6a710*/  LDL.LU R38, [R1+0x2cc] ;  /* 0x0002cc0001267983 */ /* 0x000f280000300800 */
[----:B------:R-:W4:Y:S04]  /*6a720*/  LDL.LU R37, [R1+0x2b4] ;  /* 0x0002b40001257983 */ /* 0x000f280000300800 */
[----:B------:R-:W4:Y:S04]  /*6a730*/  LDL.LU R36, [R1+0x29c] ;  /* 0x00029c0001247983 */ /* 0x000f280000300800 */
[----:B------:R-:W4:Y:S04]  /*6a740*/  LDL.LU R35, [R1+0x284] ;  /* 0x0002840001237983 */ /* 0x000f280000300800 */
[----:B------:R-:W-:Y:S04]  /*6a750*/  STS.U16 [R72+UR5+0x36600], R41 ;  /* 0x0366002948007988 */ /* 0x000fe80008000405 */
[----:B------:R-:W4:Y:S04]  /*6a760*/  LDL.LU R34, [R1+0x26c] ;  /* 0x00026c0001227983 */ /* 0x000f280000300800 */
[----:B------:R-:W-:Y:S04]  /*6a770*/  STS.U16 [R72+UR5+0x36a00], R43 ;  /* 0x036a002b48007988 */ /* 0x000fe80008000405 */
[----:B------:R-:W4:Y:S04]  /*6a780*/  LDL.LU R33, [R1+0x254] ;  /* 0x0002540001217983 */ /* 0x000f280000300800 */
[----:B------:R-:W-:Y:S01]  /*6a790*/  STS.U16 [R72+UR5+0x36e00], R44 ;  /* 0x036e002c48007988 */ /* 0x000fe20008000405 */
[----:B------:R-:W-:-:S03]  /*6a7a0*/  LOP3.LUT R16, R4, 0x50, RZ, 0x3c, !PT ;  /* 0x0000005004107812 */ /* 0x000fc600078e3cff */
[----:B------:R-:W4:Y:S04]  /*6a7b0*/  LDL.LU R32, [R1+0x23c] ;  /* 0x00023c0001207983 */ /* 0x000f280000300800 */
[----:B------:R-:W-:Y:S04]  /*6a7c0*/  STS.U16 [R72+UR5+0x37200], R45 ;  /* 0x0372002d48007988 */ /* 0x000fe80008000405 */
[----:B------:R-:W4:Y:S04]  /*6a7d0*/  LDL.LU R29, [R1+0x224] ;  /* 0x00022400011d7983 */ /* 0x000f280000300800 */
[----:B------:R-:W-:Y:S04]  /*6a7e0*/  STS.U16 [R72+UR5+0x37600], R49 ;  /* 0x0376003148007988 */ /* 0x000fe80008000405 */
[----:B------:R-:W4:Y:S04]  /*6a7f0*/  LDL.LU R10, [R1+0x20c] ;  /* 0x00020c00010a7983 */ /* 0x000f280000300800 */
[----:B------:R-:W-:Y:S04]  /*6a800*/  STS.U16 [R72+UR5+0x37a00], R51 ;  /* 0x037a003348007988 */ /* 0x000fe80008000405 */
[----:B------:R-:W4:Y:S04]  /*6a810*/  LDL.LU R48, [R1+0x1f4] ;  /* 0x0001f40001307983 */ /* 0x000f280000300800 */
[----:B------:R0:W-:Y:S04]  /*6a820*/  STS.U16 [R72+UR5+0x37e00], R53 ;  /* 0x037e003548007988 */ /* 0x0001e80008000405 */
[----:B------:R-:W4:Y:S04]  /*6a830*/  LDL.LU R60, [R1+0x1dc] ;  /* 0x0001dc00013c7983 */ /* 0x000f280000300800 */
[----:B0-----:R-:W4:Y:S04]  /*6a840*/  LDL.LU R72, [R1+0x1c4] ;  /* 0x0001c40001487983 */ /* 0x001f280000300800 */
[----:B--2---:R0:W-:Y:S04]  /*6a850*/  STS.U16 [R16+UR5+0x20280], R84 ;  /* 0x0202805410007988 */ /* 0x0041e80008000405 */
[----:B---3--:R1:W-:Y:S04]  /*6a860*/  STS.U16 [R16+UR5+0x20680], R27 ;  /* 0x0206801b10007988 */ /* 0x0083e80008000405 */
[----:B----4-:R2:W-:Y:S04]  /*6a870*/  STS.U16 [R16+UR5+0x20a80], R26 ;  /* 0x020a801a10007988 */ /* 0x0105e80008000405 */
[----:B------:R3:W-:Y:S04]  /*6a880*/  STS.U16 [R16+UR5+0x20e80], R25 ;  /* 0x020e801910007988 */ /* 0x0007e80008000405 */
[----:B------:R4:W-:Y:S04]  /*6a890*/  STS.U16 [R16+UR5+0x21280], R24 ;  /* 0x0212801810007988 */ /* 0x0009e80008000405 */
[----:B------:R2:W-:Y:S04]  /*6a8a0*/  STS.U16 [R16+UR5+0x21680], R23 ;  /* 0x0216801710007988 */ /* 0x0005e80008000405 */
[----:B0-----:R-:W4:Y:S04]  /*6a8b0*/  LDL.LU R84, [R1+0x1ac] ;  /* 0x0001ac0001547983 */ /* 0x001f280000300800 */
[----:B-1----:R-:W4:Y:S04]  /*6a8c0*/  LDL.LU R27, [R1+0x194] ;  /* 0x00019400011b7983 */ /* 0x002f280000300800 */
        /* <DEDUP_REMOVED lines=96> */
[----:B------:R-:W2:Y:S01]  /*6aed0*/  LDL.LU R33, [R1+0x250] ;  /* 0x0002500001217983 */ /* 0x000ea20000300800 */
[----:B------:R-:W-:-:S03]  /*6aee0*/  LOP3.LUT R10, R4, 0x60, RZ, 0x3c, !PT ;  /* 0x00000060040a7812 */ /* 0x000fc600078e3cff */
[----:B------:R-:W-:Y:S04]  /*6aef0*/  STS.U16 [R16+UR5+0x37a80], R73 ;  /* 0x037a804910007988 */ /* 0x000fe80008000405 */
[----:B------:R-:W2:Y:S04]  /*6af00*/  LDL.LU R32, [R1+0x238] ;  /* 0x0002380001207983 */ /* 0x000ea80000300800 */
[----:B------:R0:W-:Y:S04]  /*6af10*/  STS.U16 [R16+UR5+0x37e80], R75 ;  /* 0x037e804b10007988 */ /* 0x0001e80008000405 */
[----:B------:R-:W2:Y:S04]  /*6af20*/  LDL.LU R29, [R1+0x220] ;  /* 0x00022000011d7983 */ /* 0x000ea80000300800 */
[----:B0-----:R-:W2:Y:S04]  /*6af30*/  LDL.LU R16, [R1+0x208] ;  /* 0x0002080001107983 */ /* 0x001ea80000300800 */
[----:B------:R-:W2:Y:S04]  /*6af40*/  LDL.LU R48, [R1+0x1f0] ;  /* 0x0001f00001307983 */ /* 0x000ea80000300800 */
        /* <DEDUP_REMOVED lines=108> */
[----:B------:R-:W2:Y:S01]  /*6b610*/  LDL.LU R16, [R1+0x24c] ;  /* 0x00024c0001107983 */ /* 0x000ea20000300800 */
[----:B------:R-:W-:-:S03]  /*6b620*/  LOP3.LUT R5, R4, 0x70, RZ, 0x3c, !PT ;  /* 0x0000007004057812 */ /* 0x000fc600078e3cff */
[----:B0-----:R-:W2:Y:S04]  /*6b630*/  LDL.LU R10, [R1+0x234] ;  /* 0x00023400010a7983 */ /* 0x001ea80000300800 */
[----:B------:R-:W2:Y:S04]  /*6b640*/  LDL.LU R48, [R1+0x21c] ;  /* 0x00021c0001307983 */ /* 0x000ea80000300800 */
[----:B------:R-:W2:Y:S04]  /*6b650*/  LDL.LU R60, [R1+0x204] ;  /* 0x00020400013c7983 */ /* 0x000ea80000300800 */
        /* <DEDUP_REMOVED lines=30> */
[----:B0-----:R-:W4:Y:S04]  /*6b840*/  LDL.LU R86, [R1+0x84] ;  /* 0x0000840001567983 */ /* 0x001f280000300800 */
[----:B-1----:R-:W4:Y:S04]  /*6b850*/  LDL.LU R46, [R1+0x6c] ;  /* 0x00006c00012e7983 */ /* 0x002f280000300800 */
        /* <DEDUP_REMOVED lines=34> */
[----:B0-----:R0:W5:Y:S04]  /*6ba80*/  LDL.LU R2, [R1+0x17c8] ;  /* 0x0017c80001027983 */ /* 0x0011680000300800 */
[----:B-1----:R0:W5:Y:S04]  /*6ba90*/  LDL.LU R3, [R1+0x17c4] ;  /* 0x0017c40001037983 */ /* 0x0021680000300800 */
[----:B------:R1:W-:Y:S04]  /*6baa0*/  STS.U16 [R5+UR5+0x34380], R0 ;  /* 0x0343800005007988 */ /* 0x0003e80008000405 */
        /* <DEDUP_REMOVED lines=9> */
[----:B------:R0:W-:Y:S01]  /*6bb40*/  STS.U16 [R5+UR5+0x36b80], R63 ;  /* 0x036b803f05007988 */ /* 0x0001e20008000405 */
[----:B-1----:R-:W1:Y:S03]  /*6bb50*/  S2R R0, SR_TID.X ;  /* 0x0000000000007919 */ /* 0x002e660000002100 */
[----:B------:R0:W-:Y:S04]  /*6bb60*/  STS.U16 [R5+UR5+0x36f80], R77 ;  /* 0x036f804d05007988 */ /* 0x0001e80008000405 */
[----:B------:R0:W-:Y:S04]  /*6bb70*/  STS.U16 [R5+UR5+0x37380], R81 ;  /* 0x0373805105007988 */ /* 0x0001e80008000405 */
[----:B------:R0:W-:Y:S04]  /*6bb80*/  STS.U16 [R5+UR5+0x37780], R85 ;  /* 0x0377805505007988 */ /* 0x0001e80008000405 */
[----:B------:R0:W-:Y:S04]  /*6bb90*/  STS.U16 [R5+UR5+0x37b80], R89 ;  /* 0x037b805905007988 */ /* 0x0001e80008000405 */
[----:B------:R0:W-:Y:S01]  /*6bba0*/  STS.U16 [R5+UR5+0x37f80], R93 ;  /* 0x037f805d05007988 */ /* 0x0001e20008000405 */
[----:B------:R2:W-:Y:S06]  /*6bbb0*/  MEMBAR.ALL.CTA ;  /* 0x0000000000007992 */ /* 0x0005ec0000008000 */
[----:B--2---:R-:W2:Y:S01]  /*6bbc0*/  FENCE.VIEW.ASYNC.S ;  /* 0x00000000000073c6 */ /* 0x004ea20000000000 */
[----:B------:R-:W-:-:S04]  /*6bbd0*/  ULEA UR77, UR71, UR5, 0x3 ;  /* 0x00000005474d7291 */ /* 0x000fc8000f8e18ff */
[----:B------:R-:W-:Y:S01]  /*6bbe0*/  UIADD3 UR77, UPT, UPT, UR77, 0x48000, URZ ;  /* 0x000480004d4d7890 */ /* 0x000fe2000fffe0ff */
[----:B-1----:R-:W-:Y:S01]  /*6bbf0*/  LOP3.LUT R0, R0, 0x7f, RZ, 0xc0, !PT ;  /* 0x0000007f00007812 */ /* 0x002fe200078ec0ff */
[----:B--2---:R-:W-:Y:S06]  /*6bc00*/  BAR.SYNC.DEFER_BLOCKING 0x0 ;  /* 0x0000000000007b1d */ /* 0x004fec0000010000 */
[----:B0-----:R-:W-:Y:S05]  /*6bc10*/  @P0 BRA `(.L_x_9) ;  /* 0x0000000000b80947 */ /* 0x001fea0003800000 */
[----:B------:R-:W-:Y:S01]  /*6bc20*/  UMOV UR72, UR10 ;  /* 0x0000000a00487c82 */ /* 0x000fe20008000000 */
[----:B------:R-:W-:Y:S01]  /*6bc30*/  UMOV UR73, 0x40004040 ;  /* 0x4000404000497882 */ /* 0x000fe20000000000 */
        /* <DEDUP_REMOVED lines=9> */
[----:B------:R-:W-:Y:S01]  /*6bcd0*/  UTCHMMA gdesc[UR18], gdesc[UR20], tmem[UR4], tmem[UR68], idesc[UR69], UPT ;  /* 0x00ff4414120075ea */ /* 0x000fe2000b800004 */
[----:B------:R-:W-:Y:S01]  /*6bce0*/  UTCHMMA gdesc[UR22], gdesc[UR24], tmem[UR4], tmem[UR62], idesc[UR63], UPT ;  /* 0x00ff3e18160075ea */ /* 0x000fe2000b800004 */
[----:B------:R1:W-:Y:S01]  /*6bcf0*/  UTCHMMA gdesc[UR26], gdesc[UR28], tmem[UR4], tmem[UR74], idesc[UR75], UPT ;  /* 0x00ff4a1c1a0075ea */ /* 0x0003e2000b800004 */
[----:B------:R-:W-:Y:S01]  /*6bd00*/  UMOV UR64, 0x0 ;  /* 0x0000000000407882 */ /* 0x000fe20000000000 */
[----:B------:R-:W-:Y:S01]  /*6bd10*/  UMOV UR65, 0x4408490 ;  /* 0x0440849000417882 */ /* 0x000fe20000000000 */
[----:B------:R-:W-:Y:S01]  /*6bd20*/  UIADD3 UR76, UPT, UPT, UR4, 0x100000, URZ ;  /* 0x00100000044c7890 */ /* 0x000fe2000fffe0ff */
[----:B------:R-:W-:Y:S01]  /*6bd30*/  MOV.SPILL R5, UR7 ;  /* 0x0000000700057c02 */ /* 0x000fe20009000f00 */
[----:B0-----:R-:W-:Y:S01]  /*6bd40*/  UIADD3 UR73, UPT, UPT, UR4, 0x100000, URZ ;  /* 0x0010000004497890 */ /* 0x001fe2000fffe0ff */
[----:B------:R-:W-:Y:S01]  /*6bd50*/  MOV.SPILL R6, UR6 ;  /* 0x0000000600067c02 */ /* 0x000fe20009000f00 */
[----:B------:R-:W-:Y:S01]  /*6bd60*/  UMOV UR6, 0x0 ;  /* 0x0000000000067882 */ /* 0x000fe20000000000 */
[----:B------:R-:W-:Y:S01]  /*6bd70*/  UMOV UR7, 0x4408490 ;  /* 0x0440849000077882 */ /* 0x000fe20000000000 */
[----:B------:R-:W-:Y:S01]  /*6bd80*/  UTCHMMA gdesc[UR30], gdesc[UR32], tmem[UR4], tmem[UR64], idesc[UR65], UPT ;  /* 0x00ff40201e0075ea */ /* 0x000fe2000b800004 */
[----:B-1----:R-:W-:-:S02]  /*6bd90*/  UIADD3 UR74, UPT, UPT, UR4, 0x100000, URZ ;  /* 0x00100000044a7890 */ /* 0x002fc4000fffe0ff */
[----:B------:R-:W-:Y:S01]  /*6bda0*/  UTCHMMA gdesc[UR34], gdesc[UR36], tmem[UR4], tmem[UR66], idesc[UR67], UPT ;  /* 0x00ff4224220075ea */ /* 0x000fe2000b800004 */
[----:B------:R-:W-:Y:S02]  /*6bdb0*/  UIADD3 UR75, UPT, UPT, UR4, 0x100000, URZ ;  /* 0x00100000044b7890 */ /* 0x000fe4000fffe0ff */
[----:B------:R0:W-:Y:S01]  /*6bdc0*/  UTCHMMA gdesc[UR38], gdesc[UR40], tmem[UR4], tmem[UR6], idesc[UR7], UPT ;  /* 0x00ff0628260075ea */ /* 0x0001e2000b800004 */
[----:B------:R-:W-:Y:S02]  /*6bdd0*/  UIADD3 UR72, UPT, UPT, UR4, 0x100000, URZ ;  /* 0x0010000004487890 */ /* 0x000fe4000fffe0ff */
[----:B------:R-:W-:Y:S01]  /*6bde0*/  UTCHMMA gdesc[UR42], gdesc[UR44], tmem[UR4], tmem[UR68], idesc[UR69], UPT ;  /* 0x00ff442c2a0075ea */ /* 0x000fe2000b800004 */
[----:B------:R-:W-:Y:S01]  /*6bdf0*/  UTCHMMA gdesc[UR8], gdesc[UR46], tmem[UR73], tmem[UR62], idesc[UR63], UPT ;  /* 0x00ff3e2e080075ea */ /* 0x000fe2000b800049 */
[----:B------:R-:W-:Y:S02]  /*6be00*/  UTCHMMA gdesc[UR18], gdesc[UR48], tmem[UR74], tmem[UR64], idesc[UR65], UPT ;  /* 0x00ff4030120075ea */ /* 0x000fe4000b80004a */
[----:B------:R-:W-:Y:S01]  /*6be10*/  UTCHMMA gdesc[UR22], gdesc[UR50], tmem[UR75], tmem[UR66], idesc[UR67], UPT ;  /* 0x00ff4232160075ea */ /* 0x000fe2000b80004b */
[----:B------:R1:W-:Y:S02]  /*6be20*/  UTCHMMA gdesc[UR26], gdesc[UR52], tmem[UR76], tmem[UR68], idesc[UR69], UPT ;  /* 0x00ff44341a0075ea */ /* 0x0003e4000b80004c */
[----:B------:R2:W-:Y:S01]  /*6be30*/  UTCHMMA gdesc[UR30], gdesc[UR54], tmem[UR72], tmem[UR62], idesc[UR63], UPT ;  /* 0x00ff3e361e0075ea */ /* 0x0005e2000b800048 */
[----:B------:R2:W-:Y:S01]  /*6be40*/  UTCHMMA gdesc[UR34], gdesc[UR56], tmem[UR73], tmem[UR64], idesc[UR65], UPT ;  /* 0x00ff4038220075ea */ /* 0x0005e2000b800049 */
[----:B------:R2:W-:Y:S01]  /*6be50*/  UTCHMMA gdesc[UR38], gdesc[UR58], tmem[UR74], tmem[UR66], idesc[UR67], UPT ;  /* 0x00ff423a260075ea */ /* 0x0005e2000b80004a */
[----:B0-----:R-:W-:-:S02]  /*6be60*/  R2UR.FILL UR7, R5 ;  /* 0x00000000050772ca */ /* 0x001fc400004e0000 */
[----:B------:R-:W-:Y:S01]  /*6be70*/  R2UR.FILL UR6, R6 ;  /* 0x00000000060672ca */ /* 0x000fe200004e0000 */
[----:B-1----:R-:W-:Y:S01]  /*6be80*/  UMOV UR68, UR77 ;  /* 0x0000004d00447c82 */ /* 0x002fe20008000000 */
[----:B------:R-:W-:Y:S02]  /*6be90*/  UMOV UR69, URZ ;  /* 0x000000ff00457c82 */ /* 0x000fe40008000000 */
[----:B------:R-:W-:Y:S01]  /*6bea0*/  UMOV UR76, UR68 ;  /* 0x00000044004c7c82 */ /* 0x000fe20008000000 */
[----:B------:R-:W-:Y:S01]  /*6beb0*/  UMOV UR68, 0x0 ;  /* 0x0000000000447882 */ /* 0x000fe20000000000 */
[----:B------:R-:W-:Y:S02]  /*6bec0*/  UMOV UR69, 0x4408490 ;  /* 0x0440849000457882 */ /* 0x000fe40000000000 */
[----:B------:R2:W-:Y:S01]  /*6bed0*/  UTCHMMA gdesc[UR42], gdesc[UR60], tmem[UR75], tmem[UR68], idesc[UR69], UPT ;  /* 0x00ff443c2a0075ea */ /* 0x0005e2000b80004b */
[----:B------:R2:W-:Y:S01]  /*6bee0*/  UTCBAR [UR76], URZ ;  /* 0x000000ff4c0073e9 */ /* 0x0005e200080000ff */
[----:B------:R-:W-:-:S05]  /*6bef0*/  NOP ;  /* 0x0000000000007918 */ /* 0x000fca0000000000 */
.L_x_9:
[----:B------:R-:W3:Y:S01]  /*6bf00*/  LDL R5, [R1+0x16a4] ;  /* 0x0016a40001057983 */ /* 0x000ee20000100800 */
[----:B------:R-:W-:-:S04]  /*6bf10*/  UIADD3 UR71, UPT, UPT, UR71, 0x1, URZ ;  /* 0x0000000147477890 */ /* 0x000fc8000fffe0ff */
[----:B------:R-:W-:-:S04]  /*6bf20*/  UISETP.GT.AND UP1, UPT, UR71, 0x1, UPT ;  /* 0x000000014700788c */ /* 0x000fc8000bf24270 */
[----:B--2---:R-:W-:Y:S02]  /*6bf30*/  USEL UR62, URZ, 0x1, !UP1 ;  /* 0x00000001ff3e7887 */ /* 0x004fe4000c800000 */
[----:B------:R-:W-:Y:S02]  /*6bf40*/  USEL UR71, UR71, URZ, !UP1 ;  /* 0x000000ff47477287 */ /* 0x000fe4000c800000 */
[----:B------:R-:W-:-:S03]  /*6bf50*/  ULOP3.LUT UR63, UR7, UR62, URZ, 0x3c, !UPT ;  /* 0x0000003e073f7292 */ /* 0x000fc6000f8e3cff */
[----:B------:R-:W-:-:S04]  /*6bf60*/  UMOV UR62, UR7 ;  /* 0x00000007003e7c82 */ /* 0x000fc80008000000 */
[----:B------:R-:W-:Y:S01]  /*6bf70*/  UMOV UR7, UR63 ;  /* 0x0000003f00077c82 */ /* 0x000fe20008000000 */
[----:B---3--:R-:W-:-:S13]  /*6bf80*/  ISETP.NE.U32.AND P2, PT, R5, UR15, PT ;  /* 0x0000000f05007c0c */ /* 0x008fda000bf45070 */
[----:B------:R-:W-:Y:S05]  /*6bf90*/  @P2 BRA `(.L_x_10) ;  /* 0xfffffd9c00882947 */ /* 0x000fea000383ffff */
.L_x_7:
[----:B------:R-:W0:Y:S01]  /*6bfa0*/  S2R R7, SR_TID.X ;  /* 0x0000000000077919 */ /* 0x000e220000002100 */
[----:B------:R-:W1:Y:S02]  /*6bfb0*/  LDC R6, c[0x0][0x3a0] ;  /* 0x0000e800ff067b82 */ /* 0x000e640000000800 */
[----:B-1----:R-:W-:-:S05]  /*6bfc0*/  VIADD R6, R6, 0x7f ;  /* 0x0000007f06067836 */ /* 0x002fca0000000000 */
[----:B------:R-:W-:Y:S01]  /*6bfd0*/  ISETP.GE.AND P0, PT, R6, 0x80, PT ;  /* 0x000000800600780c */ /* 0x000fe20003f06270 */
[C---:B0----5:R-:W-:Y:S01]  /*6bfe0*/  IMAD.SHL.U32 R2, R7.reuse, 0x10, RZ ;  /* 0x0000001007027824 */ /* 0x061fe200078e00ff */
[----:B------:R-:W-:Y:S01]  /*6bff0*/  SHF.R.U32.HI R92, RZ, 0x6, R7 ;  /* 0x00000006ff5c7819 */ /* 0x000fe20000011607 */
[C---:B------:R-:W-:Y:S02]  /*6c000*/  IMAD.SHL.U32 R4, R7.reuse, 0x80, RZ ;  /* 0x0000008007047824 */ /* 0x040fe400078e00ff */
[----:B------:R-:W-:Y:S01]  /*6c010*/  IMAD.SHL.U32 R69, R7, 0x8, RZ ;  /* 0x0000000807457824 */ /* 0x000fe200078e00ff */
[----:B------:R-:W-:Y:S02]  /*6c020*/  LOP3.LUT R2, R2, 0xf0, RZ, 0xc0, !PT ;  /* 0x000000f002027812 */ /* 0x000fe400078ec0ff */
[----:B------:R-:W-:Y:S02]  /*6c030*/  LOP3.LUT R5, R4, 0x800, RZ, 0xc0, !PT ;  /* 0x0000080004057812 */ /* 0x000fe400078ec0ff */
[----:B------:R-:W-:-:S02]  /*6c040*/  SGXT.U32 R92, R92, 0x1 ;  /* 0x000000015c5c781a */ /* 0x000fc40000000000 */
[----:B------:R-:W-:Y:S02]  /*6c050*/  IADD3 R68, PT, PT, R2, UR5, R5 ;  /* 0x0000000502447c10 */ /* 0x000fe4000fffe005 */
[C-C-:B------:R-:W-:Y:S02]  /*6c060*/  LOP3.LUT R5, R3.reuse, 0x7e, R92.reuse, 0xfe, !PT ;  /* 0x0000007e03057812 */ /* 0x140fe400078efe5c */
[C-C-:B------:R-:W-:Y:S02]  /*6c070*/  LOP3.LUT R4, R3.reuse, 0x7c, R92.reuse, 0xfe, !PT ;  /* 0x0000007c03047812 */ /* 0x140fe400078efe5c */
[--C-:B------:R-:W-:Y:S01]  /*6c080*/  LOP3.LUT R6, R3, 0x7a, R92.reuse, 0xfe, !PT ;  /* 0x0000007a03067812 */ /* 0x100fe200078efe5c */
[----:B------:R0:W-:Y:S01]  /*6c090*/  STL [R1+0x310], R5 ;  /* 0x0003100501007387 */ /* 0x0001e20000100800 */
[----:B------:R-:W-:Y:S02]  /*6c0a0*/  LOP3.LUT R69, R69, 0x300, RZ, 0xc0, !PT ;  /* 0x0000030045457812 */ /* 0x000fe400078ec0ff */
[C---:B------:R-:W-:Y:S01]  /*6c0b0*/  LOP3.LUT R2, R3.reuse, R92, RZ, 0xfc, !PT ;  /* 0x0000005c03027212 */ /* 0x040fe200078efcff */
[----:B------:R1:W-:Y:S04]  /*6c0c0*/  STL [R1+0x30c], R4 ;  /* 0x00030c0401007387 */ /* 0x0003e80000100800 */
[----:B------:R2:W-:Y:S01]  /*6c0d0*/  STL [R1+0x308], R6 ;  /* 0x0003080601007387 */ /* 0x0005e20000100800 */
[----:B0-----:R-:W-:-:S02]  /*6c0e0*/  LOP3.LUT R5, R3, 0x78, R92, 0xfe, !PT ;  /* 0x0000007803057812 */ /* 0x001fc400078efe5c */
[----:B-1----:R-:W-:-:S03]  /*6c0f0*/  LOP3.LUT R4, R3, 0x76, R92, 0xfe, !PT ;  /* 0x0000007603047812 */ /* 0x002fc600078efe5c */
[----:B------:R0:W-:Y:S01]  /*6c100*/  STL [R1+0x304], R5 ;  /* 0x0003040501007387 */ /* 0x0001e20000100800 */
[----:B--2---:R-:W-:-:S03]  /*6c110*/  LOP3.LUT R6, R3, 0x74, R92, 0xfe, !PT ;  /* 0x0000007403067812 */ /* 0x004fc600078efe5c */
[----:B------:R1:W-:Y:S04]  /*6c120*/  STL [R1+0x300], R4 ;  /* 0x0003000401007387 */ /* 0x0003e80000100800 */
[----:B------:R2:W-:Y:S01]  /*6c130*/  STL [R1+0x2fc], R6 ;  /* 0x0002fc0601007387 */ /* 0x0005e20000100800 */
[C-C-:B0-----:R-:W-:Y:S02]  /*6c140*/  LOP3.LUT R5, R3.reuse, 0x72, R92.reuse, 0xfe, !PT ;  /* 0x0000007203057812 */ /* 0x141fe400078efe5c */
        /* <DEDUP_REMOVED lines=66> */
[----:B-1----:R-:W-:-:S05]  /*6c570*/  LOP3.LUT R4, R3, 0x2e, R92, 0xfe, !PT ;  /* 0x0000002e03047812 */ /* 0x002fca00078efe5c */
[----:B------:R2:W-:Y:S04]  /*6c580*/  STL [R1+0x270], R4 ;  /* 0x0002700401007387 */ /* 0x0005e80000100800 */
[----:B------:R2:W-:Y:S01]  /*6c590*/  STL [R1+0x274], R5 ;  /* 0x0002740501007387 */ /* 0x0005e20000100800 */
[----:B------:R-:W-:Y:S05]  /*6c5a0*/  @!P0 BRA `(.L_x_11) ;  /* 0x0000000000108947 */ /* 0x000fea0003800000 */
[----:B------:R-:W-:-:S06]  /*6c5b0*/  USHF.L.U32 UR62, UR62, 0x1f, URZ ;  /* 0x0000001f3e3e7899 */ /* 0x000fcc00080006ff */
[----:B--2---:R-:W-:-:S04]  /*6c5c0*/  IMAD.U32 R4, RZ, RZ, UR62 ;  /* 0x0000003eff047e24 */ /* 0x004fc8000f8e00ff */
[----:B------:R-:W0:Y:S02]  /*6c5d0*/  SYNCS.PHASECHK.TRANS64.TRYWAIT P0, [UR77], R4 ;  /* 0x00000004ff0075a7 */ /* 0x000e24000800114d */
[----:B0-----:R-:W-:Y:S05]  /*6c5e0*/  @!P0 BRA `(.L_x_12) ;  /* 0x000000ac00988947 */ /* 0x001fea0003800000 */
.L_x_11:
[----:B------:R-:W-:Y:S01]  /*6c5f0*/  BAR.SYNC.DEFER_BLOCKING 0x0 ;  /* 0x0000000000007b1d */ /* 0x000fe20000010000 */
[C-C-:B------:R-:W-:Y:S02]  /*6c600*/  LOP3.LUT R0, R3.reuse, 0x2a, R92.reuse, 0xfe, !PT ;  /* 0x0000002a03007812 */ /* 0x140fe400078efe5c */
[C-C-:B------:R-:W-:Y:S02]  /*6c610*/  LOP3.LUT R70, R3.reuse, 0x28, R92.reuse, 0xfe, !PT ;  /* 0x0000002803467812 */ /* 0x140fe400078efe5c */
[C-C-:B------:R-:W-:Y:S01]  /*6c620*/  LOP3.LUT R93, R3.reuse, 0x4, R92.reuse, 0xfe, !PT ;  /* 0x00000004035d7812 */ /* 0x140fe200078efe5c */
[----:B------:R-:W0:Y:S01]  /*6c630*/  LDCU.128 UR8, c[0x0][0x390] ;  /* 0x00007200ff0877ac */ /* 0x000e220008000c00 */
[----:B------:R1:W-:Y:S01]  /*6c640*/  STL [R1+0x1874], R2 ;  /* 0x0018740201007387 */ /* 0x0003e20000100800 */
[----:B------:R-:W3:Y:S01]  /*6c650*/  LDCU UR7, c[0x0][0x39c] ;  /* 0x00007380ff0777ac */ /* 0x000ee20008000800 */
[----:B------:R-:W4:Y:S01]  /*6c660*/  LDCU UR12, c[0x0][0x39c] ;  /* 0x00007380ff0c77ac */ /* 0x000f220008000800 */
[----:B-1----:R-:W-:-:S05]  /*6c670*/  LOP3.LUT R2, R3, 0x2c, R92, 0xfe, !PT ;  /* 0x0000002c03027812 */ /* 0x002fca00078efe5c */
[----:B------:R1:W-:Y:S01]  /*6c680*/  STL [R1+0x26c], R2 ;  /* 0x00026c0201007387 */ /* 0x0003e20000100800 */
[----:B------:R-:W5:Y:S03]  /*6c690*/  @!P1 SYNCS.CCTL.IV [UR5+0x48000] ;  /* 0x04800000ff0099b1 */ /* 0x000f660008000005 */
[----:B------:R2:W-:Y:S04]  /*6c6a0*/  STL [R1+0x268], R0 ;  /* 0x0002680001007387 */ /* 0x0005e80000100800 */
[----:B------:R0:W-:Y:S01]  /*6c6b0*/  STL [R1+0x264], R70 ;  /* 0x0002644601007387 */ /* 0x0001e20000100800 */
[C-C-:B-1----:R-:W-:Y:S01]  /*6c6c0*/  LOP3.LUT R2, R3.reuse, 0x26, R92.reuse, 0xfe, !PT ;  /* 0x0000002603027812 */ /* 0x142fe200078efe5c */
[----:B-----5:R-:W-:Y:S01]  /*6c6d0*/  BAR.SYNC.DEFER_BLOCKING 0x0 ;  /* 0x0000000000007b1d */ /* 0x020fe20000010000 */
[----:B--2---:R-:W-:-:S02]  /*6c6e0*/  LOP3.LUT R0, R3, 0x24, R92, 0xfe, !PT ;  /* 0x0000002403007812 */ /* 0x004fc400078efe5c */
[----:B0-----:R-:W-:-:S03]  /*6c6f0*/  LOP3.LUT R70, R3, 0x22, R92, 0xfe, !PT ;  /* 0x0000002203467812 */ /* 0x001fc600078efe5c */
[----:B------:R0:W-:Y:S04]  /*6c700*/  STL [R1+0x260], R2 ;  /* 0x0002600201007387 */ /* 0x0001e80000100800 */
[----:B------:R1:W-:Y:S04]  /*6c710*/  STL [R1+0x25c], R0 ;  /* 0x00025c0001007387 */ /* 0x0003e80000100800 */
[----:B------:R2:W-:Y:S01]  /*6c720*/  STL [R1+0x258], R70 ;  /* 0x0002584601007387 */ /* 0x0005e20000100800 */
[C-C-:B0-----:R-:W-:Y:S01]  /*6c730*/  LOP3.LUT R2, R3.reuse, 0x20, R92.reuse, 0xfe, !PT ;  /* 0x0000002003027812 */ /* 0x141fe200078efe5c */
[----:B------:R-:W0:Y:S01]  /*6c740*/  LDTM.x64 R4, tmem[UR6] ;  /* 0x00000006000479ee */ /* 0x000e220008340000 */
[----:B-1----:R-:W-:-:S03]  /*6c750*/  LOP3.LUT R0, R3, 0x1e, R92, 0xfe, !PT ;  /* 0x0000001e03007812 */ /* 0x002fc600078efe5c */
[----:B------:R1:W-:Y:S01]  /*6c760*/  STL [R1+0x254], R2 ;  /* 0x0002540201007387 */ /* 0x0003e20000100800 */
[----:B------:R-:W5:Y:S01]  /*6c770*/  @!P1 SYNCS.CCTL.IV [UR5+0x48008] ;  /* 0x04800800ff0099b1 */ /* 0x000f620008000005 */
[C-C-:B--2---:R-:W-:Y:S02]  /*6c780*/  LOP3.LUT R70, R3.reuse, 0x1c, R92.reuse, 0xfe, !PT ;  /* 0x0000001c03467812 */ /* 0x144fe400078efe5c */
[----:B------:R2:W-:Y:S04]  /*6c790*/  STL [R1+0x250], R0 ;  /* 0x0002500001007387 */ /* 0x0005e80000100800 */
[----:B------:R3:W-:Y:S01]  /*6c7a0*/  STL [R1+0x24c], R70 ;  /* 0x00024c4601007387 */ /* 0x0007e20000100800 */
[C-C-:B-1----:R-:W-:Y:S02]  /*6c7b0*/  LOP3.LUT R2, R3.reuse, 0x1a, R92.reuse, 0xfe, !PT ;  /* 0x0000001a03027812 */ /* 0x142fe400078efe5c */
[----:B--2---:R-:W-:-:S03]  /*6c7c0*/  LOP3.LUT R0, R3, 0x18, R92, 0xfe, !PT ;  /* 0x0000001803007812 */ /* 0x004fc600078efe5c */
[----:B------:R1:W-:Y:S01]  /*6c7d0*/  STL [R1+0x248], R2 ;  /* 0x0002480201007387 */ /* 0x0003e20000100800 */
[----:B---3--:R-:W-:-:S03]  /*6c7e0*/  LOP3.LUT R70, R3, 0x16, R92, 0xfe, !PT ;  /* 0x0000001603467812 */ /* 0x008fc600078efe5c */
        /* <DEDUP_REMOVED lines=13> */
[----:B------:R-:W-:Y:S01]  /*6c8c0*/  STL [R1+0x228], R70 ;  /* 0x0002284601007387 */ /* 0x000fe20000100800 */
[C-C-:B-1----:R-:W-:Y:S02]  /*6c8d0*/  LOP3.LUT R2, R3.reuse, 0x8, R92.reuse, 0xfe, !PT ;  /* 0x0000000803027812 */ /* 0x142fe400078efe5c */
[----:B--2---:R-:W-:-:S03]  /*6c8e0*/  LOP3.LUT R0, R3, 0x6, R92, 0xfe, !PT ;  /* 0x0000000603007812 */ /* 0x004fc600078efe5c */
[----:B------:R0:W-:Y:S01]  /*6c8f0*/  STL [R1+0x224], R2 ;  /* 0x0002240201007387 */ /* 0x0001e20000100800 */
[----:B------:R-:W-:Y:S01]  /*6c900*/  LOP3.LUT R92, R3, 0x2, R92, 0xfe, !PT ;  /* 0x00000002035c7812 */ /* 0x000fe200078efe5c */
[----:B------:R-:W-:Y:S02]  /*6c910*/  IMAD.IADD R3, R69, 0x1, R68 ;  /* 0x0000000145037824 */ /* 0x000fe400078e0244 */
[----:B------:R1:W-:Y:S04]  /*6c920*/  STL [R1+0x1878], R93 ;  /* 0x0018785d01007387 */ /* 0x0003e80000100800 */
[----:B------:R2:W-:Y:S01]  /*6c930*/  STL [R1+0x220], R0 ;  /* 0x0002200001007387 */ /* 0x0005e20000100800 */
[----:B0-----:R-:W-:-:S03]  /*6c940*/  F2FP.BF16.F32.PACK_AB R2, R6, R4 ;  /* 0x000000040602723e */ /* 0x001fc600000010ff */
[----:B------:R-:W-:Y:S01]  /*6c950*/  STL [R1+0x187c], R92 ;  /* 0x00187c5c01007387 */ /* 0x000fe20000100800 */
[----:B-1----:R-:W-:-:S03]  /*6c960*/  F2FP.BF16.F32.PACK_AB R93, R22, R20 ;  /* 0x00000014165d723e */ /* 0x002fc600000010ff */
[----:B------:R0:W-:Y:S01]  /*6c970*/  STL [R1+0x314], R3 ;  /* 0x0003140301007387 */ /* 0x0001e20000100800 */
[----:B--2---:R-:W-:-:S03]  /*6c980*/  F2FP.BF16.F32.PACK_AB R0, R7, R5 ;  /* 0x000000050700723e */ /* 0x004fc600000010ff */
[----:B------:R1:W-:Y:S04]  /*6c990*/  STL [R1+0x210], R2 ;  /* 0x0002100201007387 */ /* 0x0003e80000100800 */
[----:B------:R2:W-:Y:S01]  /*6c9a0*/  STL [R1+0x200], R0 ;  /* 0x0002000001007387 */ /* 0x0005e20000100800 */
[----:B0-----:R-:W-:Y:S02]  /*6c9b0*/  F2FP.BF16.F32.PACK_AB R3, R10, R8 ;  /* 0x000000080a03723e */ /* 0x001fe400000010ff */
[----:B-1----:R-:W-:-:S03]  /*6c9c0*/  F2FP.BF16.F32.PACK_AB R2, R11, R9 ;  /* 0x000000090b02723e */ /* 0x002fc600000010ff */
[----:B------:R0:W-:Y:S01]  /*6c9d0*/  STL [R1+0x214], R3 ;  /* 0x0002140301007387 */ /* 0x0001e20000100800 */
[----:B--2---:R-:W-:-:S03]  /*6c9e0*/  F2FP.BF16.F32.PACK_AB R0, R14, R12 ;  /* 0x0000000c0e00723e */ /* 0x004fc600000010ff */
[----:B------:R1:W-:Y:S04]  /*6c9f0*/  STL [R1+0x204], R2 ;  /* 0x0002040201007387 */ /* 0x0003e80000100800 */
[----:B------:R2:W-:Y:S01]  /*6ca00*/  STL [R1+0x218], R0 ;  /* 0x0002180001007387 */ /* 0x0005e20000100800 */
[----:B0-----:R-:W-:Y:S02]  /*6ca10*/  F2FP.BF16.F32.PACK_AB R3, R15, R13 ;  /* 0x0000000d0f03723e */ /* 0x001fe400000010ff */
[----:B-1----:R-:W-:-:S03]  /*6ca20*/  F2FP.BF16.F32.PACK_AB R2, R18, R16 ;  /* 0x000000101202723e */ /* 0x002fc600000010ff */
[----:B------:R-:W-:Y:S01]  /*6ca30*/  STL [R1+0x208], R3 ;  /* 0x0002080301007387 */ /* 0x000fe20000100800 */
[----:B--2---:R-:W-:-:S03]  /*6ca40*/  F2FP.BF16.F32.PACK_AB R0, R19, R17 ;  /* 0x000000111300723e */ /* 0x004fc600000010ff */
[----:B------:R-:W-:Y:S04]  /*6ca50*/  STL [R1+0x21c], R2 ;  /* 0x00021c0201007387 */ /* 0x000fe80000100800 */
[----:B------:R-:W-:Y:S04]  /*6ca60*/  STL.64 [R1+0x19c8], R66 ;  /* 0x0019c84201007387 */ /* 0x000fe80000100a00 */
[----:B------:R-:W-:Y:S04]  /*6ca70*/  STL [R1+0x20c], R0 ;  /* 0x00020c0001007387 */ /* 0x000fe80000100800 */
[----:B------:R-:W-:Y:S04]  /*6ca80*/  STL.64 [R1+0x19c0], R64 ;  /* 0x0019c04001007387 */ /* 0x000fe80000100a00 */
        /* <DEDUP_REMOVED lines=20> */
[----:B------:R-:W-:Y:S04]  /*6cbd0*/  STL [R1+0x191c], R23 ;  /* 0x00191c1701007387 */ /* 0x000fe80000100800 */
[----:B------:R0:W-:Y:S04]  /*6cbe0*/  STL [R1+0x1918], R21 ;  /* 0x0019181501007387 */ /* 0x0001e80000100800 */
[----:B------:R-:W-:Y:S01]  /*6cbf0*/  STL [R1+0x189c], R93 ;  /* 0x00189c5d01007387 */ /* 0x000fe20000100800 */
[----:B0-----:R-:W0:Y:S03]  /*6cc00*/  LDTM.x64 R4, tmem[UR6+0x40] ;  /* 0x00004006000479ee */ /* 0x001e260008340000 */
[----:B0-----:R-:W-:Y:S01]  /*6cc10*/  STL.64 [R1+0x50], R24 ;  /* 0x0000501801007387 */ /* 0x001fe20000100a00 */
[----:B------:R-:W-:-:S02]  /*6cc20*/  IMAD.MOV.U32 R69, RZ, RZ, R22 ;  /* 0x000000ffff457224 */ /* 0x000fc400078e0016 */
[----:B------:R-:W-:Y:S01]  /*6cc30*/  IMAD.MOV.U32 R22, RZ, RZ, R51 ;  /* 0x000000ffff167224 */ /* 0x000fe200078e0033 */
[----:B------:R-:W-:Y:S01]  /*6cc40*/  STL.64 [R1+0x58], R26 ;  /* 0x0000581a01007387 */ /* 0x000fe20000100a00 */
[----:B------:R-:W-:Y:S02]  /*6cc50*/  IMAD.MOV.U32 R86, RZ, RZ, R23 ;  /* 0x000000ffff567224 */ /* 0x000fe400078e0017 */
[----:B------:R-:W-:Y:S01]  /*6cc60*/  IMAD.MOV.U32 R87, RZ, RZ, R21 ;  /* 0x000000ffff577224 */ /* 0x000fe200078e0015 */
[----:B------:R-:W-:Y:S01]  /*6cc70*/  STL.64 [R1+0x60], R28 ;  /* 0x0000601c01007387 */ /* 0x000fe20000100a00 */
[----:B------:R-:W-:Y:S02]  /*6cc80*/  IMAD.MOV.U32 R68, RZ, RZ, R20 ;  /* 0x000000ffff447224 */ /* 0x000fe400078e0014 */
[----:B------:R-:W-:Y:S01]  /*6cc90*/  IMAD.MOV.U32 R71, RZ, RZ, R19 ;  /* 0x000000ffff477224 */ /* 0x000fe200078e0013 */
[----:B------:R-:W-:Y:S01]  /*6cca0*/  STL.64 [R1+0x68], R30 ;  /* 0x0000681e01007387 */ /* 0x000fe20000100a00 */
        /* <DEDUP_REMOVED lines=21> */
[----:B------:R-:W-:-:S03]  /*6ce00*/  IMAD.MOV.U32 R84, RZ, RZ, R4 ;  /* 0x000000ffff547224 */ /* 0x000fc600078e0004 */
[----:B------:R-:W-:Y:S04]  /*6ce10*/  STL.64 [R1+0xa8], R46 ;  /* 0x0000a82e01007387 */ /* 0x000fe80000100a00 */
        /* <DEDUP_REMOVED lines=9> */
[----:B------:R0:W-:Y:S04]  /*6ceb0*/  STL.64 [R1+0xf8], R66 ;  /* 0x0000f84201007387 */ /* 0x0001e80000100a00 */
[----:B0-----:R-:W2:Y:S04]  /*6cec0*/  LDL.LU.64 R66, [R1+0x19c8] ;  /* 0x0019c80001427983 */ /* 0x001ea80000300a00 */
[----:B------:R-:W2:Y:S04]  /*6ced0*/  LDL.LU.64 R64, [R1+0x19c0] ;  /* 0x0019c00001407983 */ /* 0x000ea80000300a00 */
[----:B------:R-:W3:Y:S04]  /*6cee0*/  LDL.LU.64 R62, [R1+0x19b8] ;  /* 0x0019b800013e7983 */ /* 0x000ee80000300a00 */
[----:B------:R-:W3:Y:S04]  /*6cef0*/  LDL.LU.64 R60, [R1+0x19b0] ;  /* 0x0019b000013c7983 */ /* 0x000ee80000300a00 */
[----:B------:R-:W2:Y:S04]  /*6cf00*/  LDL.LU.64 R58, [R1+0x19a8] ;  /* 0x0019a800013a7983 */ /* 0x000ea80000300a00 */
        /* <DEDUP_REMOVED lines=13> */
[----:B------:R-:W3:Y:S04]  /*6cfe0*/  LDL.LU.64 R30, [R1+0x1938] ;  /* 0x00193800011e7983 */ /* 0x000ee80000300a00 */
[----:B------:R-:W3:Y:S04]  /*6cff0*/  LDL.LU.64 R28, [R1+0x1930] ;  /* 0x00193000011c7983 */ /* 0x000ee80000300a00 */
[----:B------:R-:W4:Y:S04]  /*6d000*/  LDL.LU.64 R26, [R1+0x1928] ;  /* 0x00192800011a7983 */ /* 0x000f280000300a00 */
[----:B------:R-:W4:Y:S04]  /*6d010*/  LDL.LU.64 R24, [R1+0x1920] ;  /* 0x0019200001187983 */ /* 0x000f280000300a00 */
[----:B------:R-:W5:Y:S04]  /*6d020*/  LDL.LU R23, [R1+0x191c] ;  /* 0x00191c0001177983 */ /* 0x000f680000300800 */
        /* <DEDUP_REMOVED lines=17> */
[----:B------:R-:W5:Y:S01]  /*6d140*/  LDL.LU R4, [R1+0xf4] ;  /* 0x0000f40001047983 */ /* 0x000f620000300800 */
[----:B--2---:R-:W-:-:S02]  /*6d150*/  F2FP.BF16.F32.PACK_AB R2, R34, R32 ;  /* 0x000000202202723e */ /* 0x004fc400000010ff */
[----:B---3--:R-:W-:Y:S02]  /*6d160*/  F2FP.BF16.F32.PACK_AB R3, R30, R28 ;  /* 0x0000001c1e03723e */ /* 0x008fe400000010ff */
[----:B----4-:R-:W-:Y:S02]  /*6d170*/  F2FP.BF16.F32.PACK_AB R92, R26, R24 ;  /* 0x000000181a5c723e */ /* 0x010fe400000010ff */
[----:B------:R-:W-:Y:S02]  /*6d180*/  F2FP.BF16.F32.PACK_AB R0, R27, R25 ;  /* 0x000000191b00723e */ /* 0x000fe400000010ff */
[----:B-----5:R-:W-:Y:S01]  /*6d190*/  F2FP.BF16.F32.PACK_AB R93, R23, R21 ;  /* 0x00000015175d723e */ /* 0x020fe200000010ff */
        /* <DEDUP_REMOVED lines=19> */
[----:B------:R-:W-:Y:S04]  /*6d2d0*/  STL [R1+0x18a4], R92 ;  /* 0x0018a45c01007387 */ /* 0x000fe80000100800 */
[----:B------:R1:W-:Y:S01]  /*6d2e0*/  STL [R1+0x18a8], R3 ;  /* 0x0018a80301007387 */ /* 0x0003e20000100800 */
[----:B0-----:R-:W-:-:S03]  /*6d2f0*/  F2FP.BF16.F32.PACK_AB R93, R50, R48 ;  /* 0x00000030325d723e */ /* 0x001fc600000010ff */
[----:B------:R0:W-:Y:S04]  /*6d300*/  STL [R1+0x1e4], R0 ;  /* 0x0001e40001007387 */ /* 0x0001e80000100800 */
[----:B------:R2:W-:Y:S01]  /*6d310*/  STL [R1+0x18ac], R2 ;  /* 0x0018ac0201007387 */ /* 0x0005e20000100800 */
[----:B-1----:R-:W-:Y:S02]  /*6d320*/  F2FP.BF16.F32.PACK_AB R3, R38, R36 ;  /* 0x000000242603723e */ /* 0x002fe400000010ff */
[----:B0-----:R-:W-:Y:S02]  /*6d330*/  F2FP.BF16.F32.PACK_AB R0, R31, R29 ;  /* 0x0000001d1f00723e */ /* 0x001fe400000010ff */
[----:B--2---:R-:W-:-:S03]  /*6d340*/  F2FP.BF16.F32.PACK_AB R2, R39, R37 ;  /* 0x000000252702723e */ /* 0x004fc600000010ff */
[----:B------:R0:W-:Y:S02]  /*6d350*/  STL [R1+0x1e8], R0 ;  /* 0x0001e80001007387 */ /* 0x0001e40000100800 */
[----:B0-----:R-:W-:-:S05]  /*6d360*/  F2FP.BF16.F32.PACK_AB R0, R35, R33 ;  /* 0x000000212300723e */ /* 0x001fca00000010ff */
[----:B------:R0:W-:Y:S04]  /*6d370*/  STL [R1+0x18b0], R0 ;  /* 0x0018b00001007387 */ /* 0x0001e80000100800 */
[----:B------:R1:W-:Y:S04]  /*6d380*/  STL [R1+0x1d0], R3 ;  /* 0x0001d00301007387 */ /* 0x0003e80000100800 */
[----:B------:R2:W-:Y:S01]  /*6d390*/  STL [R1+0x1c0], R2 ;  /* 0x0001c00201007387 */ /* 0x0005e20000100800 */
[----:B0-----:R-:W-:Y:S02]  /*6d3a0*/  F2FP.BF16.F32.PACK_AB R0, R42, R40 ;  /* 0x000000282a00723e */ /* 0x001fe400000010ff */
[----:B-1----:R-:W-:-:S03]  /*6d3b0*/  F2FP.BF16.F32.PACK_AB R3, R43, R41 ;  /* 0x000000292b03723e */ /* 0x002fc600000010ff */
[----:B------:R0:W-:Y:S01]  /*6d3c0*/  STL [R1+0x1d4], R0 ;  /* 0x0001d40001007387 */ /* 0x0001e20000100800 */
[----:B--2---:R-:W-:-:S03]  /*6d3d0*/  F2FP.BF16.F32.PACK_AB R2, R46, R44 ;  /* 0x0000002c2e02723e */ /* 0x004fc600000010ff */
[----:B------:R-:W-:Y:S01]  /*6d3e0*/  STL [R1+0x1c4], R3 ;  /* 0x0001c40301007387 */ /* 0x000fe20000100800 */
[----:B0-----:R-:W-:-:S05]  /*6d3f0*/  F2FP.BF16.F32.PACK_AB R0, R47, R45 ;  /* 0x0000002d2f00723e */ /* 0x001fca00000010ff */
[----:B------:R0:W-:Y:S04]  /*6d400*/  STL [R1+0x18b8], R0 ;  /* 0x0018b80001007387 */ /* 0x0001e80000100800 */
[----:B------:R-:W-:Y:S04]  /*6d410*/  STL [R1+0x1d8], R2 ;  /* 0x0001d80201007387 */ /* 0x000fe80000100800 */
[----:B------:R-:W-:Y:S01]  /*6d420*/  STL [R1+0x18b4], R93 ;  /* 0x0018b45d01007387 */ /* 0x000fe20000100800 */
[----:B0-----:R-:W-:-:S03]  /*6d430*/  F2FP.BF16.F32.PACK_AB R0, R51, R49 ;  /* 0x000000313300723e */ /* 0x001fc600000010ff */
[----:B------:R-:W2:Y:S04]  /*6d440*/  LDL.LU R4, [R1+0x5c] ;  /* 0x00005c0001047983 */ /* 0x000ea80000300800 */
[----:B--2---:R0:W-:Y:S04]  /*6d450*/  STL [R1+0x1908], R4 ;  /* 0x0019080401007387 */ /* 0x0041e80000100800 */
[----:B------:R1:W-:Y:S04]  /*6d460*/  STL [R1+0x1cc], R0 ;  /* 0x0001cc0001007387 */ /* 0x0003e80000100800 */
[----:B0-----:R-:W2:Y:S04]  /*6d470*/  LDL.LU R4, [R1+0x50] ;  /* 0x0000500001047983 */ /* 0x001ea80000300800 */
[----:B--2---:R0:W-:Y:S04]  /*6d480*/  STL [R1+0x1910], R4 ;  /* 0x0019100401007387 */ /* 0x0041e80000100800 */
[----:B------:R-:W2:Y:S01]  /*6d490*/  LDL.LU R5, [R1+0x54] ;  /* 0x0000540001057983 */ /* 0x000ea20000300800 */
[----:B-1----:R-:W-:-:S02]  /*6d4a0*/  F2FP.BF16.F32.PACK_AB R0, R55, R53 ;  /* 0x000000353700723e */ /* 0x002fc400000010ff */
[----:B------:R-:W-:Y:S02]  /*6d4b0*/  F2FP.BF16.F32.PACK_AB R2, R54, R52 ;  /* 0x000000343602723e */ /* 0x000fe400000010ff */
[----:B------:R-:W-:Y:S01]  /*6d4c0*/  F2FP.BF16.F32.PACK_AB R29, R85, R84 ;  /* 0x00000054551d723e */ /* 0x000fe200000010ff */
[----:B0-----:R-:W-:Y:S01]  /*6d4d0*/  IMAD.MOV.U32 R4, RZ, RZ, R87 ;  /* 0x000000ffff047224 */ /* 0x001fe200078e0057 */
[----:B--2---:R0:W-:Y:S04]  /*6d4e0*/  STL [R1+0x190c], R5 ;  /* 0x00190c0501007387 */ /* 0x0041e80000100800 */
[----:B0-----:R-:W2:Y:S01]  /*6d4f0*/  LDL.LU R5, [R1+0x58] ;  /* 0x0000580001057983 */ /* 0x001ea20000300800 */
[----:B------:R-:W-:Y:S02]  /*6d500*/  F2FP.BF16.F32.PACK_AB R28, R83, R82 ;  /* 0x00000052531c723e */ /* 0x000fe400000010ff */
[----:B------:R-:W-:-:S02]  /*6d510*/  F2FP.BF16.F32.PACK_AB R30, R81, R80 ;  /* 0x00000050511e723e */ /* 0x000fc400000010ff */
[----:B------:R-:W-:Y:S01]  /*6d520*/  F2FP.BF16.F32.PACK_AB R91, R69, R68 ;  /* 0x00000044455b723e */ /* 0x000fe200000010ff */
[----:B--2---:R-:W-:Y:S04]  /*6d530*/  STL [R1+0x1914], R5 ;  /* 0x0019140501007387 */ /* 0x004fe80000100800 */
[----:B------:R-:W2:Y:S04]  /*6d540*/  LDL.LU R6, [R1+0x68] ;  /* 0x0000680001067983 */ /* 0x000ea80000300800 */
[----:B------:R-:W2:Y:S04]  /*6d550*/  LDL.LU R7, [R1+0x60] ;  /* 0x0000600001077983 */ /* 0x000ea80000300800 */
[----:B------:R-:W3:Y:S04]  /*6d560*/  LDL.LU R8, [R1+0x6c] ;  /* 0x00006c0001087983 */ /* 0x000ee80000300800 */
[----:B------:R-:W3:Y:S04]  /*6d570*/  LDL.LU R9, [R1+0x64] ;  /* 0x0000640001097983 */ /* 0x000ee80000300800 */
[----:B------:R-:W4:Y:S04]  /*6d580*/  LDL.LU R10, [R1+0x78] ;  /* 0x00007800010a7983 */ /* 0x000f280000300800 */
[----:B------:R-:W4:Y:S04]  /*6d590*/  LDL.LU R11, [R1+0x70] ;  /* 0x00007000010b7983 */ /* 0x000f280000300800 */
[----:B------:R-:W5:Y:S04]  /*6d5a0*/  LDL.LU R12, [R1+0x7c] ;  /* 0x00007c00010c7983 */ /* 0x000f680000300800 */
[----:B------:R-:W5:Y:S04]  /*6d5b0*/  LDL.LU R13, [R1+0x74] ;  /* 0x00007400010d7983 */ /* 0x000f680000300800 */
        /* <DEDUP_REMOVED lines=14> */
[----:B------:R0:W-:Y:S04]  /*6d6a0*/  STL [R1+0x18bc], R0 ;  /* 0x0018bc0001007387 */ /* 0x0001e80000100800 */
[----:B------:R-:W-:Y:S01]  /*6d6b0*/  STL [R1+0x1b0], R2 ;  /* 0x0001b00201007387 */ /* 0x000fe20000100800 */
[----:B0-----:R-:W-:-:S05]  /*6d6c0*/  F2FP.BF16.F32.PACK_AB R0, R58, R56 ;  /* 0x000000383a00723e */ /* 0x001fca00000010ff */
[----:B------:R-:W-:Y:S04]  /*6d6d0*/  STL [R1+0x1b4], R0 ;  /* 0x0001b40001007387 */ /* 0x000fe80000100800 */
[----:B------:R0:W-:Y:S04]  /*6d6e0*/  STL [R1+0x190], R29 ;  /* 0x0001901d01007387 */ /* 0x0001e80000100800 */
[----:B------:R1:W-:Y:S01]  /*6d6f0*/  STL [R1+0x180], R28 ;  /* 0x0001801c01007387 */ /* 0x0003e20000100800 */
[----:B------:R-:W-:Y:S01]  /*6d700*/  IMAD.MOV.U32 R5, RZ, RZ, R86 ;  /* 0x000000ffff057224 */ /* 0x000fe200078e0056 */
[----:B0-----:R-:W-:-:S02]  /*6d710*/  F2FP.BF16.F32.PACK_AB R29, R79, R78 ;  /* 0x0000004e4f1d723e */ /* 0x001fc400000010ff */
[----:B------:R0:W-:Y:S01]  /*6d720*/  STL [R1+0x194], R30 ;  /* 0x0001941e01007387 */ /* 0x0001e20000100800 */
[----:B-1----:R-:W-:-:S03]  /*6d730*/  F2FP.BF16.F32.PACK_AB R28, R77, R76 ;  /* 0x0000004c4d1c723e */ /* 0x002fc600000010ff */
[----:B------:R1:W-:Y:S01]  /*6d740*/  STL [R1+0x184], R29 ;  /* 0x0001841d01007387 */ /* 0x0003e20000100800 */
[----:B------:R-:W-:-:S03]  /*6d750*/  F2FP.BF16.F32.PACK_AB R4, R5, R4 ;  /* 0x000000040504723e */ /* 0x000fc600000010ff */
[----:B------:R1:W-:Y:S01]  /*6d760*/  STL [R1+0x198], R28 ;  /* 0x0001981c01007387 */ /* 0x0003e20000100800 */
[----:B0-----:R-:W-:Y:S02]  /*6d770*/  F2FP.BF16.F32.PACK_AB R30, R75, R74 ;  /* 0x0000004a4b1e723e */ /* 0x001fe400000010ff */
[----:B-1----:R-:W-:-:S03]  /*6d780*/  F2FP.BF16.F32.PACK_AB R29, R73, R72 ;  /* 0x00000048491d723e */ /* 0x002fc600000010ff */
[----:B------:R-:W-:Y:S01]  /*6d790*/  STL [R1+0x188], R30 ;  /* 0x0001881e01007387 */ /* 0x000fe20000100800 */
[----:B------:R-:W-:-:S03]  /*6d7a0*/  F2FP.BF16.F32.PACK_AB R28, R71, R70 ;  /* 0x00000046471c723e */ /* 0x000fc600000010ff */
[----:B------:R-:W-:Y:S04]  /*6d7b0*/  STL [R1+0x19c], R29 ;  /* 0x00019c1d01007387 */ /* 0x000fe80000100800 */
[----:B------:R-:W-:Y:S04]  /*6d7c0*/  STL [R1+0x170], R91 ;  /* 0x0001705b01007387 */ /* 0x000fe80000100800 */
[----:B------:R-:W-:Y:S04]  /*6d7d0*/  STL [R1+0x18c], R28 ;  /* 0x00018c1c01007387 */ /* 0x000fe80000100800 */
[----:B------:R-:W2:Y:S04]  /*6d7e0*/  LDL.LU R5, [R1+0x1914] ;  /* 0x0019140001057983 */ /* 0x000ea80000300800 */
[----:B------:R0:W-:Y:S04]  /*6d7f0*/  STL [R1+0x160], R4 ;  /* 0x0001600401007387 */ /* 0x0001e80000100800 */
[----:B0-----:R-:W2:Y:S02]  /*6d800*/  LDL.LU R4, [R1+0x1910] ;  /* 0x0019100001047983 */ /* 0x001ea40000300800 */
[----:B--2---:R-:W-:-:S02]  /*6d810*/  F2FP.BF16.F32.PACK_AB R4, R5, R4 ;  /* 0x000000040504723e */ /* 0x004fc400000010ff */
[----:B------:R-:W2:Y:S04]  /*6d820*/  LDL.LU R5, [R1+0x190c] ;  /* 0x00190c0001057983 */ /* 0x000ea80000300800 */
[----:B------:R0:W-:Y:S04]  /*6d830*/  STL [R1+0x174], R4 ;  /* 0x0001740401007387 */ /* 0x0001e80000100800 */
[----:B0-----:R-:W2:Y:S01]  /*6d840*/  LDL.LU R4, [R1+0x1908] ;  /* 0x0019080001047983 */ /* 0x001ea20000300800 */
[----:B------:R-:W-:Y:S02]  /*6d850*/  F2FP.BF16.F32.PACK_AB R7, R6, R7 ;  /* 0x000000070607723e */ /* 0x000fe400000010ff */
[----:B---3--:R-:W-:-:S02]  /*6d860*/  F2FP.BF16.F32.PACK_AB R9, R8, R9 ;  /* 0x000000090809723e */ /* 0x008fc400000010ff */
[----:B----4-:R-:W-:Y:S02]  /*6d870*/  F2FP.BF16.F32.PACK_AB R11, R10, R11 ;  /* 0x0000000b0a0b723e */ /* 0x010fe400000010ff */
[----:B-----5:R-:W-:Y:S02]  /*6d880*/  F2FP.BF16.F32.PACK_AB R13, R12, R13 ;  /* 0x0000000d0c0d723e */ /* 0x020fe400000010ff */
[----:B------:R-:W-:Y:S02]  /*6d890*/  F2FP.BF16.F32.PACK_AB R15, R14, R15 ;  /* 0x0000000f0e0f723e */ /* 0x000fe400000010ff */
[----:B------:R-:W-:Y:S02]  /*6d8a0*/  F2FP.BF16.F32.PACK_AB R17, R16, R17 ;  /* 0x000000111011723e */ /* 0x000fe400000010ff */
[----:B------:R-:W-:Y:S02]  /*6d8b0*/  F2FP.BF16.F32.PACK_AB R19, R18, R19 ;  /* 0x000000131213723e */ /* 0x000fe400000010ff */
[----:B------:R-:W-:-:S02]  /*6d8c0*/  F2FP.BF16.F32.PACK_AB R22, R20, R22 ;  /* 0x000000161416723e */ /* 0x000fc400000010ff */
[----:B--2---:R-:W-:Y:S02]  /*6d8d0*/  F2FP.BF16.F32.PACK_AB R5, R4, R5 ;  /* 0x000000050405723e */ /* 0x004fe400000010ff */
[----:B------:R-:W2:Y:S04]  /*6d8e0*/  LDL.LU R4, [R1+0x1904] ;  /* 0x0019040001047983 */ /* 0x000ea80000300800 */
[----:B------:R0:W-:Y:S04]  /*6d8f0*/  STL [R1+0x164], R5 ;  /* 0x0001640501007387 */ /* 0x0001e80000100800 */
[----:B0-----:R-:W2:Y:S04]  /*6d900*/  LDL.LU R5, [R1+0x1900] ;  /* 0x0019000001057983 */ /* 0x001ea80000300800 */
[----:B------:R-:W3:Y:S04]  /*6d910*/  LDL.LU R6, [R1+0x18fc] ;  /* 0x0018fc0001067983 */ /* 0x000ee80000300800 */
[----:B------:R0:W-:Y:S04]  /*6d920*/  STL [R1+0x178], R7 ;  /* 0x0001780701007387 */ /* 0x0001e80000100800 */
[----:B0-----:R-:W3:Y:S04]  /*6d930*/  LDL.LU R7, [R1+0x18f8] ;  /* 0x0018f80001077983 */ /* 0x001ee80000300800 */
[----:B------:R-:W4:Y:S04]  /*6d940*/  LDL.LU R8, [R1+0x18f4] ;  /* 0x0018f40001087983 */ /* 0x000f280000300800 */
[----:B------:R0:W-:Y:S04]  /*6d950*/  STL [R1+0x168], R9 ;  /* 0x0001680901007387 */ /* 0x0001e80000100800 */
[----:B0-----:R-:W4:Y:S04]  /*6d960*/  LDL.LU R9, [R1+0x18f0] ;  /* 0x0018f00001097983 */ /* 0x001f280000300800 */
[----:B------:R-:W5:Y:S04]  /*6d970*/  LDL.LU R10, [R1+0x18ec] ;  /* 0x0018ec00010a7983 */ /* 0x000f680000300800 */
[----:B------:R0:W-:Y:S04]  /*6d980*/  STL [R1+0x17c], R11 ;  /* 0x00017c0b01007387 */ /* 0x0001e80000100800 */
[----:B0-----:R-:W5:Y:S04]  /*6d990*/  LDL.LU R11, [R1+0x18e8] ;  /* 0x0018e800010b7983 */ /* 0x001f680000300800 */
        /* <DEDUP_REMOVED lines=14> */
[----:B0-----:R-:W5:Y:S01]  /*6da80*/  LDL.LU R22, [R1+0x18c0] ;  /* 0x0018c00001167983 */ /* 0x001f620000300800 */
[----:B------:R-:W-:-:S02]  /*6da90*/  F2FP.BF16.F32.PACK_AB R2, R59, R57 ;  /* 0x000000393b02723e */ /* 0x000fc400000010ff */
[----:B------:R-:W-:Y:S02]  /*6daa0*/  F2FP.BF16.F32.PACK_AB R3, R62, R60 ;  /* 0x0000003c3e03723e */ /* 0x000fe400000010ff */
[----:B------:R-:W-:Y:S02]  /*6dab0*/  F2FP.BF16.F32.PACK_AB R93, R63, R61 ;  /* 0x0000003d3f5d723e */ /* 0x000fe400000010ff */
[----:B------:R-:W-:Y:S02]  /*6dac0*/  F2FP.BF16.F32.PACK_AB R92, R66, R64 ;  /* 0x00000040425c723e */ /* 0x000fe400000010ff */
[----:B------:R-:W-:Y:S02]  /*6dad0*/  F2FP.BF16.F32.PACK_AB R0, R67, R65 ;  /* 0x000000414300723e */ /* 0x000fe400000010ff */
[----:B------:R-:W0:Y:S01]  /*6dae0*/  LDTM.x64 R28, tmem[UR6+0x80] ;  /* 0x00008006001c79ee */ /* 0x000e220008340000 */
[----:B------:R-:W-:Y:S02]  /*6daf0*/  F2FP.BF16.F32.PACK_AB R25, R25, R27 ;  /* 0x0000001b1919723e */ /* 0x000fe400000010ff */
[----:B------:R-:W-:-:S02]  /*6db00*/  F2FP.BF16.F32.PACK_AB R24, R24, R26 ;  /* 0x0000001a1818723e */ /* 0x000fc400000010ff */
[----:B------:R-:W-:Y:S01]  /*6db10*/  F2FP.BF16.F32.PACK_AB R21, R21, R23 ;  /* 0x000000171515723e */ /* 0x000fe200000010ff */
[----:B------:R-:W-:Y:S04]  /*6db20*/  STL [R1+0x158], R25 ;  /* 0x0001581901007387 */ /* 0x000fe80000100800 */
[----:B------:R-:W-:Y:S04]  /*6db30*/  STL [R1+0x148], R24 ;  /* 0x0001481801007387 */ /* 0x000fe80000100800 */
[----:B------:R-:W-:Y:S01]  /*6db40*/  STL [R1+0x15c], R21 ;  /* 0x00015c1501007387 */ /* 0x000fe20000100800 */
[----:B0-----:R-:W-:-:S02]  /*6db50*/  F2FP.BF16.F32.PACK_AB R67, R67, R65 ;  /* 0x000000414343723e */ /* 0x001fc400000010ff */
[----:B------:R-:W-:Y:S02]  /*6db60*/  F2FP.BF16.F32.PACK_AB R70, R70, R68 ;  /* 0x000000444646723e */ /* 0x000fe400000010ff */
[----:B--2---:R-:W-:Y:S02]  /*6db70*/  F2FP.BF16.F32.PACK_AB R5, R5, R4 ;  /* 0x000000040505723e */ /* 0x004fe400000010ff */
[----:B------:R-:W-:Y:S02]  /*6db80*/  F2FP.BF16.F32.PACK_AB R4, R30, R28 ;  /* 0x0000001c1e04723e */ /* 0x000fe400000010ff */
[----:B---3--:R-:W-:Y:S02]  /*6db90*/  F2FP.BF16.F32.PACK_AB R6, R7, R6 ;  /* 0x000000060706723e */ /* 0x008fe400000010ff */
[----:B----4-:R-:W-:Y:S02]  /*6dba0*/  F2FP.BF16.F32.PACK_AB R8, R9, R8 ;  /* 0x000000080908723e */ /* 0x010fe400000010ff */
[----:B-----5:R-:W-:-:S02]  /*6dbb0*/  F2FP.BF16.F32.PACK_AB R10, R11, R10 ;  /* 0x0000000a0b0a723e */ /* 0x020fc400000010ff */
[----:B------:R-:W-:Y:S02]  /*6dbc0*/  F2FP.BF16.F32.PACK_AB R12, R13, R12 ;  /* 0x0000000c0d0c723e */ /* 0x000fe400000010ff */
[----:B------:R-:W-:Y:S02]  /*6dbd0*/  F2FP.BF16.F32.PACK_AB R14, R15, R14 ;  /* 0x0000000e0f0e723e */ /* 0x000fe400000010ff */
[----:B------:R-:W-:Y:S02]  /*6dbe0*/  F2FP.BF16.F32.PACK_AB R16, R17, R16 ;  /* 0x000000101110723e */ /* 0x000fe400000010ff */
[----:B------:R-:W-:Y:S02]  /*6dbf0*/  F2FP.BF16.F32.PACK_AB R18, R19, R18 ;  /* 0x000000121312723e */ /* 0x000fe400000010ff */
[----:B------:R-:W-:-:S05]  /*6dc00*/  F2FP.BF16.F32.PACK_AB R20, R22, R20 ;  /* 0x000000141614723e */ /* 0x000fca00000010ff */
        /* <DEDUP_REMOVED lines=8> */
[----:B------:R1:W-:Y:S04]  /*6dc90*/  STL [R1+0x12c], R5 ;  /* 0x00012c0501007387 */ /* 0x0003e80000100800 */
[----:B------:R2:W-:Y:S01]  /*6dca0*/  STL [R1+0x110], R4 ;  /* 0x0001100401007387 */ /* 0x0005e20000100800 */
[----:B0-----:R-:W-:-:S02]  /*6dcb0*/  F2FP.BF16.F32.PACK_AB R6, R31, R29 ;  /* 0x0000001d1f06723e */ /* 0x001fc400000010ff */
        /* <DEDUP_REMOVED lines=34> */
[----:B------:R-:W-:Y:S04]  /*6dee0*/  STL [R1+0xc4], R67 ;  /* 0x0000c44301007387 */ /* 0x000fe80000100800 */
[----:B------:R0:W-:Y:S04]  /*6def0*/  STL [R1+0xd4], R4 ;  /* 0x0000d40401007387 */ /* 0x0001e80000100800 */
[----:B------:R-:W2:Y:S04]  /*6df00*/  LDL.LU R68, [R1+0x1d8] ;  /* 0x0001d80001447983 */ /* 0x000ea80000300800 */
[----:B------:R1:W-:Y:S01]  /*6df10*/  STL [R1+0xd8], R70 ;  /* 0x0000d84601007387 */ /* 0x0003e20000100800 */
[----:B------:R-:W-:-:S02]  /*6df20*/  F2FP.BF16.F32.PACK_AB R69, R71, R69 ;  /* 0x000000454745723e */ /* 0x000fc400000010ff */
[----:B------:R-:W-:Y:S01]  /*6df30*/  F2FP.BF16.F32.PACK_AB R72, R74, R72 ;  /* 0x000000484a48723e */ /* 0x000fe200000010ff */
[----:B0-----:R-:W0:Y:S01]  /*6df40*/  LDTM.x64 R4, tmem[UR6+0xc0] ;  /* 0x0000c006000479ee */ /* 0x001e220008340000 */
[----:B------:R-:W-:Y:S01]  /*6df50*/  F2FP.BF16.F32.PACK_AB R73, R75, R73 ;  /* 0x000000494b49723e */ /* 0x000fe200000010ff */
[----:B------:R-:W-:Y:S01]  /*6df60*/  NOP ;  /* 0x0000000000007918 */ /* 0x000fe20000000000 */
[----:B------:R-:W-:Y:S01]  /*6df70*/  F2FP.BF16.F32.PACK_AB R76, R78, R76 ;  /* 0x0000004c4e4c723e */ /* 0x000fe200000010ff */
[----:B------:R-:W3:Y:S01]  /*6df80*/  LDCU UR6, c[0x0][0x39c] ;  /* 0x00007380ff0677ac */ /* 0x000ee20008000800 */
[----:B-1----:R-:W-:Y:S02]  /*6df90*/  IMAD.MOV.U32 R70, RZ, RZ, R0 ;  /* 0x000000ffff467224 */ /* 0x002fe400078e0000 */
[----:B------:R-:W4:Y:S04]  /*6dfa0*/  LDL.LU R0, [R1+0x18bc] ;  /* 0x0018bc0001007983 */ /* 0x000f280000300800 */
[----:B------:R-:W5:Y:S04]  /*6dfb0*/  LDL.LU R71, [R1+0x1b4] ;  /* 0x0001b40001477983 */ /* 0x000f680000300800 */
[----:B------:R1:W-:Y:S04]  /*6dfc0*/  STL [R1+0xc8], R69 ;  /* 0x0000c84501007387 */ /* 0x0003e80000100800 */
[----:B-1----:R-:W2:Y:S04]  /*6dfd0*/  LDL.LU R69, [R1+0x1d4] ;  /* 0x0001d40001457983 */ /* 0x002ea80000300800 */
[----:B------:R-:W2:Y:S04]  /*6dfe0*/  LDL.LU R74, [R1+0x1d0] ;  /* 0x0001d000014a7983 */ /* 0x000ea80000300800 */
[----:B------:R1:W-:Y:S04]  /*6dff0*/  STL [R1+0xdc], R72 ;  /* 0x0000dc4801007387 */ /* 0x0003e80000100800 */
[----:B-1----:R-:W2:Y:S01]  /*6e000*/  LDL.LU R72, [R1+0x1b0] ;  /* 0x0001b00001487983 */ /* 0x002ea20000300800 */
[----:B----4-:R-:W-:-:S03]  /*6e010*/  IMAD.MOV.U32 R75, RZ, RZ, R0 ;  /* 0x000000ffff4b7224 */ /* 0x010fc600078e0000 */
[----:B------:R-:W4:Y:S04]  /*6e020*/  LDL.LU R0, [R1+0x18b8] ;  /* 0x0018b80001007983 */ /* 0x000f280000300800 */
[----:B------:R1:W-:Y:S04]  /*6e030*/  STL [R1+0xcc], R73 ;  /* 0x0000cc4901007387 */ /* 0x0003e80000100800 */
[----:B-1----:R-:W2:Y:S04]  /*6e040*/  LDL.LU R73, [R1+0x1cc] ;  /* 0x0001cc0001497983 */ /* 0x002ea80000300800 */
[----:B------:R-:W2:Y:S04]  /*6e050*/  LDL.LU R78, [R1+0x1c0] ;  /* 0x0001c000014e7983 */ /* 0x000ea80000300800 */
[----:B------:R1:W-:Y:S02]  /*6e060*/  STL [R1+0xb0], R76 ;  /* 0x0000b04c01007387 */ /* 0x0003e40000100800 */
[----:B-1----:R-:W-:-:S02]  /*6e070*/  IMAD.MOV.U32 R76, RZ, RZ, R93 ;  /* 0x000000ffff4c7224 */ /* 0x002fc400078e005d */
[----:B------:R-:W3:Y:S01]  /*6e080*/  LDL.LU R93, [R1+0x18b4] ;  /* 0x0018b400015d7983 */ /* 0x000ee20000300800 */
[----:B------:R-:W-:Y:S02]  /*6e090*/  F2FP.BF16.F32.PACK_AB R79, R79, R77 ;  /* 0x0000004d4f4f723e */ /* 0x000fe400000010ff */
[----:B------:R-:W-:Y:S01]  /*6e0a0*/  F2FP.BF16.F32.PACK_AB R82, R82, R80 ;  /* 0x000000505252723e */ /* 0x000fe200000010ff */
[----:B------:R-:W3:Y:S01]  /*6e0b0*/  LDL.LU R77, [R1+0x1c4] ;  /* 0x0001c400014d7983 */ /* 0x000ee20000300800 */
[----:B------:R-:W-:-:S03]  /*6e0c0*/  IMAD.MOV.U32 R80, RZ, RZ, R2 ;  /* 0x000000ffff507224 */ /* 0x000fc600078e0002 */
[----:B------:R4:W-:Y:S01]  /*6e0d0*/  STL [R1+0xa0], R79 ;  /* 0x0000a04f01007387 */ /* 0x0009e20000100800 */
[----:B------:R-:W-:Y:S01]  /*6e0e0*/  F2FP.BF16.F32.PACK_AB R81, R83, R81 ;  /* 0x000000515351723e */ /* 0x000fe200000010ff */
[----:B------:R-:W-:Y:S01]  /*6e0f0*/  IMAD.MOV.U32 R83, RZ, RZ, R75 ;  /* 0x000000ffff537224 */ /* 0x000fe200078e004b */
[----:B------:R-:W-:Y:S02]  /*6e100*/  F2FP.BF16.F32.PACK_AB R75, R87, R85 ;  /* 0x00000055574b723e */ /* 0x000fe400000010ff */
[----:B0-----:R-:W-:Y:S01]  /*6e110*/  F2FP.BF16.F32.PACK_AB R4, R6, R4 ;  /* 0x000000040604723e */ /* 0x001fe200000010ff */
[----:B----4-:R-:W-:Y:S02]  /*6e120*/  IMAD.MOV.U32 R79, RZ, RZ, R0 ;  /* 0x000000ffff4f7224 */ /* 0x010fe400078e0000 */
[----:B------:R-:W4:Y:S04]  /*6e130*/  LDL.LU R0, [R1+0x18b0] ;  /* 0x0018b00001007983 */ /* 0x000f280000300800 */
[----:B------:R-:W4:Y:S04]  /*6e140*/  LDL.LU R2, [R1+0x18ac] ;  /* 0x0018ac0001027983 */ /* 0x000f280000300800 */
[----:B------:R2:W-:Y:S04]  /*6e150*/  STL [R1+0xb4], R82 ;  /* 0x0000b45201007387 */ /* 0x0005e80000100800 */
[----:B------:R0:W-:Y:S01]  /*6e160*/  STL [R1+0xa4], R81 ;  /* 0x0000a45101007387 */ /* 0x0001e20000100800 */
[----:B--2---:R-:W-:Y:S01]  /*6e170*/  IMAD.MOV.U32 R82, RZ, RZ, R78 ;  /* 0x000000ffff527224 */ /* 0x004fe200078e004e */
[----:B------:R-:W-:-:S02]  /*6e180*/  F2FP.BF16.F32.PACK_AB R78, R86, R84 ;  /* 0x00000054564e723e */ /* 0x000fc400000010ff */
[----:B0-----:R-:W-:-:S03]  /*6e190*/  F2FP.BF16.F32.PACK_AB R81, R90, R88 ;  /* 0x000000585a51723e */ /* 0x001fc600000010ff */
[----:B------:R0:W-:Y:S04]  /*6e1a0*/  STL [R1+0xb8], R78 ;  /* 0x0000b84e01007387 */ /* 0x0001e80000100800 */
[----:B------:R1:W-:Y:S01]  /*6e1b0*/  STL [R1+0xa8], R75 ;  /* 0x0000a84b01007387 */ /* 0x0003e20000100800 */
[----:B0-----:R-:W-:Y:S02]  /*6e1c0*/  IMAD.MOV.U32 R78, RZ, RZ, R74 ;  /* 0x000000ffff4e7224 */ /* 0x001fe400078e004a */
[----:B------:R-:W-:Y:S02]  /*6e1d0*/  IMAD.MOV.U32 R74, RZ, RZ, R68 ;  /* 0x000000ffff4a7224 */ /* 0x000fe400078e0044 */
[----:B-1----:R-:W-:Y:S01]  /*6e1e0*/  IMAD.MOV.U32 R75, RZ, RZ, R69 ;  /* 0x000000ffff4b7224 */ /* 0x002fe200078e0045 */
[----:B------:R-:W-:-:S02]  /*6e1f0*/  F2FP.BF16.F32.PACK_AB R69, R91, R89 ;  /* 0x000000595b45723e */ /* 0x000fc400000010ff */
[----:B------:R-:W-:Y:S01]  /*6e200*/  F2FP.BF16.F32.PACK_AB R68, R7, R5 ;  /* 0x000000050744723e */ /* 0x000fe200000010ff */
[----:B------:R-:W-:Y:S04]  /*6e210*/  STL [R1+0xbc], R81 ;  /* 0x0000bc5101007387 */ /* 0x000fe80000100800 */
[----:B------:R0:W-:Y:S04]  /*6e220*/  STL [R1+0xac], R69 ;  /* 0x0000ac4501007387 */ /* 0x0001e80000100800 */
[----:B------:R-:W-:Y:S04]  /*6e230*/  STL [R1+0x1880], R68 ;  /* 0x0018804401007387 */ /* 0x000fe80000100800 */
[----:B------:R1:W-:Y:S01]  /*6e240*/  STL [R1+0x90], R4 ;  /* 0x0000900401007387 */ /* 0x0003e20000100800 */
[----:B0-----:R-:W-:-:S02]  /*6e250*/  F2FP.BF16.F32.PACK_AB R69, R11, R9 ;  /* 0x000000090b45723e */ /* 0x001fc400000010ff */
[----:B-1----:R-:W-:-:S03]  /*6e260*/  F2FP.BF16.F32.PACK_AB R4, R10, R8 ;  /* 0x000000080a04723e */ /* 0x002fc600000010ff */
[----:B------:R-:W-:Y:S04]  /*6e270*/  STL [R1+0x1898], R69 ;  /* 0x0018984501007387 */ /* 0x000fe80000100800 */
[----:B------:R0:W-:Y:S01]  /*6e280*/  STL [R1+0x94], R4 ;  /* 0x0000940401007387 */ /* 0x0001e20000100800 */
[----:B------:R-:W-:Y:S01]  /*6e290*/  IMAD.MOV.U32 R11, RZ, RZ, R70 ;  /* 0x000000ffff0b7224 */ /* 0x000fe200078e0046 */
[----:B------:R-:W-:Y:S01]  /*6e2a0*/  F2FP.BF16.F32.PACK_AB R70, R15, R13 ;  /* 0x0000000d0f46723e */ /* 0x000fe200000010ff */
[----:B------:R-:W-:Y:S01]  /*6e2b0*/  IMAD.MOV.U32 R15, RZ, RZ, R92 ;  /* 0x000000ffff0f7224 */ /* 0x000fe200078e005c */
[----:B0-----:R-:W-:Y:S01]  /*6e2c0*/  F2FP.BF16.F32.PACK_AB R4, R14, R12 ;  /* 0x0000000c0e04723e */ /* 0x001fe200000010ff */
[----:B------:R-:W-:Y:S01]  /*6e2d0*/  IMAD.MOV.U32 R12, RZ, RZ, R72 ;  /* 0x000000ffff0c7224 */ /* 0x000fe200078e0048 */
[----:B------:R-:W-:Y:S01]  /*6e2e0*/  F2FP.BF16.F32.PACK_AB R72, R23, R21 ;  /* 0x000000151748723e */ /* 0x000fe200000010ff */
[----:B------:R-:W-:-:S02]  /*6e2f0*/  IMAD.MOV.U32 R14, RZ, RZ, R3 ;  /* 0x000000ffff0e7224 */ /* 0x000fc400078e0003 */
[----:B------:R-:W-:Y:S01]  /*6e300*/  STL [R1+0x98], R4 ;  /* 0x0000980401007387 */ /* 0x000fe20000100800 */
[----:B------:R-:W-:Y:S01]  /*6e310*/  IMAD.MOV.U32 R23, RZ, RZ, R73 ;  /* 0x000000ffff177224 */ /* 0x000fe200078e0049 */
[----:B------:R-:W-:Y:S02]  /*6e320*/  F2FP.BF16.F32.PACK_AB R73, R27, R25 ;  /* 0x000000191b49723e */ /* 0x000fe400000010ff */
[----:B------:R-:W2:Y:S01]  /*6e330*/  LDL R6, [R1+0x314] ;  /* 0x0003140001067983 */ /* 0x000ea20000100800 */
[----:B---3--:R-:W-:-:S03]  /*6e340*/  IMAD.MOV.U32 R27, RZ, RZ, R93 ;  /* 0x000000ffff1b7224 */ /* 0x008fc600078e005d */
[----:B------:R-:W3:Y:S04]  /*6e350*/  LDL.LU R3, [R1+0x18a8] ;  /* 0x0018a80001037983 */ /* 0x000ee80000300800 */
[----:B------:R-:W2:Y:S04]  /*6e360*/  LDL.LU R92, [R1+0x18a4] ;  /* 0x0018a400015c7983 */ /* 0x000ea80000300800 */
[----:B------:R-:W2:Y:S01]  /*6e370*/  LDL.LU R93, [R1+0x18a0] ;  /* 0x0018a000015d7983 */ /* 0x000ea20000300800 */
[----:B-----5:R-:W-:-:S03]  /*6e380*/  IMAD.MOV.U32 R13, RZ, RZ, R71 ;  /* 0x000000ffff0d7224 */ /* 0x020fc600078e0047 */
[----:B------:R-:W5:Y:S01]  /*6e390*/  LDL.LU R88, [R1+0x200] ;  /* 0x0002000001587983 */ /* 0x000f620000300800 */
[----:B------:R-:W-:-:S03]  /*6e3a0*/  F2FP.BF16.F32.PACK_AB R69, R18, R16 ;  /* 0x000000101245723e */ /* 0x000fc600000010ff */
[----:B------:R-:W5:Y:S01]  /*6e3b0*/  LDL.LU R89, [R1+0x204] ;  /* 0x0002040001597983 */ /* 0x000f620000300800 */
[----:B------:R-:W-:-:S03]  /*6e3c0*/  F2FP.BF16.F32.PACK_AB R71, R19, R17 ;  /* 0x000000111347723e */ /* 0x000fc600000010ff */
[----:B------:R-:W5:Y:S04]  /*6e3d0*/  LDL.LU R90, [R1+0x208] ;  /* 0x00020800015a7983 */ /* 0x000f680000300800 */
[----:B------:R-:W5:Y:S04]  /*6e3e0*/  LDL.LU R91, [R1+0x20c] ;  /* 0x00020c00015b7983 */ /* 0x000f680000300800 */
[----:B------:R-:W3:Y:S04]  /*6e3f0*/  LDL.LU R16, [R1+0x210] ;  /* 0x0002100001107983 */ /* 0x000ee80000300800 */
[----:B------:R-:W3:Y:S04]  /*6e400*/  LDL.LU R17, [R1+0x214] ;  /* 0x0002140001117983 */ /* 0x000ee80000300800 */
[----:B------:R-:W3:Y:S04]  /*6e410*/  LDL.LU R18, [R1+0x218] ;  /* 0x0002180001127983 */ /* 0x000ee80000300800 */
[----:B------:R-:W3:Y:S01]  /*6e420*/  LDL.LU R19, [R1+0x21c] ;  /* 0x00021c0001137983 */ /* 0x000ee20000300800 */
[----:B------:R-:W-:Y:S01]  /*6e430*/  IMAD.MOV.U32 R21, RZ, RZ, R77 ;  /* 0x000000ffff157224 */ /* 0x000fe200078e004d */
[----:B------:R-:W-:Y:S01]  /*6e440*/  F2FP.BF16.F32.PACK_AB R77, R26, R24 ;  /* 0x000000181a4d723e */ /* 0x000fe200000010ff */
        /* <DEDUP_REMOVED lines=8> */
[----:B--2---:R-:W-:-:S02]  /*6e4d0*/  IMAD.MOV.U32 R28, RZ, RZ, R93 ;  /* 0x000000ffff1c7224 */ /* 0x004fc400078e005d */
[----:B------:R-:W2:Y:S04]  /*6e4e0*/  LDL.LU R93, [R1+0x189c] ;  /* 0x00189c00015d7983 */ /* 0x000ea80000300800 */
[----:B------:R-:W2:Y:S04]  /*6e4f0*/  LDL.LU R29, [R1+0x1e4] ;  /* 0x0001e400011d7983 */ /* 0x000ea80000300800 */
[----:B------:R-:W2:Y:S01]  /*6e500*/  LDL.LU R30, [R1+0x1e8] ;  /* 0x0001e800011e7983 */ /* 0x000ea20000300800 */
[----:B----4-:R-:W-:Y:S02]  /*6e510*/  IMAD.MOV.U32 R31, RZ, RZ, R0 ;  /* 0x000000ffff1f7224 */ /* 0x010fe400078e0000 */
[----:B------:R-:W0:Y:S01]  /*6e520*/  S2R R0, SR_TID.X ;  /* 0x0000000000007919 */ /* 0x000e220000002100 */
[----:B------:R-:W-:Y:S04]  /*6e530*/  STL.64 [R1+0x1890], R78 ;  /* 0x0018904e01007387 */ /* 0x000fe80000100a00 */
[----:B------:R1:W-:Y:S04]  /*6e540*/  STL.64 [R1+0x1888], R76 ;  /* 0x0018884c01007387 */ /* 0x0003e80000100a00 */
[----:B---3--:R-:W-:Y:S04]  /*6e550*/  STS.128 [R6], R16 ;  /* 0x0000001006007388 */ /* 0x008fe80000000c00 */
[----:B-----5:R3:W-:Y:S01]  /*6e560*/  STS.128 [R6+0x400], R88 ;  /* 0x0004005806007388 */ /* 0x0207e20000000c00 */
[----:B0-----:R-:W-:-:S04]  /*6e570*/  LOP3.LUT R0, R0, 0x7f, RZ, 0xc0, !PT ;  /* 0x0000007f00007812 */ /* 0x001fc800078ec0ff */
[----:B------:R-:W-:Y:S01]  /*6e580*/  LEA R0, R0, UR5, 0x4 ;  /* 0x0000000500007c11 */ /* 0x000fe2000f8e20ff */
[----:B------:R-:W-:Y:S01]  /*6e590*/  IMAD.MOV.U32 R9, RZ, RZ, R80 ;  /* 0x000000ffff097224 */ /* 0x000fe200078e0050 */
[----:B------:R-:W-:Y:S01]  /*6e5a0*/  F2FP.BF16.F32.PACK_AB R84, R38, R36 ;  /* 0x000000242654723e */ /* 0x000fe200000010ff */
[----:B------:R-:W-:Y:S01]  /*6e5b0*/  IMAD.MOV.U32 R25, RZ, RZ, R75 ;  /* 0x000000ffff197224 */ /* 0x000fe200078e004b */
[----:B------:R-:W-:Y:S01]  /*6e5c0*/  BAR.SYNC.DEFER_BLOCKING 0x0 ;  /* 0x0000000000007b1d */ /* 0x000fe20000010000 */
[----:B-1----:R-:W-:Y:S02]  /*6e5d0*/  IMAD.MOV.U32 R77, RZ, RZ, R92 ;  /* 0x000000ffff4d7224 */ /* 0x002fe400078e005c */
[----:B------:R-:W-:Y:S02]  /*6e5e0*/  IMAD.MOV.U32 R78, RZ, RZ, R3 ;  /* 0x000000ffff4e7224 */ /* 0x000fe400078e0003 */
[----:B------:R-:W-:Y:S01]  /*6e5f0*/  IMAD.MOV.U32 R79, RZ, RZ, R2 ;  /* 0x000000ffff4f7224 */ /* 0x000fe200078e0002 */
[----:B------:R-:W-:Y:S01]  /*6e600*/  F2FP.BF16.F32.PACK_AB R85, R42, R40 ;  /* 0x000000282a55723e */ /* 0x000fe200000010ff */
[----:B------:R-:W-:Y:S01]  /*6e610*/  IMAD.MOV.U32 R20, RZ, RZ, R82 ;  /* 0x000000ffff147224 */ /* 0x000fe200078e0052 */
[----:B------:R-:W-:Y:S01]  /*6e620*/  STL [R1+0x318], R0 ;  /* 0x0003180001007387 */ /* 0x000fe20000100800 */
[----:B------:R-:W-:Y:S01]  /*6e630*/  IMAD.MOV.U32 R8, RZ, RZ, R83 ;  /* 0x000000ffff087224 */ /* 0x000fe200078e0053 */
[----:B------:R-:W-:Y:S01]  /*6e640*/  F2FP.BF16.F32.PACK_AB R81, R43, R41 ;  /* 0x000000292b51723e */ /* 0x000fe200000010ff */
[----:B------:R-:W0:Y:S01]  /*6e650*/  LDCU UR5, c[0x0][0x3b4] ;  /* 0x00007680ff0577ac */ /* 0x000e220008000800 */
[----:B---3--:R-:W3:Y:S04]  /*6e660*/  LDL.LU R88, [R1+0x180] ;  /* 0x0001800001587983 */ /* 0x008ee80000300800 */
[----:B------:R-:W3:Y:S04]  /*6e670*/  LDL.LU R89, [R1+0x184] ;  /* 0x0001840001597983 */ /* 0x000ee80000300800 */
[----:B------:R-:W3:Y:S04]  /*6e680*/  LDL.LU R90, [R1+0x188] ;  /* 0x00018800015a7983 */ /* 0x000ee80000300800 */
[----:B------:R-:W3:Y:S04]  /*6e690*/  LDL.LU R91, [R1+0x18c] ;  /* 0x00018c00015b7983 */ /* 0x000ee80000300800 */
[----:B------:R-:W4:Y:S04]  /*6e6a0*/  LDL.LU R16, [R1+0x190] ;  /* 0x0001900001107983 */ /* 0x000f280000300800 */
[----:B------:R-:W4:Y:S04]  /*6e6b0*/  LDL.LU R17, [R1+0x194] ;  /* 0x0001940001117983 */ /* 0x000f280000300800 */
[----:B------:R-:W4:Y:S04]  /*6e6c0*/  LDL.LU R18, [R1+0x198] ;  /* 0x0001980001127983 */ /* 0x000f280000300800 */
[----:B------:R-:W4:Y:S01]  /*6e6d0*/  LDL.LU R19, [R1+0x19c] ;  /* 0x00019c0001137983 */ /* 0x000f220000300800 */
[----:B------:R-:W-:-:S02]  /*6e6e0*/  F2FP.BF16.F32.PACK_AB R75, R35, R33 ;  /* 0x00000021234b723e */ /* 0x000fc400000010ff */
[----:B------:R-:W-:Y:S01]  /*6e6f0*/  F2FP.BF16.F32.PACK_AB R80, R39, R37 ;  /* 0x000000252750723e */ /* 0x000fe200000010ff */
[----:B------:R-:W-:Y:S04]  /*6e700*/  LDS.128 R32, [R0+0x800] ;  /* 0x0008000000207984 */ /* 0x000fe80000000c00 */
[----:B------:R-:W1:Y:S04]  /*6e710*/  LDS.128 R36, [R0] ;  /* 0x0000000000247984 */ /* 0x000e680000000c00 */
[----:B-1----:R-:W-:Y:S04]  /*6e720*/  STL.64 [R1+0x60], R36 ;  /* 0x0000602401007387 */ /* 0x002fe80000100a00 */
[----:B------:R-:W-:Y:S04]  /*6e730*/  STL.64 [R1+0x68], R38 ;  /* 0x0000682601007387 */ /* 0x000fe80000100a00 */
[----:B------:R-:W-:Y:S04]  /*6e740*/  STL.64 [R1+0x200], R32 ;  /* 0x0002002001007387 */ /* 0x000fe80000100a00 */
[----:B------:R-:W-:Y:S01]  /*6e750*/  STL.64 [R1+0x208], R34 ;  /* 0x0002082201007387 */ /* 0x000fe20000100a00 */
[----:B------:R-:W-:Y:S01]  /*6e760*/  BAR.SYNC.DEFER_BLOCKING 0x0 ;  /* 0x0000000000007b1d */ /* 0x000fe20000010000 */
[----:B--2---:R-:W-:-:S05]  /*6e770*/  IMAD.MOV.U32 R76, RZ, RZ, R93 ;  /* 0x000000ffff4c7224 */ /* 0x004fca00078e005d */
[----:B------:R-:W-:Y:S04]  /*6e780*/  STS.128 [R6], R76 ;  /* 0x0000004c06007388 */ /* 0x000fe80000000c00 */
[----:B------:R-:W-:Y:S01]  /*6e790*/  STS.128 [R6+0x400], R28 ;  /* 0x0004001c06007388 */ /* 0x000fe20000000c00 */
[----:B------:R-:W-:Y:S06]  /*6e7a0*/  BAR.SYNC.DEFER_BLOCKING 0x0 ;  /* 0x0000000000007b1d */ /* 0x000fec0000010000 */
[----:B------:R-:W1:Y:S04]  /*6e7b0*/  LDS.128 R32, [R0] ;  /* 0x0000000000207984 */ /* 0x000e680000000c00 */
[----:B------:R-:W2:Y:S01]  /*6e7c0*/  LDS.128 R28, [R0+0x800] ;  /* 0x00080000001c7984 */ /* 0x000ea20000000c00 */
[----:B------:R-:W-:Y:S06]  /*6e7d0*/  BAR.SYNC.DEFER_BLOCKING 0x0 ;  /* 0x0000000000007b1d */ /* 0x000fec0000010000 */
[----:B------:R-:W-:Y:S04]  /*6e7e0*/  STS.128 [R6], R24 ;  /* 0x0000001806007388 */ /* 0x000fe80000000c00 */
[----:B------:R-:W-:Y:S01]  /*6e7f0*/  STS.128 [R6+0x400], R20 ;  /* 0x0004001406007388 */ /* 0x000fe20000000c00 */
[----:B------:R-:W-:Y:S06]  /*6e800*/  BAR.SYNC.DEFER_BLOCKING 0x0 ;  /* 0x0000000000007b1d */ /* 0x000fec0000010000 */
[----:B------:R-:W5:Y:S04]  /*6e810*/  LDS.128 R24, [R0] ;  /* 0x0000000000187984 */ /* 0x000f680000000c00 */
[----:B------:R-:W0:Y:S01]  /*6e820*/  LDS.128 R20, [R0+0x800] ;  /* 0x0008000000147984 */ /* 0x000e220000000c00 */
[----:B------:R-:W-:Y:S06]  /*6e830*/  BAR.SYNC.DEFER_BLOCKING 0x0 ;  /* 0x0000000000007b1d */ /* 0x000fec0000010000 */
[----:B------:R-:W-:Y:S04]  /*6e840*/  STS.128 [R6], R12 ;  /* 0x0000000c06007388 */ /* 0x000fe80000000c00 */
[----:B------:R0:W-:Y:S01]  /*6e850*/  STS.128 [R6+0x400], R8 ;  /* 0x0004000806007388 */ /* 0x0001e20000000c00 */
[----:B------:R-:W-:Y:S06]  /*6e860*/  BAR.SYNC.DEFER_BLOCKING 0x0 ;  /* 0x0000000000007b1d */ /* 0x000fec0000010000 */
[----:B-1----:R-:W-:Y:S04]  /*6e870*/  STL.64 [R1+0x50], R32 ;  /* 0x0000502001007387 */ /* 0x002fe80000100a00 */
[----:B------:R-:W-:Y:S04]  /*6e880*/  STL.64 [R1+0x58], R34 ;  /* 0x0000582201007387 */ /* 0x000fe80000100a00 */
[----:B--2---:R-:W-:Y:S04]  /*6e890*/  STL.64 [R1+0x40], R28 ;  /* 0x0000401c01007387 */ /* 0x004fe80000100a00 */
[----:B------:R-:W-:Y:S04]  /*6e8a0*/  STL.64 [R1+0x48], R30 ;  /* 0x0000481e01007387 */ /* 0x000fe80000100a00 */
[----:B-----5:R-:W-:Y:S04]  /*6e8b0*/  STL.64 [R1+0x30], R24 ;  /* 0x0000301801007387 */ /* 0x020fe80000100a00 */
[----:B------:R-:W-:Y:S04]  /*6e8c0*/  STL.64 [R1+0x38], R26 ;  /* 0x0000381a01007387 */ /* 0x000fe80000100a00 */
[----:B0-----:R-:W-:Y:S04]  /*6e8d0*/  STL.64 [R1+0x20], R20 ;  /* 0x0000201401007387 */ /* 0x001fe80000100a00 */
[----:B------:R-:W-:Y:S04]  /*6e8e0*/  STL.64 [R1+0x28], R22 ;  /* 0x0000281601007387 */ /* 0x000fe80000100a00 */
[----:B------:R-:W0:Y:S04]  /*6e8f0*/  LDS.128 R20, [R0] ;  /* 0x0000000000147984 */ /* 0x000e280000000c00 */
[----:B------:R-:W1:Y:S01]  /*6e900*/  LDS.128 R12, [R0+0x800] ;  /* 0x00080000000c7984 */ /* 0x000e620000000c00 */
[----:B------:R-:W-:Y:S06]  /*6e910*/  BAR.SYNC.DEFER_BLOCKING 0x0 ;  /* 0x0000000000007b1d */ /* 0x000fec0000010000 */
[----:B------:R-:W2:Y:S04]  /*6e920*/  LDL.LU R8, [R1+0x160] ;  /* 0x0001600001087983 */ /* 0x000ea80000300800 */
[----:B----4-:R-:W-:Y:S04]  /*6e930*/  STS.128 [R6], R16 ;  /* 0x0000001006007388 */ /* 0x010fe80000000c00 */
[----:B---3--:R-:W-:Y:S01]  /*6e940*/  STS.128 [R6+0x400], R88 ;  /* 0x0004005806007388 */ /* 0x008fe20000000c00 */
[----:B------:R-:W-:Y:S06]  /*6e950*/  BAR.SYNC.DEFER_BLOCKING 0x0 ;  /* 0x0000000000007b1d */ /* 0x000fec0000010000 */
[----:B------:R-:W3:Y:S04]  /*6e960*/  LDS.128 R88, [R0] ;  /* 0x0000000000587984 */ /* 0x000ee80000000c00 */
[----:B0-----:R-:W-:Y:S04]  /*6e970*/  STL.64 [R1+0x10], R20 ;  /* 0x0000101401007387 */ /* 0x001fe80000100a00 */
[----:B------:R-:W-:Y:S04]  /*6e980*/  STL.64 [R1+0x18], R22 ;  /* 0x0000181601007387 */ /* 0x000fe80000100a00 */
[----:B-1----:R0:W-:Y:S04]  /*6e990*/  STL.64 [R1], R12 ;  /* 0x0000000c01007387 */ /* 0x0021e80000100a00 */
[----:B------:R1:W-:Y:S04]  /*6e9a0*/  STL.64 [R1+0x8], R14 ;  /* 0x0000080e01007387 */ /* 0x0003e80000100a00 */
[----:B------:R-:W2:Y:S04]  /*6e9b0*/  LDL.LU R9, [R1+0x164] ;  /* 0x0001640001097983 */ /* 0x000ea80000300800 */
[----:B------:R-:W2:Y:S04]  /*6e9c0*/  LDL.LU R10, [R1+0x168] ;  /* 0x00016800010a7983 */ /* 0x000ea80000300800 */
[----:B------:R-:W2:Y:S04]  /*6e9d0*/  LDL.LU R11, [R1+0x16c] ;  /* 0x00016c00010b7983 */ /* 0x000ea80000300800 */
[----:B0-----:R-:W4:Y:S04]  /*6e9e0*/  LDL.LU R12, [R1+0x170] ;  /* 0x00017000010c7983 */ /* 0x001f280000300800 */
[----:B------:R-:W4:Y:S04]  /*6e9f0*/  LDL.LU R13, [R1+0x174] ;  /* 0x00017400010d7983 */ /* 0x000f280000300800 */
[----:B-1----:R-:W4:Y:S04]  /*6ea00*/  LDL.LU R14, [R1+0x178] ;  /* 0x00017800010e7983 */ /* 0x002f280000300800 */
[----:B------:R-:W4:Y:S04]  /*6ea10*/  LDL.LU R15, [R1+0x17c] ;  /* 0x00017c00010f7983 */ /* 0x000f280000300800 */
[----:B------:R-:W5:Y:S04]  /*6ea20*/  LDL.LU R16, [R1+0x140] ;  /* 0x0001400001107983 */ /* 0x000f680000300800 */
[----:B------:R-:W5:Y:S04]  /*6ea30*/  LDL.LU R17, [R1+0x144] ;  /* 0x0001440001117983 */ /* 0x000f680000300800 */
[----:B------:R-:W5:Y:S04]  /*6ea40*/  LDL.LU R18, [R1+0x148] ;  /* 0x0001480001127983 */ /* 0x000f680000300800 */
[----:B------:R-:W5:Y:S04]  /*6ea50*/  LDL.LU R19, [R1+0x14c] ;  /* 0x00014c0001137983 */ /* 0x000f680000300800 */
[----:B------:R-:W2:Y:S04]  /*6ea60*/  LDL.LU R20, [R1+0x150] ;  /* 0x0001500001147983 */ /* 0x000ea80000300800 */
[----:B------:R-:W2:Y:S04]  /*6ea70*/  LDL.LU R21, [R1+0x154] ;  /* 0x0001540001157983 */ /* 0x000ea80000300800 */
[----:B------:R-:W2:Y:S04]  /*6ea80*/  LDL.LU R22, [R1+0x158] ;  /* 0x0001580001167983 */ /* 0x000ea80000300800 */
[----:B------:R-:W2:Y:S04]  /*6ea90*/  LDL.LU R23, [R1+0x15c] ;  /* 0x00015c0001177983 */ /* 0x000ea80000300800 */
[----:B---3--:R-:W-:Y:S04]  /*6eaa0*/  STL.64 [R1+0x17f0], R88 ;  /* 0x0017f05801007387 */ /* 0x008fe80000100a00 */
[----:B------:R0:W-:Y:S04]  /*6eab0*/  STL [R1+0x1818], R88 ;  /* 0x0018185801007387 */ /* 0x0001e80000100800 */
[----:B------:R-:W1:Y:S04]  /*6eac0*/  LDS.128 R4, [R0+0x800] ;  /* 0x0008000000047984 */ /* 0x000e680000000c00 */
[----:B0-----:R-:W4:Y:S01]  /*6ead0*/  LDL.LU R88, [R1+0x314] ;  /* 0x0003140001587983 */ /* 0x001f220000300800 */
[----:B------:R-:W-:Y:S06]  /*6eae0*/  BAR.SYNC.DEFER_BLOCKING 0x0 ;  /* 0x0000000000007b1d */ /* 0x000fec0000010000 */
[----:B------:R-:W-:Y:S04]  /*6eaf0*/  STL [R1+0x17d8], R90 ;  /* 0x0017d85a01007387 */ /* 0x000fe80000100800 */
[----:B------:R-:W-:Y:S04]  /*6eb00*/  STL [R1+0x17f8], R90 ;  /* 0x0017f85a01007387 */ /* 0x000fe80000100800 */
[----:B------:R0:W-:Y:S01]  /*6eb10*/  STL [R1+0x17d0], R91 ;  /* 0x0017d05b01007387 */ /* 0x0001e20000100800 */
[----:B------:R-:W-:-:S02]  /*6eb20*/  F2FP.BF16.F32.PACK_AB R86, R46, R44 ;  /* 0x0000002c2e56723e */ /* 0x000fc400000010ff */
[----:B------:R-:W-:Y:S02]  /*6eb30*/  F2FP.BF16.F32.PACK_AB R82, R47, R45 ;  /* 0x0000002d2f52723e */ /* 0x000fe400000010ff */
[----:B------:R-:W-:Y:S02]  /*6eb40*/  F2FP.BF16.F32.PACK_AB R87, R50, R48 ;  /* 0x000000303257723e */ /* 0x000fe400000010ff */
[----:B------:R-:W-:Y:S02]  /*6eb50*/  F2FP.BF16.F32.PACK_AB R83, R51, R49 ;  /* 0x000000313353723e */ /* 0x000fe400000010ff */
[----:B------:R-:W-:Y:S01]  /*6eb60*/  F2FP.BF16.F32.PACK_AB R68, R54, R52 ;  /* 0x000000343644723e */ /* 0x000fe200000010ff */
[----:B0-----:R-:W0:Y:S01]  /*6eb70*/  LDC R91, c[0x0][0x3b8] ;  /* 0x0000ee00ff5b7b82 */ /* 0x001e220000000800 */
[----:B-1----:R-:W-:Y:S04]  /*6eb80*/  STL [R1+0x17d4], R4 ;  /* 0x0017d40401007387 */ /* 0x002fe80000100800 */
[----:B------:R-:W-:Y:S04]  /*6eb90*/  STL [R1+0x1850], R4 ;  /* 0x0018500401007387 */ /* 0x000fe80000100800 */
[----:B------:R-:W-:Y:S04]  /*6eba0*/  STL [R1+0x17cc], R5 ;  /* 0x0017cc0501007387 */ /* 0x000fe80000100800 */
[----:B------:R-:W-:Y:S04]  /*6ebb0*/  STL [R1+0x1840], R5 ;  /* 0x0018400501007387 */ /* 0x000fe80000100800 */
[----:B------:R-:W-:Y:S04]  /*6ebc0*/  STL [R1+0x17c8], R6 ;  /* 0x0017c80601007387 */ /* 0x000fe80000100800 */
[----:B------:R-:W-:Y:S04]  /*6ebd0*/  STL [R1+0x17c4], R7 ;  /* 0x0017c40701007387 */ /* 0x000fe80000100800 */
[----:B------:R-:W-:Y:S04]  /*6ebe0*/  STL.64 [R1+0x17e0], R6 ;  /* 0x0017e00601007387 */ /* 0x000fe80000100a00 */
[----:B------:R-:W-:Y:S04]  /*6ebf0*/  STL.64 [R1+0x1858], R6 ;  /* 0x0018580601007387 */ /* 0x000fe80000100a00 */
[----:B------:R-:W-:Y:S04]  /*6ec00*/  STL [R1+0x1870], R5 ;  /* 0x0018700501007387 */ /* 0x000fe80000100800 */
[----:B----4-:R-:W-:Y:S04]  /*6ec10*/  STS.128 [R88], R12 ;  /* 0x0000000c58007388 */ /* 0x010fe80000000c00 */
[----:B--2---:R-:W-:Y:S01]  /*6ec20*/  STS.128 [R88+0x400], R8 ;  /* 0x0004000858007388 */ /* 0x004fe20000000c00 */
[----:B------:R-:W-:Y:S06]  /*6ec30*/  BAR.SYNC.DEFER_BLOCKING 0x0 ;  /* 0x0000000000007b1d */ /* 0x000fec0000010000 */
[----:B------:R-:W1:Y:S04]  /*6ec40*/  LDS.128 R8, [R0] ;  /* 0x0000000000087984 */ /* 0x000e680000000c00 */
[----:B------:R-:W2:Y:S01]  /*6ec50*/  LDS.128 R12, [R0+0x800] ;  /* 0x00080000000c7984 */ /* 0x000ea20000000c00 */
[----:B------:R-:W-:Y:S01]  /*6ec60*/  F2FP.BF16.F32.PACK_AB R92, R55, R53 ;  /* 0x00000035375c723e */ /* 0x000fe200000010ff */
[----:B------:R-:W-:Y:S06]  /*6ec70*/  BAR.SYNC.DEFER_BLOCKING 0x0 ;  /* 0x0000000000007b1d */ /* 0x000fec0000010000 */
[----:B-1----:R-:W-:Y:S04]  /*6ec80*/  STL.64 [R1+0x1800], R8 ;  /* 0x0018000801007387 */ /* 0x002fe80000100a00 */
[----:B------:R-:W-:Y:S04]  /*6ec90*/  STL [R1+0x1830], R9 ;  /* 0x0018300901007387 */ /* 0x000fe80000100800 */
[----:B------:R-:W-:Y:S04]  /*6eca0*/  STL.64 [R1+0x17e8], R10 ;  /* 0x0017e80a01007387 */ /* 0x000fe80000100a00 */
[----:B------:R-:W-:Y:S04]  /*6ecb0*/  STL [R1+0x1808], R10 ;  /* 0x0018080a01007387 */ /* 0x000fe80000100800 */
[----:B------:R-:W-:Y:S04]  /*6ecc0*/  STL.64 [R1+0x1838], R10 ;  /* 0x0018380a01007387 */ /* 0x000fe80000100a00 */
[----:B------:R-:W-:Y:S04]  /*6ecd0*/  STL [R1+0x1854], R10 ;  /* 0x0018540a01007387 */ /* 0x000fe80000100800 */
[----:B--2---:R-:W-:Y:S04]  /*6ece0*/  STL.64 [R1+0x1820], R12 ;  /* 0x0018200c01007387 */ /* 0x004fe80000100a00 */
[----:B------:R-:W-:Y:S04]  /*6ecf0*/  STL.64 [R1+0x1810], R14 ;  /* 0x0018100e01007387 */ /* 0x000fe80000100a00 */
[----:B------:R-:W2:Y:S04]  /*6ed00*/  LDL.LU R4, [R1+0xa0] ;  /* 0x0000a00001047983 */ /* 0x000ea80000300800 */
[----:B------:R-:W2:Y:S04]  /*6ed10*/  LDL.LU R5, [R1+0xa4] ;  /* 0x0000a40001057983 */ /* 0x000ea80000300800 */
[----:B------:R-:W2:Y:S04]  /*6ed20*/  LDL.LU R6, [R1+0xa8] ;  /* 0x0000a80001067983 */ /* 0x000ea80000300800 */
[----:B------:R-:W2:Y:S04]  /*6ed30*/  LDL.LU R7, [R1+0xac] ;  /* 0x0000ac0001077983 */ /* 0x000ea80000300800 */
[----:B------:R-:W3:Y:S04]  /*6ed40*/  LDL.LU R76, [R1+0xb0] ;  /* 0x0000b000014c7983 */ /* 0x000ee80000300800 */
[----:B------:R-:W3:Y:S04]  /*6ed50*/  LDL.LU R77, [R1+0xb4] ;  /* 0x0000b400014d7983 */ /* 0x000ee80000300800 */
[----:B------:R-:W3:Y:S04]  /*6ed60*/  LDL.LU R78, [R1+0xb8] ;  /* 0x0000b800014e7983 */ /* 0x000ee80000300800 */
[----:B------:R-:W3:Y:S04]  /*6ed70*/  LDL.LU R79, [R1+0xbc] ;  /* 0x0000bc00014f7983 */ /* 0x000ee80000300800 */
[----:B------:R-:W4:Y:S04]  /*6ed80*/  LDL.LU R24, [R1+0x120] ;  /* 0x0001200001187983 */ /* 0x000f280000300800 */
[----:B------:R-:W4:Y:S04]  /*6ed90*/  LDL.LU R25, [R1+0x124] ;  /* 0x0001240001197983 */ /* 0x000f280000300800 */
[----:B------:R-:W4:Y:S04]  /*6eda0*/  LDL.LU R26, [R1+0x128] ;  /* 0x00012800011a7983 */ /* 0x000f280000300800 */
[----:B------:R-:W4:Y:S04]  /*6edb0*/  LDL.LU R27, [R1+0x12c] ;  /* 0x00012c00011b7983 */ /* 0x000f280000300800 */
        /* <DEDUP_REMOVED lines=28> */
[----:B------:R-:W-:Y:S04]  /*6ef80*/  STS.128 [R88], R20 ;  /* 0x0000001458007388 */ /* 0x000fe80000000c00 */
[----:B-----5:R-:W-:Y:S01]  /*6ef90*/  STS.128 [R88+0x400], R16 ;  /* 0x0004001058007388 */ /* 0x020fe20000000c00 */
[----:B------:R-:W-:Y:S06]  /*6efa0*/  BAR.SYNC.DEFER_BLOCKING 0x0 ;  /* 0x0000000000007b1d */ /* 0x000fec0000010000 */
[----:B------:R-:W1:Y:S04]  /*6efb0*/  LDS.128 R16, [R0] ;  /* 0x0000000000107984 */ /* 0x000e680000000c00 */
[----:B------:R-:W5:Y:S01]  /*6efc0*/  LDS.128 R20, [R0+0x800] ;  /* 0x0008000000147984 */ /* 0x000f620000000c00 */
[----:B------:R-:W-:Y:S06]  /*6efd0*/  BAR.SYNC.DEFER_BLOCKING 0x0 ;  /* 0x0000000000007b1d */ /* 0x000fec0000010000 */
[----:B--2---:R-:W-:Y:S04]  /*6efe0*/  STS.128 [R88], R28 ;  /* 0x0000001c58007388 */ /* 0x004fe80000000c00 */
[----:B----4-:R-:W-:Y:S01]  /*6eff0*/  STS.128 [R88+0x400], R24 ;  /* 0x0004001858007388 */ /* 0x010fe20000000c00 */
[----:B------:R-:W-:Y:S06]  /*6f000*/  BAR.SYNC.DEFER_BLOCKING 0x0 ;  /* 0x0000000000007b1d */ /* 0x000fec0000010000 */
[----:B------:R-:W2:Y:S04]  /*6f010*/  LDS.128 R24, [R0] ;  /* 0x0000000000187984 */ /* 0x000ea80000000c00 */
[----:B------:R-:W-:Y:S01]  /*6f020*/  LDS.128 R28, [R0+0x800] ;  /* 0x00080000001c7984 */ /* 0x000fe20000000c00 */
[----:B------:R-:W-:Y:S06]  /*6f030*/  BAR.SYNC.DEFER_BLOCKING 0x0 ;  /* 0x0000000000007b1d */ /* 0x000fec0000010000 */
[----:B---3--:R-:W-:Y:S04]  /*6f040*/  STS.128 [R88], R36 ;  /* 0x0000002458007388 */ /* 0x008fe80000000c00 */
[----:B------:R-:W-:Y:S01]  /*6f050*/  STS.128 [R88+0x400], R32 ;  /* 0x0004002058007388 */ /* 0x000fe20000000c00 */
[----:B------:R-:W-:Y:S06]  /*6f060*/  BAR.SYNC.DEFER_BLOCKING 0x0 ;  /* 0x0000000000007b1d */ /* 0x000fec0000010000 */
[----:B------:R-:W-:Y:S04]  /*6f070*/  LDS.128 R32, [R0] ;  /* 0x0000000000207984 */ /* 0x000fe80000000c00 */
[----:B------:R-:W-:Y:S01]  /*6f080*/  LDS.128 R36, [R0+0x800] ;  /* 0x0008000000247984 */ /* 0x000fe20000000c00 */
[----:B------:R-:W-:Y:S06]  /*6f090*/  BAR.SYNC.DEFER_BLOCKING 0x0 ;  /* 0x0000000000007b1d */ /* 0x000fec0000010000 */
[----:B------:R-:W-:Y:S04]  /*6f0a0*/  STS.128 [R88], R44 ;  /* 0x0000002c58007388 */ /* 0x000fe80000000c00 */
[----:B------:R-:W-:Y:S01]  /*6f0b0*/  STS.128 [R88+0x400], R40 ;  /* 0x0004002858007388 */ /* 0x000fe20000000c00 */
[----:B------:R-:W-:Y:S06]  /*6f0c0*/  BAR.SYNC.DEFER_BLOCKING 0x0 ;  /* 0x0000000000007b1d */ /* 0x000fec0000010000 */
[----:B------:R-:W3:Y:S04]  /*6f0d0*/  LDS.128 R40, [R0] ;  /* 0x0000000000287984 */ /* 0x000ee80000000c00 */
[----:B------:R-:W-:Y:S01]  /*6f0e0*/  LDS.128 R44, [R0+0x800] ;  /* 0x00080000002c7984 */ /* 0x000fe20000000c00 */
[----:B------:R-:W-:Y:S06]  /*6f0f0*/  BAR.SYNC.DEFER_BLOCKING 0x0 ;  /* 0x0000000000007b1d */ /* 0x000fec0000010000 */
[----:B------:R-:W-:Y:S04]  /*6f100*/  STS.128 [R88], R52 ;  /* 0x0000003458007388 */ /* 0x000fe80000000c00 */
[----:B------:R-:W-:Y:S01]  /*6f110*/  STS.128 [R88+0x400], R48 ;  /* 0x0004003058007388 */ /* 0x000fe20000000c00 */
[----:B------:R-:W-:Y:S06]  /*6f120*/  BAR.SYNC.DEFER_BLOCKING 0x0 ;  /* 0x0000000000007b1d */ /* 0x000fec0000010000 */
[----:B------:R-:W4:Y:S04]  /*6f130*/  LDS.128 R48, [R0] ;  /* 0x0000000000307984 */ /* 0x000f280000000c00 */
[----:B------:R-:W-:Y:S01]  /*6f140*/  LDS.128 R52, [R0+0x800] ;  /* 0x0008000000347984 */ /* 0x000fe20000000c00 */
[----:B------:R-:W-:Y:S06]  /*6f150*/  BAR.SYNC.DEFER_BLOCKING 0x0 ;  /* 0x0000000000007b1d */ /* 0x000fec0000010000 */
[----:B-1----:R-:W-:Y:S04]  /*6f160*/  STL.64 [R1+0x1848], R16 ;  /* 0x0018481001007387 */ /* 0x002fe80000100a00 */
[----:B------:R-:W-:Y:S04]  /*6f170*/  STL.64 [R1+0x1828], R18 ;  /* 0x0018281201007387 */ /* 0x000fe80000100a00 */
[----:B-----5:R1:W-:Y:S04]  /*6f180*/  STL.64 [R1+0x1868], R22 ;  /* 0x0018681601007387 */ /* 0x0203e80000100a00 */
[----:B------:R5:W-:Y:S04]  /*6f190*/  STL.64 [R1+0x1860], R20 ;  /* 0x0018601401007387 */ /* 0x000be80000100a00 */
[----:B------:R0:W-:Y:S01]  /*6f1a0*/  STS.128 [R88], R76 ;  /* 0x0000004c58007388 */ /* 0x0001e20000000c00 */
[----:B-1----:R-:W-:-:S03]  /*6f1b0*/  IMAD.MOV.U32 R23, RZ, RZ, R69 ;  /* 0x000000ffff177224 */ /* 0x002fc600078e0045 */
[----:B-----5:R-:W5:Y:S04]  /*6f1c0*/  LDL.LU R20, [R1+0x90] ;  /* 0x0000900001147983 */ /* 0x020f680000300800 */
[----:B------:R-:W5:Y:S04]  /*6f1d0*/  LDL.LU R21, [R1+0x94] ;  /* 0x0000940001157983 */ /* 0x000f680000300800 */
[----:B------:R-:W5:Y:S04]  /*6f1e0*/  LDL.LU R22, [R1+0x98] ;  /* 0x0000980001167983 */ /* 0x000f680000300800 */
[----:B------:R-:W2:Y:S04]  /*6f1f0*/  LDL.LU R69, [R1+0x1898] ;  /* 0x0018980001457983 */ /* 0x000ea80000300800 */
[----:B0-----:R-:W2:Y:S04]  /*6f200*/  LDL.LU.64 R78, [R1+0x1890] ;  /* 0x00189000014e7983 */ /* 0x001ea80000300a00 */
[----:B------:R0:W-:Y:S04]  /*6f210*/  STS.128 [R88+0x400], R4 ;  /* 0x0004000458007388 */ /* 0x0001e80000000c00 */
[----:B------:R-:W2:Y:S01]  /*6f220*/  LDL.LU.64 R76, [R1+0x1888] ;  /* 0x00188800014c7983 */ /* 0x000ea20000300a00 */
[----:B------:R-:W-:Y:S01]  /*6f230*/  BAR.SYNC.DEFER_BLOCKING 0x0 ;  /* 0x0000000000007b1d */ /* 0x000fe20000010000 */
[----:B0-----:R-:W-:-:S05]  /*6f240*/  IMAD.MOV.U32 R4, RZ, RZ, R68 ;  /* 0x000000ffff047224 */ /* 0x001fca00078e0044 */
[----:B------:R-:W2:Y:S01]  /*6f250*/  LDL.LU R68, [R1+0x1880] ;  /* 0x0018800001447983 */ /* 0x000ea20000300800 */
[----:B------:R-:W-:Y:S02]  /*6f260*/  F2FP.BF16.F32.PACK_AB R58, R58, R56 ;  /* 0x000000383a3a723e */ /* 0x000fe400000010ff */
[----:B------:R-:W-:Y:S02]  /*6f270*/  F2FP.BF16.F32.PACK_AB R62, R62, R60 ;  /* 0x0000003c3e3e723e */ /* 0x000fe400000010ff */
[----:B------:R-:W-:Y:S01]  /*6f280*/  F2FP.BF16.F32.PACK_AB R93, R59, R57 ;  /* 0x000000393b5d723e */ /* 0x000fe200000010ff */
[----:B------:R-:W-:Y:S01]  /*6f290*/  IMAD.MOV.U32 R5, RZ, RZ, R58 ;  /* 0x000000ffff057224 */ /* 0x000fe200078e003a */
[----:B------:R-:W-:Y:S01]  /*6f2a0*/  F2FP.BF16.F32.PACK_AB R2, R63, R61 ;  /* 0x0000003d3f02723e */ /* 0x000fe200000010ff */
[----:B------:R-:W-:Y:S01]  /*6f2b0*/  IMAD.MOV.U32 R6, RZ, RZ, R62 ;  /* 0x000000ffff067224 */ /* 0x000fe200078e003e */
[----:B------:R-:W0:Y:S04]  /*6f2c0*/  LDS.128 R56, [R0] ;  /* 0x0000000000387984 */ /* 0x000e280000000c00 */
[----:B------:R-:W-:Y:S01]  /*6f2d0*/  LDS.128 R60, [R0+0x800] ;  /* 0x00080000003c7984 */ /* 0x000fe20000000c00 */
[----:B------:R-:W-:Y:S01]  /*6f2e0*/  BAR.SYNC.DEFER_BLOCKING 0x0 ;  /* 0x0000000000007b1d */ /* 0x000fe20000010000 */
[----:B------:R-:W-:-:S02]  /*6f2f0*/  F2FP.BF16.F32.PACK_AB R67, R67, R65 ;  /* 0x000000414343723e */ /* 0x000fc400000010ff */
[----:B------:R-:W-:-:S05]  /*6f300*/  F2FP.BF16.F32.PACK_AB R3, R66, R64 ;  /* 0x000000404203723e */ /* 0x000fca00000010ff */
[----:B------:R-:W-:Y:S02]  /*6f310*/  IMAD.MOV.U32 R7, RZ, RZ, R3 ;  /* 0x000000ffff077224 */ /* 0x000fe400078e0003 */
[----:B------:R-:W3:Y:S04]  /*6f320*/  LDL.LU R3, [R1+0x17c0] ;  /* 0x0017c00001037983 */ /* 0x000ee80000300800 */
[----:B-----5:R1:W-:Y:S04]  /*6f330*/  STS.128 [R88], R20 ;  /* 0x0000001458007388 */ /* 0x0203e80000000c00 */
[----:B--2---:R-:W-:Y:S01]  /*6f340*/  STS.128 [R88+0x400], R68 ;  /* 0x0004004458007388 */ /* 0x004fe20000000c00 */
[----:B------:R-:W-:Y:S01]  /*6f350*/  BAR.SYNC.DEFER_BLOCKING 0x0 ;  /* 0x0000000000007b1d */ /* 0x000fe20000010000 */
[----:B-1----:R-:W-:-:S05]  /*6f360*/  IMAD.MOV.U32 R23, RZ, RZ, R67 ;  /* 0x000000ffff177224 */ /* 0x002fca00078e0043 */
[----:B------:R-:W1:Y:S04]  /*6f370*/  LDS.128 R64, [R0] ;  /* 0x0000000000407984 */ /* 0x000e680000000c00 */
[----:B------:R-:W-:Y:S01]  /*6f380*/  LDS.128 R68, [R0+0x800] ;  /* 0x0008000000447984 */ /* 0x000fe20000000c00 */
[----:B------:R-:W-:Y:S06]  /*6f390*/  BAR.SYNC.DEFER_BLOCKING 0x0 ;  /* 0x0000000000007b1d */ /* 0x000fec0000010000 */
[----:B------:R-:W-:Y:S04]  /*6f3a0*/  STS.128 [R88], R76 ;  /* 0x0000004c58007388 */ /* 0x000fe80000000c00 */
[----:B------:R-:W-:Y:S01]  /*6f3b0*/  STS.128 [R88+0x400], R72 ;  /* 0x0004004858007388 */ /* 0x000fe20000000c00 */
[----:B------:R-:W-:Y:S06]  /*6f3c0*/  BAR.SYNC.DEFER_BLOCKING 0x0 ;  /* 0x0000000000007b1d */ /* 0x000fec0000010000 */
[----:B------:R-:W2:Y:S04]  /*6f3d0*/  LDS.128 R72, [R0] ;  /* 0x0000000000487984 */ /* 0x000ea80000000c00 */
[----:B------:R-:W-:Y:S01]  /*6f3e0*/  LDS.128 R76, [R0+0x800] ;  /* 0x00080000004c7984 */ /* 0x000fe20000000c00 */
[----:B------:R-:W-:Y:S06]  /*6f3f0*/  BAR.SYNC.DEFER_BLOCKING 0x0 ;  /* 0x0000000000007b1d */ /* 0x000fec0000010000 */
[----:B------:R-:W-:Y:S04]  /*6f400*/  STS.128 [R88], R84 ;  /* 0x0000005458007388 */ /* 0x000fe80000000c00 */
[----:B------:R-:W-:Y:S01]  /*6f410*/  STS.128 [R88+0x400], R80 ;  /* 0x0004005058007388 */ /* 0x000fe20000000c00 */
[----:B------:R-:W-:Y:S01]  /*6f420*/  BAR.SYNC.DEFER_BLOCKING 0x0 ;  /* 0x0000000000007b1d */ /* 0x000fe20000010000 */
[----:B------:R-:W-:-:S02]  /*6f430*/  IMAD.MOV.U32 R20, RZ, RZ, R92 ;  /* 0x000000ffff147224 */ /* 0x000fc400078e005c */
[----:B------:R-:W-:Y:S02]  /*6f440*/  IMAD.MOV.U32 R21, RZ, RZ, R93 ;  /* 0x000000ffff157224 */ /* 0x000fe400078e005d */
[----:B------:R-:W-:Y:S01]  /*6f450*/  IMAD.MOV.U32 R22, RZ, RZ, R2 ;  /* 0x000000ffff167224 */ /* 0x000fe200078e0002 */
[----:B------:R-:W5:Y:S04]  /*6f460*/  LDL.LU R92, [R1+0x187c] ;  /* 0x00187c00015c7983 */ /* 0x000f680000300800 */
[----:B------:R-:W2:Y:S04]  /*6f470*/  LDL.LU R93, [R1+0x1878] ;  /* 0x00187800015d7983 */ /* 0x000ea80000300800 */
[----:B------:R-:W2:Y:S04]  /*6f480*/  LDL.LU R2, [R1+0x1874] ;  /* 0x0018740001027983 */ /* 0x000ea80000300800 */
[----:B------:R-:W4:Y:S04]  /*6f490*/  LDL.LU R89, [R1+0x60] ;  /* 0x0000600001597983 */ /* 0x000f280000300800 */
[----:B------:R-:W0:Y:S04]  /*6f4a0*/  LDS.128 R80, [R0] ;  /* 0x0000000000507984 */ /* 0x000e280000000c00 */
[----:B------:R-:W-:Y:S01]  /*6f4b0*/  LDS.128 R84, [R0+0x800] ;  /* 0x0008000000547984 */ /* 0x000fe20000000c00 */
[----:B------:R-:W-:Y:S06]  /*6f4c0*/  BAR.SYNC.DEFER_BLOCKING 0x0 ;  /* 0x0000000000007b1d */ /* 0x000fec0000010000 */
[----:B------:R-:W5:Y:S04]  /*6f4d0*/  LDL.LU R13, [R1+0x64] ;  /* 0x00006400010d7983 */ /* 0x000f680000300800 */
[----:B------:R1:W-:Y:S04]  /*6f4e0*/  STS.128 [R88], R4 ;  /* 0x0000000458007388 */ /* 0x0003e80000000c00 */
[----:B-1----:R-:W5:Y:S04]  /*6f4f0*/  LDL.LU R5, [R1+0x1870] ;  /* 0x0018700001057983 */ /* 0x002f680000300800 */
[----:B------:R1:W-:Y:S01]  /*6f500*/  STS.128 [R88+0x400], R20 ;  /* 0x0004001458007388 */ /* 0x0003e20000000c00 */
[----:B------:R-:W-:Y:S01]  /*6f510*/  BAR.SYNC.DEFER_BLOCKING 0x0 ;  /* 0x0000000000007b1d */ /* 0x000fe20000010000 */
[C---:B---3--:R-:W-:Y:S01]  /*6f520*/  ISETP.GE.AND P0, PT, R3.reuse, UR10, PT ;  /* 0x0000000a03007c0c */ /* 0x048fe2000bf06270 */
[----:B------:R-:W-:-:S04]  /*6f530*/  IMAD R3, R3, UR5, RZ ;  /* 0x0000000503037c24 */ /* 0x000fc8000f8e02ff */
[----:B------:R-:W3:Y:S01]  /*6f540*/  LDCU UR5, c[0x0][0x39c] ;  /* 0x00007380ff0577ac */ /* 0x000ee20008000800 */
[C---:B------:R-:W-:Y:S01]  /*6f550*/  LEA R0, P4, R3.reuse, UR8, 0x1 ;  /* 0x0000000803007c11 */ /* 0x040fe2000f8808ff */
[----:B------:R-:W3:Y:S01]  /*6f560*/  LDL.LU R4, [R1+0x220] ;  /* 0x0002200001047983 */ /* 0x000ee20000300800 */
[----:B------:R-:W0:Y:S03]  /*6f570*/  LDCU UR8, c[0x0][0x39c] ;  /* 0x00007380ff0877ac */ /* 0x000e260008000800 */
[----:B------:R-:W3:Y:S01]  /*6f580*/  LDL.LU R10, [R1+0x224] ;  /* 0x00022400010a7983 */ /* 0x000ee20000300800 */
[----:B------:R-:W-:Y:S01]  /*6f590*/  LEA.HI.X.SX32 R3, R3, UR9, 0x1, P4 ;  /* 0x0000000903037c11 */ /* 0x000fe2000a0f0eff */
[----:B------:R-:W0:Y:S02]  /*6f5a0*/  LDCU UR9, c[0x0][0x39c] ;  /* 0x00007380ff0977ac */ /* 0x000e240008000800 */
[----:B------:R-:W3:Y:S01]  /*6f5b0*/  LDL.LU R11, [R1+0x228] ;  /* 0x00022800010b7983 */ /* 0x000ee20000300800 */
[----:B------:R-:W0:Y:S03]  /*6f5c0*/  LDCU UR10, c[0x0][0x39c] ;  /* 0x00007380ff0a77ac */ /* 0x000e260008000800 */
[----:B------:R-:W3:Y:S04]  /*6f5d0*/  LDL.LU R9, [R1+0x22c] ;  /* 0x00022c0001097983 */ /* 0x000ee80000300800 */
[----:B-1----:R-:W3:Y:S04]  /*6f5e0*/  LDL.LU.64 R22, [R1+0x1868] ;  /* 0x0018680001167983 */ /* 0x002ee80000300a00 */
[----:B------:R-:W3:Y:S04]  /*6f5f0*/  LDL.LU.64 R20, [R1+0x1860] ;  /* 0x0018600001147983 */ /* 0x000ee80000300a00 */
[----:B------:R-:W3:Y:S01]  /*6f600*/  LDL.LU R88, [R1+0x68] ;  /* 0x0000680001587983 */ /* 0x000ee20000300800 */
[C---:B--2---:R-:W-:Y:S01]  /*6f610*/  IMAD R15, R2.reuse, R91, RZ ;  /* 0x0000005b020f7224 */ /* 0x044fe200078e02ff */
[----:B------:R-:W-:-:S04]  /*6f620*/  ISETP.LT.AND P3, PT, R2, UR11, !P0 ;  /* 0x0000000b02007c0c */ /* 0x000fc8000c761270 */
[----:B------:R-:W-:-:S04]  /*6f630*/  LEA R6, P4, R15, R0, 0x1 ;  /* 0x000000000f067211 */ /* 0x000fc800078808ff */
[----:B------:R-:W-:-:S05]  /*6f640*/  LEA.HI.X.SX32 R7, R15, R3, 0x1, P4 ;  /* 0x000000030f077211 */ /* 0x000fca00020f0eff */
[----:B----4-:R1:W-:Y:S04]  /*6f650*/  @P3 STG.E.U16 desc[UR16][R6.64], R89 ;  /* 0x0000005906003986 */ /* 0x0103e8000c101510 */
[----:B-1----:R-:W2:Y:S01]  /*6f660*/  LDL.LU.64 R6, [R1+0x1858] ;  /* 0x0018580001067983 */ /* 0x002ea20000300a00 */
[----:B-----5:R-:W-:-:S03]  /*6f670*/  PRMT R5, R89, 0x7632, R5 ;  /* 0x0000763259057816 */ /* 0x020fc60000000005 */
[----:B------:R-:W0:Y:S01]  /*6f680*/  LDL.LU R89, [R1+0x230] ;  /* 0x0002300001597983 */ /* 0x000e220000300800 */
[C---:B------:R-:W-:Y:S01]  /*6f690*/  ISETP.LT.AND P1, PT, R93.reuse, UR7, !P0 ;  /* 0x000000075d007c0c */ /* 0x040fe2000c721270 */
[CC--:B------:R-:W-:Y:S01]  /*6f6a0*/  IMAD R12, R92.reuse, R91.reuse, RZ ;  /* 0x0000005b5c0c7224 */ /* 0x0c0fe200078e02ff */
[----:B------:R-:W-:Y:S01]  /*6f6b0*/  ISETP.LT.AND P2, PT, R92, UR6, !P0 ;  /* 0x000000065c007c0c */ /* 0x000fe2000c741270 */
[----:B------:R-:W-:Y:S01]  /*6f6c0*/  IMAD R93, R93, R91, RZ ;  /* 0x0000005b5d5d7224 */ /* 0x000fe200078e02ff */
[----:B------:R-:W1:Y:S02]  /*6f6d0*/  LDCU UR6, c[0x0][0x39c] ;  /* 0x00007380ff0677ac */ /* 0x000e640008000800 */
[CC--:B------:R-:W-:Y:S02]  /*6f6e0*/  LEA R16, P5, R12.reuse, R0.reuse, 0x1 ;  /* 0x000000000c107211 */ /* 0x0c0fe400078a08ff */
[----:B------:R-:W-:Y:S01]  /*6f6f0*/  LEA R92, P6, R93, R0, 0x1 ;  /* 0x000000005d5c7211 */ /* 0x000fe200078c08ff */
[----:B------:R-:W4:Y:S01]  /*6f700*/  LDCU UR7, c[0x0][0x39c] ;  /* 0x00007380ff0777ac */ /* 0x000f220008000800 */
[----:B------:R-:W-:-:S02]  /*6f710*/  LEA.HI.X.SX32 R17, R12, R3, 0x1, P5 ;  /* 0x000000030c117211 */ /* 0x000fc400028f0eff */
[----:B------:R-:W-:-:S03]  /*6f720*/  LEA.HI.X.SX32 R93, R93, R3, 0x1, P6 ;  /* 0x000000035d5d7211 */ /* 0x000fc600030f0eff */
[----:B------:R5:W-:Y:S01]  /*6f730*/  @P2 STG.E.U16 desc[UR16][R16.64], R5 ;  /* 0x0000000510002986 */ /* 0x000be2000c101510 */
[----:B------:R-:W-:-:S03]  /*6f740*/  PRMT R19, R13, 0x7632, R19 ;  /* 0x000076320d137816 */ /* 0x000fc60000000013 */
[----:B------:R3:W-:Y:S02]  /*6f750*/  @P1 STG.E.U16 desc[UR16][R92.64], R13 ;  /* 0x0000000d5c001986 */ /* 0x0007e4000c101510 */
[----:B---3--:R-:W-:Y:S02]  /*6f760*/  ISETP.LT.AND P2, PT, R4, UR12, !P0 ;  /* 0x0000000c04007c0c */ /* 0x008fe4000c741270 */
[----:B------:R-:W-:Y:S01]  /*6f770*/  ISETP.LT.AND P3, PT, R10, UR5, !P0 ;  /* 0x000000050a007c0c */ /* 0x000fe2000c761270 */
[CC--:B------:R-:W-:Y:S01]  /*6f780*/  IMAD R15, R11.reuse, R91.reuse, RZ ;  /* 0x0000005b0b0f7224 */ /* 0x0c0fe200078e02ff */
[----:B-1----:R-:W-:Y:S01]  /*6f790*/  ISETP.LT.AND P4, PT, R11, UR6, !P0 ;  /* 0x000000060b007c0c */ /* 0x002fe2000c781270 */
[----:B------:R-:W1:Y:S01]  /*6f7a0*/  LDCU UR5, c[0x0][0x39c] ;  /* 0x00007380ff0577ac */ /* 0x000e620008000800 */
[----:B-----5:R-:W3:Y:S01]  /*6f7b0*/  LDL.LU R5, [R1+0x6c] ;  /* 0x00006c0001057983 */ /* 0x020ee20000300800 */
[-C--:B------:R-:W-:Y:S02]  /*6f7c0*/  IMAD R93, R4, R91.reuse, RZ ;  /* 0x0000005b045d7224 */ /* 0x080fe400078e02ff */
[----:B------:R-:W-:Y:S01]  /*6f7d0*/  IMAD R13, R10, R91, RZ ;  /* 0x0000005b0a0d7224 */ /* 0x000fe200078e02ff */
[----:B------:R-:W5:Y:S01]  /*6f7e0*/  LDL.LU R4, [R1+0x234] ;  /* 0x0002340001047983 */ /* 0x000f620000300800 */
[-C--:B------:R-:W-:Y:S01]  /*6f7f0*/  LEA R16, P6, R15, R0.reuse, 0x1 ;  /* 0x000000000f107211 */ /* 0x080fe200078c08ff */
[----:B------:R-:W0:Y:S01]  /*6f800*/  LDCU UR6, c[0x0][0x39c] ;  /* 0x00007380ff0677ac */ /* 0x000e220008000800 */
[-C--:B------:R-:W-:Y:S01]  /*6f810*/  LEA R92, P1, R93, R0.reuse, 0x1 ;  /* 0x000000005d5c7211 */ /* 0x080fe200078208ff */
[----:B------:R-:W-:Y:S01]  /*6f820*/  IMAD.MOV.U32 R11, RZ, RZ, R13 ;  /* 0x000000ffff0b7224 */ /* 0x000fe200078e000d */
[----:B------:R-:W5:Y:S01]  /*6f830*/  LDL.LU R12, [R1+0x238] ;  /* 0x00023800010c7983 */ /* 0x000f620000300800 */
[----:B------:R-:W-:-:S02]  /*6f840*/  LEA R10, P5, R13, R0, 0x1 ;  /* 0x000000000d0a7211 */ /* 0x000fc400078a08ff */
[-C--:B------:R-:W-:Y:S01]  /*6f850*/  LEA.HI.X.SX32 R93, R93, R3.reuse, 0x1, P1 ;  /* 0x000000035d5d7211 */ /* 0x080fe200008f0eff */
[----:B------:R-:W5:Y:S01]  /*6f860*/  LDL.LU R13, [R1+0x23c] ;  /* 0x00023c00010d7983 */ /* 0x000f620000300800 */
[----:B------:R-:W-:Y:S02]  /*6f870*/  LEA.HI.X.SX32 R11, R11, R3, 0x1, P5 ;  /* 0x000000030b0b7211 */ /* 0x000fe400028f0eff */
[C---:B----4-:R-:W-:Y:S01]  /*6f880*/  ISETP.LT.AND P1, PT, R9.reuse, UR7, !P0 ;  /* 0x0000000709007c0c */ /* 0x050fe2000c721270 */
[----:B------:R-:W-:Y:S01]  /*6f890*/  @P2 STG.E.U16 desc[UR16][R92.64], R19 ;  /* 0x000000135c002986 */ /* 0x000fe2000c101510 */
[----:B------:R-:W-:Y:S01]  /*6f8a0*/  IMAD R9, R9, R91, RZ ;  /* 0x0000005b09097224 */ /* 0x000fe200078e02ff */
[----:B------:R-:W-:Y:S01]  /*6f8b0*/  LEA.HI.X.SX32 R17, R15, R3, 0x1, P6 ;  /* 0x000000030f117211 */ /* 0x000fe200030f0eff */
[----:B------:R-:W4:Y:S01]  /*6f8c0*/  LDCU UR7, c[0x0][0x39c] ;  /* 0x00007380ff0777ac */ /* 0x000f220008000800 */
[----:B------:R1:W-:Y:S04]  /*6f8d0*/  @P3 STG.E.U16 desc[UR16][R10.64], R88 ;  /* 0x000000580a003986 */ /* 0x0003e8000c101510 */
[----:B-1----:R-:W4:Y:S01]  /*6f8e0*/  LDL.LU R10, [R1+0x1854] ;  /* 0x00185400010a7983 */ /* 0x002f220000300800 */
[----:B------:R-:W-:-:S04]  /*6f8f0*/  LEA R92, P2, R9, R0, 0x1 ;  /* 0x00000000095c7211 */ /* 0x000fc800078408ff */
[----:B------:R-:W-:Y:S02]  /*6f900*/  LEA.HI.X.SX32 R93, R9, R3, 0x1, P2 ;  /* 0x00000003095d7211 */ /* 0x000fe400010f0eff */
[----:B--2---:R-:W-:Y:S02]  /*6f910*/  PRMT R7, R88, 0x7632, R7 ;  /* 0x0000763258077816 */ /* 0x004fe40000000007 */
[----:B------:R-:W2:Y:S04]  /*6f920*/  LDL.LU R88, [R1+0x50] ;  /* 0x0000500001587983 */ /* 0x000ea80000300800 */
[----:B------:R1:W-:Y:S01]  /*6f930*/  @P4 STG.E.U16 desc[UR16][R16.64], R7 ;  /* 0x0000000710004986 */ /* 0x0003e2000c101510 */
[C---:B0-----:R-:W-:Y:S01]  /*6f940*/  ISETP.LT.AND P2, PT, R89.reuse, UR8, !P0 ;  /* 0x0000000859007c0c */ /* 0x041fe2000c741270 */
[----:B------:R-:W-:Y:S01]  /*6f950*/  IMAD R9, R89, R91, RZ ;  /* 0x0000005b59097224 */ /* 0x000fe200078e02ff */
[----:B------:R-:W0:Y:S01]  /*6f960*/  LDCU UR8, c[0x0][0x39c] ;  /* 0x00007380ff0877ac */ /* 0x000e220008000800 */
[----:B------:R-:W4:Y:S04]  /*6f970*/  LDL.LU R89, [R1+0x240] ;  /* 0x0002400001597983 */ /* 0x000f280000300800 */
[----:B-1----:R-:W4:Y:S01]  /*6f980*/  LDL.LU R7, [R1+0x54] ;  /* 0x0000540001077983 */ /* 0x002f220000300800 */
[----:B---3--:R-:W-:-:S03]  /*6f990*/  PRMT R90, R5, 0x7632, R90 ;  /* 0x00007632055a7816 */ /* 0x008fc6000000005a */
[----:B------:R1:W-:Y:S01]  /*6f9a0*/  @P1 STG.E.U16 desc[UR16][R92.64], R5 ;  /* 0x000000055c001986 */ /* 0x0003e2000c101510 */
[C---:B-----5:R-:W-:Y:S01]  /*6f9b0*/  ISETP.LT.AND P3, PT, R4.reuse, UR9, !P0 ;  /* 0x0000000904007c0c */ /* 0x060fe2000c761270 */
[-C--:B------:R-:W-:Y:S01]  /*6f9c0*/  IMAD R4, R4, R91.reuse, RZ ;  /* 0x0000005b04047224 */ /* 0x080fe200078e02ff */
[----:B------:R-:W3:Y:S01]  /*6f9d0*/  LDCU UR9, c[0x0][0x39c] ;  /* 0x00007380ff0977ac */ /* 0x000ee20008000800 */
[----:B-1----:R-:W5:Y:S01]  /*6f9e0*/  LDL.LU R5, [R1+0x244] ;  /* 0x0002440001057983 */ /* 0x002f620000300800 */
[CC--:B------:R-:W-:Y:S01]  /*6f9f0*/  LEA R92, P1, R9.reuse, R0.reuse, 0x1 ;  /* 0x00000000095c7211 */ /* 0x0c0fe200078208ff */
[----:B------:R-:W-:Y:S01]  /*6fa00*/  IMAD R15, R12, R91, RZ ;  /* 0x0000005b0c0f7224 */ /* 0x000fe200078e02ff */
[-C--:B------:R-:W-:Y:S01]  /*6fa10*/  LEA R16, P5, R4, R0.reuse, 0x1 ;  /* 0x0000000004107211 */ /* 0x080fe200078a08ff */
[----:B------:R-:W3:Y:S01]  /*6fa20*/  LDL.LU R11, [R1+0x248] ;  /* 0x00024800010b7983 */ /* 0x000ee20000300800 */
[----:B------:R-:W-:Y:S02]  /*6fa30*/  LEA.HI.X.SX32 R93, R9, R3, 0x1, P1 ;  /* 0x00000003095d7211 */ /* 0x000fe400008f0eff */
[----:B------:R-:W-:Y:S01]  /*6fa40*/  ISETP.LT.AND P4, PT, R12, UR5, !P0 ;  /* 0x000000050c007c0c */ /* 0x000fe2000c781270 */
[----:B------:R-:W3:Y:S01]  /*6fa50*/  LDL.LU R9, [R1+0x24c] ;  /* 0x00024c0001097983 */ /* 0x000ee20000300800 */
[----:B------:R-:W-:Y:S01]  /*6fa60*/  LEA R12, P6, R15, R0, 0x1 ;  /* 0x000000000f0c7211 */ /* 0x000fe200078c08ff */
[----:B------:R-:W-:Y:S01]  /*6fa70*/  IMAD R19, R13, R91, RZ ;  /* 0x0000005b0d137224 */ /* 0x000fe200078e02ff */
[----:B------:R-:W-:-:S02]  /*6fa80*/  LEA.HI.X.SX32 R17, R4, R3, 0x1, P5 ;  /* 0x0000000304117211 */ /* 0x000fc400028f0eff */
[----:B------:R-:W-:Y:S01]  /*6fa90*/  ISETP.LT.AND P1, PT, R13, UR6, !P0 ;  /* 0x000000060d007c0c */ /* 0x000fe2000c721270 */
[----:B------:R-:W3:Y:S01]  /*6faa0*/  LDL.LU R4, [R1+0x1850] ;  /* 0x0018500001047983 */ /* 0x000ee20000300800 */
[----:B------:R-:W-:Y:S01]  /*6fab0*/  LEA.HI.X.SX32 R13, R15, R3, 0x1, P6 ;  /* 0x000000030f0d7211 */ /* 0x000fe200030f0eff */
[----:B------:R-:W1:Y:S02]  /*6fac0*/  LDCU UR5, c[0x0][0x39c] ;  /* 0x00007380ff0577ac */ /* 0x000e640008000800 */
[----:B------:R0:W-:Y:S01]  /*6fad0*/  @P2 STG.E.U16 desc[UR16][R92.64], R90 ;  /* 0x0000005a5c002986 */ /* 0x0001e2000c101510 */
[----:B------:R-:W1:Y:S03]  /*6fae0*/  LDCU UR6, c[0x0][0x39c] ;  /* 0x00007380ff0677ac */ /* 0x000e660008000800 */
[----:B------:R-:W3:Y:S01]  /*6faf0*/  LDL.LU R15, [R1+0x58] ;  /* 0x00005800010f7983 */ /* 0x000ee20000300800 */
[----:B0-----:R-:W-:-:S04]  /*6fb00*/  LEA R92, P2, R19, R0, 0x1 ;  /* 0x00000000135c7211 */ /* 0x001fc800078408ff */
[----:B------:R-:W-:Y:S01]  /*6fb10*/  LEA.HI.X.SX32 R93, R19, R3, 0x1, P2 ;  /* 0x00000003135d7211 */ /* 0x000fe200010f0eff */
[----:B--2---:R0:W-:Y:S01]  /*6fb20*/  @P3 STG.E.U16 desc[UR16][R16.64], R88 ;  /* 0x0000005810003986 */ /* 0x0041e2000c101510 */
[----:B----4-:R-:W-:-:S03]  /*6fb30*/  PRMT R10, R88, 0x7632, R10 ;  /* 0x00007632580a7816 */ /* 0x010fc6000000000a */
[----:B0-----:R-:W2:Y:S04]  /*6fb40*/  LDL.LU.64 R16, [R1+0x1848] ;  /* 0x0018480001107983 */ /* 0x001ea80000300a00 */
[----:B------:R-:W4:Y:S04]  /*6fb50*/  LDL.LU R90, [R1+0x250] ;  /* 0x00025000015a7983 */ /* 0x000f280000300800 */
[----:B------:R-:W2:Y:S04]  /*6fb60*/  LDL.LU R88, [R1+0x5c] ;  /* 0x00005c0001587983 */ /* 0x000ea80000300800 */
[----:B------:R0:W-:Y:S01]  /*6fb70*/  @P4 STG.E.U16 desc[UR16][R12.64], R10 ;  /* 0x0000000a0c004986 */ /* 0x0001e2000c101510 */
[C---:B------:R-:W-:Y:S01]  /*6fb80*/  ISETP.LT.AND P2, PT, R89.reuse, UR7, !P0 ;  /* 0x0000000759007c0c */ /* 0x040fe2000c741270 */
[----:B------:R-:W1:Y:S01]  /*6fb90*/  LDCU UR7, c[0x0][0x39c] ;  /* 0x00007380ff0777ac */ /* 0x000e620008000800 */
[----:B0-----:R-:W-:Y:S01]  /*6fba0*/  IMAD R10, R89, R91, RZ ;  /* 0x0000005b590a7224 */ /* 0x001fe200078e02ff */
[----:B------:R0:W-:Y:S01]  /*6fbb0*/  @P1 STG.E.U16 desc[UR16][R92.64], R7 ;  /* 0x000000075c001986 */ /* 0x0001e2000c101510 */
[----:B------:R-:W-:-:S03]  /*6fbc0*/  PRMT R8, R7, 0x7632, R8 ;  /* 0x0000763207087816 */ /* 0x000fc60000000008 */
[----:B------:R-:W2:Y:S04]  /*6fbd0*/  LDL.LU R89, [R1+0x254] ;  /* 0x0002540001597983 */ /* 0x000ea80000300800 */
[----:B------:R-:W2:Y:S04]  /*6fbe0*/  LDL.LU R13, [R1+0x258] ;  /* 0x00025800010d7983 */ /* 0x000ea80000300800 */
[----:B0-----:R-:W2:Y:S01]  /*6fbf0*/  LDL.LU R7, [R1+0x25c] ;  /* 0x00025c0001077983 */ /* 0x001ea20000300800 */
[----:B------:R-:W-:-:S04]  /*6fc00*/  LEA R92, P4, R10, R0, 0x1 ;  /* 0x000000000a5c7211 */ /* 0x000fc800078808ff */
[----:B------:R-:W-:-:S05]  /*6fc10*/  LEA.HI.X.SX32 R93, R10, R3, 0x1, P4 ;  /* 0x000000030a5d7211 */ /* 0x000fca00020f0eff */
[----:B------:R0:W-:Y:S01]  /*6fc20*/  @P2 STG.E.U16 desc[UR16][R92.64], R8 ;  /* 0x000000085c002986 */ /* 0x0001e2000c101510 */
[C---:B-----5:R-:W-:Y:S01]  /*6fc30*/  ISETP.LT.AND P3, PT, R5.reuse, UR10, !P0 ;  /* 0x0000000a05007c0c */ /* 0x060fe2000c761270 */
[-C--:B------:R-:W-:Y:S01]  /*6fc40*/  IMAD R5, R5, R91.reuse, RZ ;  /* 0x0000005b05057224 */ /* 0x080fe200078e02ff */
[----:B------:R-:W5:Y:S01]  /*6fc50*/  LDCU UR10, c[0x0][0x39c] ;  /* 0x00007380ff0a77ac */ /* 0x000f620008000800 */
[----:B---3--:R-:W-:-:S03]  /*6fc60*/  IMAD R19, R11, R91, RZ ;  /* 0x0000005b0b137224 */ /* 0x008fc600078e02ff */
[-C--:B------:R-:W-:Y:S02]  /*6fc70*/  LEA R10, P5, R5, R0.reuse, 0x1 ;  /* 0x00000000050a7211 */ /* 0x080fe400078a08ff */
[----:B------:R-:W-:Y:S01]  /*6fc80*/  ISETP.LT.AND P1, PT, R11, UR8, !P0 ;  /* 0x000000080b007c0c */ /* 0x000fe2000c721270 */
[C---:B------:R-:W-:Y:S01]  /*6fc90*/  IMAD R12, R9.reuse, R91, RZ ;  /* 0x0000005b090c7224 */ /* 0x040fe200078e02ff */
[----:B-1----:R-:W-:Y:S01]  /*6fca0*/  ISETP.LT.AND P4, PT, R9, UR5, !P0 ;  /* 0x0000000509007c0c */ /* 0x002fe2000c781270 */
[----:B------:R-:W1:Y:S01]  /*6fcb0*/  LDCU UR5, c[0x0][0x39c] ;  /* 0x00007380ff0577ac */ /* 0x000e620008000800 */
[-C--:B------:R-:W-:Y:S02]  /*6fcc0*/  LEA.HI.X.SX32 R11, R5, R3.reuse, 0x1, P5 ;  /* 0x00000003050b7211 */ /* 0x080fe400028f0eff */
[CC--:B0-----:R-:W-:Y:S01]  /*6fcd0*/  LEA R8, P2, R19.reuse, R0.reuse, 0x1 ;  /* 0x0000000013087211 */ /* 0x0c1fe200078408ff */
[----:B------:R-:W3:Y:S01]  /*6fce0*/  LDL.LU R5, [R1+0x1840] ;  /* 0x0018400001057983 */ /* 0x000ee20000300800 */
[----:B------:R-:W-:Y:S01]  /*6fcf0*/  LEA R92, P5, R12, R0, 0x1 ;  /* 0x000000000c5c7211 */ /* 0x000fe200078a08ff */
[----:B------:R-:W0:Y:S01]  /*6fd00*/  LDCU UR8, c[0x0][0x39c] ;  /* 0x00007380ff0877ac */ /* 0x000e220008000800 */
[----:B------:R-:W-:-:S02]  /*6fd10*/  LEA.HI.X.SX32 R9, R19, R3, 0x1, P2 ;  /* 0x0000000313097211 */ /* 0x000fc400010f0eff */
[----:B------:R-:W-:Y:S01]  /*6fd20*/  LEA.HI.X.SX32 R93, R12, R3, 0x1, P5 ;  /* 0x000000030c5d7211 */ /* 0x000fe200028f0eff */
[----:B------:R1:W-:Y:S01]  /*6fd30*/  @P3 STG.E.U16 desc[UR16][R10.64], R15 ;  /* 0x0000000f0a003986 */ /* 0x0003e2000c101510 */
[----:B------:R-:W-:-:S05]  /*6fd40*/  PRMT R4, R15, 0x7632, R4 ;  /* 0x000076320f047816 */ /* 0x000fca0000000004 */
[----:B------:R0:W-:Y:S04]  /*6fd50*/  @P1 STG.E.U16 desc[UR16][R8.64], R4 ;  /* 0x0000000408001986 */ /* 0x0001e8000c101510 */
[----:B-1----:R-:W3:Y:S04]  /*6fd60*/  LDL.LU.64 R10, [R1+0x1838] ;  /* 0x00183800010a7983 */ /* 0x002ee80000300a00 */
[----:B------:R-:W3:Y:S04]  /*6fd70*/  LDL.LU R15, [R1+0x30] ;  /* 0x00003000010f7983 */ /* 0x000ee80000300800 */
[----:B0-----:R-:W5:Y:S04]  /*6fd80*/  LDL.LU R9, [R1+0x1830] ;  /* 0x0018300001097983 */ /* 0x001f680000300800 */
[----:B------:R-:W5:Y:S01]  /*6fd90*/  LDL.LU R8, [R1+0x34] ;  /* 0x0000340001087983 */ /* 0x000f620000300800 */
[C---:B----4-:R-:W-:Y:S01]  /*6fda0*/  IMAD R12, R90.reuse, R91, RZ ;  /* 0x0000005b5a0c7224 */ /* 0x050fe200078e02ff */
[----:B------:R-:W-:Y:S01]  /*6fdb0*/  ISETP.LT.AND P5, PT, R90, UR6, !P0 ;  /* 0x000000065a007c0c */ /* 0x000fe2000c7a1270 */
[----:B------:R-:W0:Y:S01]  /*6fdc0*/  LDCU UR6, c[0x0][0x39c] ;  /* 0x00007380ff0677ac */ /* 0x000e220008000800 */
[----:B------:R-:W4:Y:S04]  /*6fdd0*/  LDL.LU R90, [R1+0x260] ;  /* 0x00026000015a7983 */ /* 0x000f280000300800 */
[----:B--2---:R1:W-:Y:S01]  /*6fde0*/  @P4 STG.E.U16 desc[UR16][R92.64], R88 ;  /* 0x000000585c004986 */ /* 0x0043e2000c101510 */
[----:B------:R-:W-:-:S03]  /*6fdf0*/  PRMT R18, R88, 0x7632, R18 ;  /* 0x0000763258127816 */ /* 0x000fc60000000012 */
[----:B------:R-:W2:Y:S01]  /*6fe00*/  LDL.LU R4, [R1+0x264] ;  /* 0x0002640001047983 */ /* 0x000ea20000300800 */
[----:B-1----:R-:W-:-:S03]  /*6fe10*/  LEA R92, P3, R12, R0, 0x1 ;  /* 0x000000000c5c7211 */ /* 0x002fc600078608ff */
[----:B------:R-:W2:Y:S01]  /*6fe20*/  LDL.LU R88, [R1+0x268] ;  /* 0x0002680001587983 */ /* 0x000ea20000300800 */
[----:B------:R-:W-:Y:S01]  /*6fe30*/  LEA.HI.X.SX32 R93, R12, R3, 0x1, P3 ;  /* 0x000000030c5d7211 */ /* 0x000fe200018f0eff */
[-C--:B------:R-:W-:Y:S01]  /*6fe40*/  IMAD R12, R89, R91.reuse, RZ ;  /* 0x0000005b590c7224 */ /* 0x080fe200078e02ff */
[C---:B------:R-:W-:Y:S01]  /*6fe50*/  ISETP.LT.AND P1, PT, R13.reuse, UR7, !P0 ;  /* 0x000000070d007c0c */ /* 0x040fe2000c721270 */
[-C--:B------:R-:W-:Y:S01]  /*6fe60*/  IMAD R13, R13, R91.reuse, RZ ;  /* 0x0000005b0d0d7224 */ /* 0x080fe200078e02ff */
[C---:B------:R-:W-:Y:S01]  /*6fe70*/  ISETP.LT.AND P3, PT, R7.reuse, UR5, !P0 ;  /* 0x0000000507007c0c */ /* 0x040fe2000c761270 */
[----:B------:R-:W-:Y:S01]  /*6fe80*/  IMAD R7, R7, R91, RZ ;  /* 0x0000005b07077224 */ /* 0x000fe200078e02ff */
[----:B------:R1:W-:Y:S01]  /*6fe90*/  @P5 STG.E.U16 desc[UR16][R92.64], R18 ;  /* 0x000000125c005986 */ /* 0x0003e2000c101510 */
[----:B------:R-:W-:Y:S01]  /*6fea0*/  ISETP.LT.AND P2, PT, R89, UR9, !P0 ;  /* 0x0000000959007c0c */ /* 0x000fe2000c741270 */
[----:B------:R-:W-:Y:S01]  /*6feb0*/  IMAD.MOV.U32 R19, RZ, RZ, R12 ;  /* 0x000000ffff137224 */ /* 0x000fe200078e000c */
[----:B------:R-:W0:Y:S01]  /*6fec0*/  LDCU UR5, c[0x0][0x39c] ;  /* 0x00007380ff0577ac */ /* 0x000e220008000800 */
[----:B------:R-:W2:Y:S01]  /*6fed0*/  LDL.LU R89, [R1+0x26c] ;  /* 0x00026c0001597983 */ /* 0x000ea20000300800 */
[----:B------:R-:W0:Y:S01]  /*6fee0*/  LDCU UR7, c[0x0][0x39c] ;  /* 0x00007380ff0777ac */ /* 0x000e220008000800 */
[----:B------:R-:W0:Y:S01]  /*6fef0*/  LDCU UR9, c[0x0][0x39c] ;  /* 0x00007380ff0977ac */ /* 0x000e220008000800 */
[----:B-1----:R-:W-:Y:S01]  /*6ff00*/  IMAD.MOV.U32 R93, RZ, RZ, R13 ;  /* 0x000000ffff5d7224 */ /* 0x002fe200078e000d */
[----:B------:R-:W-:-:S02]  /*6ff10*/  LEA R92, P6, R7, R0, 0x1 ;  /* 0x00000000075c7211 */ /* 0x000fc400078c08ff */
[-C--:B------:R-:W-:Y:S01]  /*6ff20*/  LEA R18, P4, R12, R0.reuse, 0x1 ;  /* 0x000000000c127211 */ /* 0x080fe200078808ff */
[----:B------:R-:W-:Y:S01]  /*6ff30*/  IMAD.MOV.U32 R13, RZ, RZ, R93 ;  /* 0x000000ffff0d7224 */ /* 0x000fe200078e005d */
[----:B------:R-:W-:Y:S02]  /*6ff40*/  LEA R12, P5, R93, R0, 0x1 ;  /* 0x000000005d0c7211 */ /* 0x000fe400078a08ff */
[-C--:B------:R-:W-:Y:S02]  /*6ff50*/  LEA.HI.X.SX32 R93, R7, R3.reuse, 0x1, P6 ;  /* 0x00000003075d7211 */ /* 0x080fe400030f0eff */
[----:B------:R-:W2:Y:S01]  /*6ff60*/  LDL.LU R7, [R1+0x38] ;  /* 0x0000380001077983 */ /* 0x000ea20000300800 */
[-C--:B------:R-:W-:Y:S02]  /*6ff70*/  LEA.HI.X.SX32 R19, R19, R3.reuse, 0x1, P4 ;  /* 0x0000000313137211 */ /* 0x080fe400020f0eff */
[----:B------:R-:W-:Y:S02]  /*6ff80*/  LEA.HI.X.SX32 R13, R13, R3, 0x1, P5 ;  /* 0x000000030d0d7211 */ /* 0x000fe400028f0eff */
[----:B---3--:R-:W-:Y:S01]  /*6ff90*/  PRMT R11, R15, 0x7632, R11 ;  /* 0x000076320f0b7816 */ /* 0x008fe2000000000b */
[----:B------:R1:W-:Y:S04]  /*6ffa0*/  @P2 STG.E.U16 desc[UR16][R18.64], R15 ;  /* 0x0000000f12002986 */ /* 0x0003e8000c101510 */
[----:B------:R-:W-:Y:S04]  /*6ffb0*/  @P1 STG.E.U16 desc[UR16][R12.64], R11 ;  /* 0x0000000b0c001986 */ /* 0x000fe8000c101510 */
[----:B-----5:R4:W-:Y:S01]  /*6ffc0*/  @P3 STG.E.U16 desc[UR16][R92.64], R8 ;  /* 0x000000085c003986 */ /* 0x0209e2000c101510 */
[----:B------:R-:W-:-:S03]  /*6ffd0*/  PRMT R6, R8, 0x7632, R6 ;  /* 0x0000763208067816 */ /* 0x000fc60000000006 */
[----:B-1----:R-:W3:Y:S01]  /*6ffe0*/  LDL.LU.64 R18, [R1+0x1828] ;  /* 0x0018280001127983 */ /* 0x002ee20000300a00 */
[CC--:B----4-:R-:W-:Y:S01]  /*6fff0*/  IMAD R93, R90.reuse, R91.reuse, RZ ;  /* 0x0000005b5a5d7224 */ /* 0x0d0fe200078e02ff */
[----:B0-----:R-:W-:Y:S01]  /*70000*/  ISETP.LT.AND P2, PT, R90, UR6, !P0 ;  /* 0x000000065a007c0c */ /* 0x001fe2000c741270 */
[----:B------:R-:W0:Y:S01]  /*70010*/  LDCU UR6, c[0x0][0x39c] ;  /* 0x00007380ff0677ac */ /* 0x000e220008000800 */
[----:B------:R-:W4:Y:S02]  /*70020*/  LDL.LU R90, [R1+0x3c] ;  /* 0x00003c00015a7983 */ /* 0x000f240000300800 */
[C---:B------:R-:W-:Y:S02]  /*70030*/  LEA R92, P1, R93.reuse, R0, 0x1 ;  /* 0x000000005d5c7211 */ /* 0x040fe400078208ff */
[----:B------:R-:W5:Y:S01]  /*70040*/  LDL.LU R11, [R1+0x270] ;  /* 0x00027000010b7983 */ /* 0x000f620000300800 */
[C---:B--2---:R-:W-:Y:S01]  /*70050*/  IMAD R8, R4.reuse, R91, RZ ;  /* 0x0000005b04087224 */ /* 0x044fe200078e02ff */
[----:B------:R-:W-:Y:S01]  /*70060*/  ISETP.LT.AND P3, PT, R4, UR8, !P0 ;  /* 0x0000000804007c0c */ /* 0x000fe2000c761270 */
[----:B------:R-:W1:Y:S01]  /*70070*/  LDCU UR8, c[0x0][0x39c] ;  /* 0x00007380ff0877ac */ /* 0x000e620008000800 */
[----:B------:R-:W-:-:S02]  /*70080*/  LEA.HI.X.SX32 R93, R93, R3, 0x1, P1 ;  /* 0x000000035d5d7211 */ /* 0x000fc400008f0eff */
[-C--:B------:R-:W-:Y:S01]  /*70090*/  LEA R12, P5, R8, R0.reuse, 0x1 ;  /* 0x00000000080c7211 */ /* 0x080fe200078a08ff */
[C---:B------:R-:W-:Y:S01]  /*700a0*/  IMAD R4, R88.reuse, R91, RZ ;  /* 0x0000005b58047224 */ /* 0x040fe200078e02ff */
[----:B------:R-:W-:Y:S01]  /*700b0*/  ISETP.LT.AND P4, PT, R88, UR5, !P0 ;  /* 0x0000000558007c0c */ /* 0x000fe2000c781270 */
[----:B------:R2:W-:Y:S01]  /*700c0*/  @P2 STG.E.U16 desc[UR16][R92.64], R6 ;  /* 0x000000065c002986 */ /* 0x0005e2000c101510 */
[----:B------:R-:W-:Y:S01]  /*700d0*/  LEA.HI.X.SX32 R13, R8, R3, 0x1, P5 ;  /* 0x00000003080d7211 */ /* 0x000fe200028f0eff */
[----:B------:R-:W0:Y:S01]  /*700e0*/  LDCU UR5, c[0x0][0x39c] ;  /* 0x00007380ff0577ac */ /* 0x000e220008000800 */
[C---:B------:R-:W-:Y:S02]  /*700f0*/  LEA R88, P6, R4.reuse, R0, 0x1 ;  /* 0x0000000004587211 */ /* 0x040fe400078c08ff */
[C---:B------:R-:W-:Y:S01]  /*70100*/  ISETP.LT.AND P1, PT, R89.reuse, UR7, !P0 ;  /* 0x0000000759007c0c */ /* 0x040fe2000c721270 */
[----:B------:R-:W-:Y:S01]  /*70110*/  IMAD R15, R89, R91, RZ ;  /* 0x0000005b590f7224 */ /* 0x000fe200078e02ff */
[----:B------:R-:W-:Y:S01]  /*70120*/  LEA.HI.X.SX32 R89, R4, R3, 0x1, P6 ;  /* 0x0000000304597211 */ /* 0x000fe200030f0eff */
[----:B------:R-:W0:Y:S01]  /*70130*/  LDCU UR7, c[0x0][0x39c] ;  /* 0x00007380ff0777ac */ /* 0x000e220008000800 */
[----:B------:R-:W3:Y:S04]  /*70140*/  LDL.LU R4, [R1+0x274] ;  /* 0x0002740001047983 */ /* 0x000ee80000300800 */
[----:B--2---:R-:W0:Y:S04]  /*70150*/  LDL.LU R6, [R1+0x278] ;  /* 0x0002780001067983 */ /* 0x004e280000300800 */
[----:B------:R-:W2:Y:S04]  /*70160*/  LDL.LU R8, [R1+0x10] ;  /* 0x0000100001087983 */ /* 0x000ea80000300800 */
[----:B------:R1:W-:Y:S01]  /*70170*/  @P3 STG.E.U16 desc[UR16][R12.64], R7 ;  /* 0x000000070c003986 */ /* 0x0003e2000c101510 */
[----:B------:R-:W-:-:S03]  /*70180*/  PRMT R14, R7, 0x7632, R14 ;  /* 0x00007632070e7816 */ /* 0x000fc6000000000e */
[----:B-1----:R-:W2:Y:S04]  /*70190*/  LDL.LU.64 R12, [R1+0x1820] ;  /* 0x00182000010c7983 */ /* 0x002ea80000300a00 */
[----:B------:R-:W2:Y:S01]  /*701a0*/  LDL.LU R7, [R1+0x27c] ;  /* 0x00027c0001077983 */ /* 0x000ea20000300800 */
[----:B------:R-:W-:-:S04]  /*701b0*/  LEA R92, P2, R15, R0, 0x1 ;  /* 0x000000000f5c7211 */ /* 0x000fc800078408ff */
[----:B------:R-:W-:Y:S01]  /*701c0*/  LEA.HI.X.SX32 R93, R15, R3, 0x1, P2 ;  /* 0x000000030f5d7211 */ /* 0x000fe200010f0eff */
[----:B------:R1:W-:Y:S04]  /*701d0*/  @P4 STG.E.U16 desc[UR16][R88.64], R14 ;  /* 0x0000000e58004986 */ /* 0x0003e8000c101510 */
[----:B-1----:R-:W2:Y:S04]  /*701e0*/  LDL.LU R88, [R1+0x1818] ;  /* 0x0018180001587983 */ /* 0x002ea80000300800 */
[----:B------:R-:W2:Y:S01]  /*701f0*/  LDL.LU R89, [R1+0x14] ;  /* 0x0000140001597983 */ /* 0x000ea20000300800 */
[C---:B-----5:R-:W-:Y:S01]  /*70200*/  ISETP.LT.AND P2, PT, R11.reuse, UR9, !P0 ;  /* 0x000000090b007c0c */ /* 0x060fe2000c741270 */
[----:B------:R-:W-:-:S02]  /*70210*/  IMAD R11, R11, R91, RZ ;  /* 0x0000005b0b0b7224 */ /* 0x000fc400078e02ff */
[----:B----4-:R1:W-:Y:S01]  /*70220*/  @P1 STG.E.U16 desc[UR16][R92.64], R90 ;  /* 0x0000005a5c001986 */ /* 0x0103e2000c101510 */
[----:B------:R-:W-:Y:S01]  /*70230*/  PRMT R10, R90, 0x7632, R10 ;  /* 0x000076325a0a7816 */ /* 0x000fe2000000000a */
[----:B------:R-:W4:Y:S01]  /*70240*/  LDCU UR9, c[0x0][0x39c] ;  /* 0x00007380ff0977ac */ /* 0x000f220008000800 */
[----:B-1----:R-:W-:-:S04]  /*70250*/  LEA R92, P1, R11, R0, 0x1 ;  /* 0x000000000b5c7211 */ /* 0x002fc800078208ff */
[----:B------:R-:W-:Y:S02]  /*70260*/  LEA.HI.X.SX32 R93, R11, R3, 0x1, P1 ;  /* 0x000000030b5d7211 */ /* 0x000fe400008f0eff */
[C---:B---3--:R-:W-:Y:S01]  /*70270*/  ISETP.LT.AND P4, PT, R4.reuse, UR10, !P0 ;  /* 0x0000000a04007c0c */ /* 0x048fe2000c781270 */
[-C--:B------:R-:W-:Y:S01]  /*70280*/  IMAD R4, R4, R91.reuse, RZ ;  /* 0x0000005b04047224 */ /* 0x080fe200078e02ff */
[----:B0-----:R-:W-:Y:S01]  /*70290*/  ISETP.LT.AND P3, PT, R6, UR6, !P0 ;  /* 0x0000000606007c0c */ /* 0x001fe2000c761270 */
[----:B------:R0:W-:Y:S03]  /*702a0*/  @P2 STG.E.U16 desc[UR16][R92.64], R10 ;  /* 0x0000000a5c002986 */ /* 0x0001e6000c101510 */
[-C--:B------:R-:W-:Y:S01]  /*702b0*/  LEA R14, P5, R4, R0.reuse, 0x1 ;  /* 0x00000000040e7211 */ /* 0x080fe200078a08ff */
[----:B------:R-:W-:Y:S01]  /*702c0*/  IMAD R6, R6, R91, RZ ;  /* 0x0000005b06067224 */ /* 0x000fe200078e02ff */
[----:B--2---:R-:W-:Y:S01]  /*702d0*/  PRMT R9, R8, 0x7632, R9 ;  /* 0x0000763208097816 */ /* 0x004fe20000000009 */
[----:B------:R-:W1:Y:S01]  /*702e0*/  LDCU UR6, c[0x0][0x39c] ;  /* 0x00007380ff0677ac */ /* 0x000e620008000800 */
[----:B------:R-:W-:Y:S01]  /*702f0*/  LEA.HI.X.SX32 R15, R4, R3, 0x1, P5 ;  /* 0x00000003040f7211 */ /* 0x000fe200028f0eff */
[----:B------:R-:W-:Y:S01]  /*70300*/  IMAD.MOV.U32 R11, RZ, RZ, R6 ;  /* 0x000000ffff0b7224 */ /* 0x000fe200078e0006 */
[----:B------:R-:W2:Y:S03]  /*70310*/  LDCU UR10, c[0x0][0x39c] ;  /* 0x00007380ff0a77ac */ /* 0x000ea60008000800 */
[----:B------:R3:W-:Y:S01]  /*70320*/  @P4 STG.E.U16 desc[UR16][R14.64], R8 ;  /* 0x000000080e004986 */ /* 0x0007e2000c101510 */
[----:B0-----:R-:W-:-:S02]  /*70330*/  LEA R10, P2, R6, R0, 0x1 ;  /* 0x00000000060a7211 */ /* 0x001fc400078408ff */
[C---:B------:R-:W-:Y:S01]  /*70340*/  ISETP.LT.AND P1, PT, R7.reuse, UR5, !P0 ;  /* 0x0000000507007c0c */ /* 0x040fe2000c721270 */
[----:B------:R-:W-:Y:S01]  /*70350*/  IMAD R90, R7, R91, RZ ;  /* 0x0000005b075a7224 */ /* 0x000fe200078e02ff */
[----:B------:R-:W0:Y:S01]  /*70360*/  LDCU UR5, c[0x0][0x39c] ;  /* 0x00007380ff0577ac */ /* 0x000e220008000800 */
[----:B------:R-:W5:Y:S04]  /*70370*/  LDL.LU R7, [R1+0x280] ;  /* 0x0002800001077983 */ /* 0x000f680000300800 */
[----:B------:R-:W2:Y:S04]  /*70380*/  LDL.LU R4, [R1+0x284] ;  /* 0x0002840001047983 */ /* 0x000ea80000300800 */
[----:B------:R-:W4:Y:S04]  /*70390*/  LDL.LU R6, [R1+0x288] ;  /* 0x0002880001067983 */ /* 0x000f280000300800 */
[----:B---3--:R-:W3:Y:S04]  /*703a0*/  LDL.LU.64 R14, [R1+0x1810] ;  /* 0x00181000010e7983 */ /* 0x008ee80000300a00 */
[----:B------:R-:W0:Y:S01]  /*703b0*/  LDL.LU R8, [R1+0x28c] ;  /* 0x00028c0001087983 */ /* 0x000e220000300800 */
[----:B------:R-:W-:-:S02]  /*703c0*/  LEA R92, P5, R90, R0, 0x1 ;  /* 0x000000005a5c7211 */ /* 0x000fc400078a08ff */
[-C--:B------:R-:W-:Y:S02]  /*703d0*/  LEA.HI.X.SX32 R11, R11, R3.reuse, 0x1, P2 ;  /* 0x000000030b0b7211 */ /* 0x080fe400010f0eff */
[----:B------:R-:W-:-:S03]  /*703e0*/  LEA.HI.X.SX32 R93, R90, R3, 0x1, P5 ;  /* 0x000000035a5d7211 */ /* 0x000fc600028f0eff */
[----:B------:R1:W-:Y:S04]  /*703f0*/  @P3 STG.E.U16 desc[UR16][R10.64], R9 ;  /* 0x000000090a003986 */ /* 0x0003e8000c101510 */
[----:B------:R2:W-:Y:S01]  /*70400*/  @P1 STG.E.U16 desc[UR16][R92.64], R89 ;  /* 0x000000595c001986 */ /* 0x0005e2000c101510 */
[----:B------:R-:W-:-:S03]  /*70410*/  PRMT R88, R89, 0x7632, R88 ;  /* 0x0000763259587816 */ /* 0x000fc60000000058 */
[----:B-1----:R-:W3:Y:S04]  /*70420*/  LDL.LU R10, [R1+0x1808] ;  /* 0x00180800010a7983 */ /* 0x002ee80000300800 */
[----:B------:R-:W3:Y:S01]  /*70430*/  LDL.LU R11, [R1+0x1c] ;  /* 0x00001c00010b7983 */ /* 0x000ee20000300800 */
[C---:B-----5:R-:W-:Y:S01]  /*70440*/  ISETP.LT.AND P2, PT, R7.reuse, UR7, !P0 ;  /* 0x0000000707007c0c */ /* 0x060fe2000c741270 */
[----:B------:R-:W-:Y:S01]  /*70450*/  IMAD R7, R7, R91, RZ ;  /* 0x0000005b07077224 */ /* 0x000fe200078e02ff */
[----:B------:R-:W1:Y:S01]  /*70460*/  LDCU UR7, c[0x0][0x39c] ;  /* 0x00007380ff0777ac */ /* 0x000e620008000800 */
[----:B--2---:R-:W-:-:S03]  /*70470*/  ISETP.LT.AND P3, PT, R4, UR8, !P0 ;  /* 0x0000000804007c0c */ /* 0x004fc6000c761270 */
[CC--:B------:R-:W-:Y:S01]  /*70480*/  LEA R92, P4, R7.reuse, R0.reuse, 0x1 ;  /* 0x00000000075c7211 */ /* 0x0c0fe200078808ff */
[-C--:B------:R-:W-:Y:S01]  /*70490*/  IMAD R4, R4, R91.reuse, RZ ;  /* 0x0000005b04047224 */ /* 0x080fe200078e02ff */
[C---:B----4-:R-:W-:Y:S01]  /*704a0*/  ISETP.LT.AND P1, PT, R6.reuse, UR9, !P0 ;  /* 0x0000000906007c0c */ /* 0x050fe2000c721270 */
[----:B------:R-:W-:Y:S01]  /*704b0*/  IMAD R6, R6, R91, RZ ;  /* 0x0000005b06067224 */ /* 0x000fe200078e02ff */
[----:B------:R-:W-:Y:S01]  /*704c0*/  LEA.HI.X.SX32 R93, R7, R3, 0x1, P4 ;  /* 0x00000003075d7211 */ /* 0x000fe200020f0eff */
[----:B------:R-:W2:Y:S01]  /*704d0*/  LDCU UR8, c[0x0][0x39c] ;  /* 0x00007380ff0877ac */ /* 0x000ea20008000800 */
[----:B------:R-:W4:Y:S01]  /*704e0*/  LDL.LU R7, [R1+0x290] ;  /* 0x0002900001077983 */ /* 0x000f220000300800 */
[----:B------:R-:W5:Y:S01]  /*704f0*/  LDCU UR9, c[0x0][0x39c] ;  /* 0x00007380ff0977ac */ /* 0x000f620008000800 */
[C---:B0-----:R-:W-:Y:S01]  /*70500*/  ISETP.LT.AND P4, PT, R8.reuse, UR5, !P0 ;  /* 0x0000000508007c0c */ /* 0x041fe2000c781270 */
[----:B------:R-:W-:Y:S01]  /*70510*/  IMAD R90, R8, R91, RZ ;  /* 0x0000005b085a7224 */ /* 0x000fe200078e02ff */
[C---:B------:R-:W-:Y:S01]  /*70520*/  LEA R8, P5, R4.reuse, R0, 0x1 ;  /* 0x0000000004087211 */ /* 0x040fe200078a08ff */
[----:B------:R0:W-:Y:S01]  /*70530*/  @P2 STG.E.U16 desc[UR16][R92.64], R88 ;  /* 0x000000585c002986 */ /* 0x0001e2000c101510 */
[----:B------:R-:W-:Y:S01]  /*70540*/  IMAD.MOV.U32 R89, RZ, RZ, R6 ;  /* 0x000000ffff597224 */ /* 0x000fe200078e0006 */
[----:B------:R-:W1:Y:S01]  /*70550*/  LDCU UR5, c[0x0][0x39c] ;  /* 0x00007380ff0577ac */ /* 0x000e620008000800 */
[----:B------:R-:W-:-:S02]  /*70560*/  LEA.HI.X.SX32 R9, R4, R3, 0x1, P5 ;  /* 0x0000000304097211 */ /* 0x000fc400028f0eff */
[-C--:B0-----:R-:W-:Y:S02]  /*70570*/  LEA R88, P2, R6, R0.reuse, 0x1 ;  /* 0x0000000006587211 */ /* 0x081fe400078408ff */
[----:B------:R-:W1:Y:S04]  /*70580*/  LDL.LU R6, [R1+0x294] ;  /* 0x0002940001067983 */ /* 0x000e680000300800 */
[----:B------:R-:W2:Y:S04]  /*70590*/  LDL.LU R4, [R1+0x298] ;  /* 0x0002980001047983 */ /* 0x000ea80000300800 */
[----:B------:R-:W2:Y:S01]  /*705a0*/  LDL.LU R93, [R1+0x18] ;  /* 0x00001800015d7983 */ /* 0x000ea20000300800 */
[----:B------:R-:W-:-:S02]  /*705b0*/  LEA R92, P5, R90, R0, 0x1 ;  /* 0x000000005a5c7211 */ /* 0x000fc400078a08ff */
[-C--:B------:R-:W-:Y:S02]  /*705c0*/  LEA.HI.X.SX32 R89, R89, R3.reuse, 0x1, P2 ;  /* 0x0000000359597211 */ /* 0x080fe400010f0eff */
[----:B---3--:R-:W-:Y:S02]  /*705d0*/  PRMT R5, R11, 0x7632, R5 ;  /* 0x000076320b057816 */ /* 0x008fe40000000005 */
[----:B--2---:R-:W-:Y:S01]  /*705e0*/  PRMT R10, R93, 0x7632, R10 ;  /* 0x000076325d0a7816 */ /* 0x004fe2000000000a */
[----:B------:R0:W-:Y:S04]  /*705f0*/  @P3 STG.E.U16 desc[UR16][R8.64], R93 ;  /* 0x0000005d08003986 */ /* 0x0001e8000c101510 */
[----:B------:R2:W-:Y:S04]  /*70600*/  @P1 STG.E.U16 desc[UR16][R88.64], R10 ;  /* 0x0000000a58001986 */ /* 0x0005e8000c101510 */
[----:B0-----:R-:W3:Y:S01]  /*70610*/  LDL.LU.64 R8, [R1+0x1800] ;  /* 0x0018000001087983 */ /* 0x001ee20000300a00 */
[----:B------:R-:W-:-:S03]  /*70620*/  LEA.HI.X.SX32 R93, R90, R3, 0x1, P5 ;  /* 0x000000035a5d7211 */ /* 0x000fc600028f0eff */
[----:B------:R-:W3:Y:S04]  /*70630*/  LDL.LU R90, [R1+0x17f8] ;  /* 0x0017f800015a7983 */ /* 0x000ee80000300800 */
[----:B--2---:R-:W2:Y:S01]  /*70640*/  LDL.LU.64 R88, [R1+0x17f0] ;  /* 0x0017f00001587983 */ /* 0x004ea20000300a00 */
[C---:B----4-:R-:W-:Y:S01]  /*70650*/  ISETP.LT.AND P5, PT, R7.reuse, UR6, !P0 ;  /* 0x0000000607007c0c */ /* 0x050fe2000c7a1270 */
[-C--:B------:R-:W-:Y:S01]  /*70660*/  IMAD R7, R7, R91.reuse, RZ ;  /* 0x0000005b07077224 */ /* 0x080fe200078e02ff */
[C---:B-1----:R-:W-:Y:S01]  /*70670*/  ISETP.LT.AND P1, PT, R6.reuse, UR7, !P0 ;  /* 0x0000000706007c0c */ /* 0x042fe2000c721270 */
[----:B------:R0:W-:Y:S01]  /*70680*/  @P4 STG.E.U16 desc[UR16][R92.64], R11 ;  /* 0x0000000b5c004986 */ /* 0x0001e2000c101510 */
[----:B------:R-:W-:Y:S01]  /*70690*/  IMAD R6, R6, R91, RZ ;  /* 0x0000005b06067224 */ /* 0x000fe200078e02ff */
[----:B------:R-:W1:Y:S01]  /*706a0*/  LDCU UR6, c[0x0][0x39c] ;  /* 0x00007380ff0677ac */ /* 0x000e620008000800 */
[----:B------:R-:W4:Y:S01]  /*706b0*/  LDCU UR7, c[0x0][0x39c] ;  /* 0x00007380ff0777ac */ /* 0x000f220008000800 */
[----:B0-----:R-:W-:-:S04]  /*706c0*/  LEA R92, P2, R7, R0, 0x1 ;  /* 0x00000000075c7211 */ /* 0x001fc800078408ff */
[----:B------:R-:W-:Y:S01]  /*706d0*/  LEA.HI.X.SX32 R93, R7, R3, 0x1, P2 ;  /* 0x00000003075d7211 */ /* 0x000fe200010f0eff */
[----:B------:R-:W-:Y:S01]  /*706e0*/  IMAD.MOV.U32 R11, RZ, RZ, R6 ;  /* 0x000000ffff0b7224 */ /* 0x000fe200078e0006 */
[----:B------:R-:W-:-:S03]  /*706f0*/  LEA R10, P3, R6, R0, 0x1 ;  /* 0x00000000060a7211 */ /* 0x000fc600078608ff */
[----:B------:R0:W-:Y:S01]  /*70700*/  @P5 STG.E.U16 desc[UR16][R92.64], R5 ;  /* 0x000000055c005986 */ /* 0x0001e2000c101510 */
[C---:B------:R-:W-:Y:S01]  /*70710*/  ISETP.LT.AND P2, PT, R4.reuse, UR5, !P0 ;  /* 0x0000000504007c0c */ /* 0x040fe2000c741270 */
[----:B------:R-:W-:Y:S01]  /*70720*/  IMAD R4, R4, R91, RZ ;  /* 0x0000005b04047224 */ /* 0x000fe200078e02ff */
[-C--:B------:R-:W-:Y:S01]  /*70730*/  LEA.HI.X.SX32 R11, R11, R3.reuse, 0x1, P3 ;  /* 0x000000030b0b7211 */ /* 0x080fe200018f0eff */
[----:B------:R-:W1:Y:S01]  /*70740*/  LDCU UR5, c[0x0][0x39c] ;  /* 0x00007380ff0577ac */ /* 0x000e620008000800 */
[----:B0-----:R-:W1:Y:S02]  /*70750*/  LDL.LU R93, [R1+0x29c] ;  /* 0x00029c00015d7983 */ /* 0x001e640000300800 */
[C---:B------:R-:W-:Y:S02]  /*70760*/  LEA R6, P4, R4.reuse, R0, 0x1 ;  /* 0x0000000004067211 */ /* 0x040fe400078808ff */
[----:B------:R-:W4:Y:S02]  /*70770*/  LDL.LU R5, [R1+0x2a4] ;  /* 0x0002a40001057983 */ /* 0x000f240000300800 */
[----:B------:R-:W-:-:S02]  /*70780*/  LEA.HI.X.SX32 R7, R4, R3, 0x1, P4 ;  /* 0x0000000304077211 */ /* 0x000fc400020f0eff */
[----:B--2---:R0:W-:Y:S01]  /*70790*/  @P1 STG.E.U16 desc[UR16][R10.64], R88 ;  /* 0x000000580a001986 */ /* 0x0041e2000c101510 */
[----:B---3--:R-:W-:-:S03]  /*707a0*/  PRMT R90, R88, 0x7632, R90 ;  /* 0x00007632585a7816 */ /* 0x008fc6000000005a */
[----:B0-----:R-:W2:Y:S04]  /*707b0*/  LDL.LU.64 R10, [R1+0x17e8] ;  /* 0x0017e800010a7983 */ /* 0x001ea80000300a00 */
[----:B------:R-:W3:Y:S04]  /*707c0*/  LDL.LU R88, [R1+0x2a0] ;  /* 0x0002a00001587983 */ /* 0x000ee80000300800 */
[----:B------:R-:W2:Y:S04]  /*707d0*/  LDL.LU R4, [R1+0x2a8] ;  /* 0x0002a80001047983 */ /* 0x000ea80000300800 */
[----:B------:R0:W-:Y:S04]  /*707e0*/  @P2 STG.E.U16 desc[UR16][R6.64], R90 ;  /* 0x0000005a06002986 */ /* 0x0001e8000c101510 */
[----:B0-----:R-:W5:Y:S04]  /*707f0*/  LDL.LU.64 R6, [R1+0x17e0] ;  /* 0x0017e00001067983 */ /* 0x001f680000300a00 */
[----:B------:R-:W5:Y:S01]  /*70800*/  LDL.LU R90, [R1+0x17d8] ;  /* 0x0017d800015a7983 */ /* 0x000f620000300800 */
[C---:B-1----:R-:W-:Y:S01]  /*70810*/  ISETP.LT.AND P3, PT, R93.reuse, UR6, !P0 ;  /* 0x000000065d007c0c */ /* 0x042fe2000c761270 */
[----:B------:R-:W-:Y:S01]  /*70820*/  IMAD R93, R93, R91, RZ ;  /* 0x0000005b5d5d7224 */ /* 0x000fe200078e02ff */
[----:B------:R-:W0:Y:S04]  /*70830*/  LDCU UR6, c[0x0][0x39c] ;  /* 0x00007380ff0677ac */ /* 0x000e280008000800 */
[----:B------:R-:W-:-:S04]  /*70840*/  LEA R92, P1, R93, R0, 0x1 ;  /* 0x000000005d5c7211 */ /* 0x000fc800078208ff */
[----:B------:R-:W-:-:S05]  /*70850*/  LEA.HI.X.SX32 R93, R93, R3, 0x1, P1 ;  /* 0x000000035d5d7211 */ /* 0x000fca00008f0eff */
[----:B------:R1:W-:Y:S01]  /*70860*/  @P3 STG.E.U16 desc[UR16][R92.64], R89 ;  /* 0x000000595c003986 */ /* 0x0003e2000c101510 */
[C---:B----4-:R-:W-:Y:S01]  /*70870*/  ISETP.LT.AND P1, PT, R5.reuse, UR5, !P0 ;  /* 0x0000000505007c0c */ /* 0x050fe2000c721270 */
[-C--:B------:R-:W-:Y:S01]  /*70880*/  IMAD R5, R5, R91.reuse, RZ ;  /* 0x0000005b05057224 */ /* 0x080fe200078e02ff */
[----:B------:R-:W4:Y:S04]  /*70890*/  LDCU UR5, c[0x0][0x39c] ;  /* 0x00007380ff0577ac */ /* 0x000f280008000800 */
[----:B-1----:R-:W-:Y:S02]  /*708a0*/  LEA R92, P3, R5, R0, 0x1 ;  /* 0x00000000055c7211 */ /* 0x002fe400078608ff */
[C---:B---3--:R-:W-:Y:S01]  /*708b0*/  ISETP.LT.AND P4, PT, R88.reuse, UR8, !P0 ;  /* 0x0000000858007c0c */ /* 0x048fe2000c781270 */
[----:B------:R-:W-:Y:S01]  /*708c0*/  IMAD R88, R88, R91, RZ ;  /* 0x0000005b58587224 */ /* 0x000fe200078e02ff */
[----:B------:R-:W1:Y:S03]  /*708d0*/  LDCU UR8, c[0x0][0x39c] ;  /* 0x00007380ff0877ac */ /* 0x000e660008000800 */
[----:B------:R-:W-:Y:S01]  /*708e0*/  IMAD.MOV.U32 R93, RZ, RZ, R88 ;  /* 0x000000ffff5d7224 */ /* 0x000fe200078e0058 */
[----:B--2---:R-:W-:-:S04]  /*708f0*/  ISETP.LT.AND P5, PT, R4, UR7, !P0 ;  /* 0x0000000704007c0c */ /* 0x004fc8000c7a1270 */
[----:B------:R-:W-:Y:S01]  /*70900*/  LEA R88, P2, R93, R0, 0x1 ;  /* 0x000000005d587211 */ /* 0x000fe200078408ff */
[----:B------:R-:W-:Y:S01]  /*70910*/  IMAD R4, R4, R91, RZ ;  /* 0x0000005b04047224 */ /* 0x000fe200078e02ff */
[----:B------:R-:W2:Y:S01]  /*70920*/  LDCU UR7, c[0x0][0x39c] ;  /* 0x00007380ff0777ac */ /* 0x000ea20008000800 */
[----:B-----5:R-:W-:Y:S01]  /*70930*/  PRMT R7, R89, 0x7632, R7 ;  /* 0x0000763259077816 */ /* 0x020fe20000000007 */
[----:B------:R-:W-:Y:S01]  /*70940*/  IMAD.MOV.U32 R89, RZ, RZ, R93 ;  /* 0x000000ffff597224 */ /* 0x000fe200078e005d */
[-C--:B------:R-:W-:Y:S02]  /*70950*/  LEA.HI.X.SX32 R93, R5, R3.reuse, 0x1, P3 ;  /* 0x00000003055d7211 */ /* 0x080fe400018f0eff */
[----:B------:R-:W4:Y:S02]  /*70960*/  LDL.LU R5, [R1+0x2b4] ;  /* 0x0002b40001057983 */ /* 0x000f240000300800 */
[----:B------:R-:W-:-:S05]  /*70970*/  LEA.HI.X.SX32 R89, R89, R3, 0x1, P2 ;  /* 0x0000000359597211 */ /* 0x000fca00010f0eff */
[----:B------:R3:W-:Y:S04]  /*70980*/  @P4 STG.E.U16 desc[UR16][R88.64], R7 ;  /* 0x0000000758004986 */ /* 0x0007e8000c101510 */
[----:B------:R5:W-:Y:S01]  /*70990*/  @P1 STG.E.U16 desc[UR16][R92.64], R90 ;  /* 0x0000005a5c001986 */ /* 0x000be2000c101510 */
[----:B---3--:R-:W-:-:S03]  /*709a0*/  LEA R88, P2, R4, R0, 0x1 ;  /* 0x0000000004587211 */ /* 0x008fc600078408ff */
[----:B------:R-:W2:Y:S01]  /*709b0*/  LDL.LU R7, [R1+0x2b8] ;  /* 0x0002b80001077983 */ /* 0x000ea20000300800 */
[----:B------:R-:W-:-:S03]  /*709c0*/  LEA.HI.X.SX32 R89, R4, R3, 0x1, P2 ;  /* 0x0000000304597211 */ /* 0x000fc600010f0eff */
[----:B-----5:R-:W3:Y:S01]  /*709d0*/  LDL.LU R93, [R1+0x2b0] ;  /* 0x0002b000015d7983 */ /* 0x020ee20000300800 */
[----:B------:R-:W-:-:S03]  /*709e0*/  PRMT R92, R90, 0x7632, R92 ;  /* 0x000076325a5c7816 */ /* 0x000fc6000000005c */
[----:B------:R-:W5:Y:S04]  /*709f0*/  LDL.LU R4, [R1+0x17d4] ;  /* 0x0017d40001047983 */ /* 0x000f680000300800 */
[----:B------:R-:W0:Y:S04]  /*70a00*/  LDL.LU R90, [R1+0x2ac] ;  /* 0x0002ac00015a7983 */ /* 0x000e280000300800 */
[----:B------:R1:W-:Y:S02]  /*70a10*/  @P5 STG.E.U16 desc[UR16][R88.64], R92 ;  /* 0x0000005c58005986 */ /* 0x0003e4000c101510 */
[----:B-1----:R-:W1:Y:S01]  /*70a20*/  LDC R92, c[0x0][0x3b8] ;  /* 0x0000ee00ff5c7b82 */ /* 0x002e620000000800 */
[C---:B0-----:R-:W-:Y:S01]  /*70a30*/  ISETP.LT.AND P1, PT, R90.reuse, UR6, !P0 ;  /* 0x000000065a007c0c */ /* 0x041fe2000c721270 */
[----:B------:R-:W-:Y:S01]  /*70a40*/  IMAD R90, R90, R91, RZ ;  /* 0x0000005b5a5a7224 */ /* 0x000fe200078e02ff */
[----:B---3--:R-:W-:Y:S01]  /*70a50*/  ISETP.LT.AND P2, PT, R93, UR9, !P0 ;  /* 0x000000095d007c0c */ /* 0x008fe2000c741270 */
[----:B------:R-:W3:Y:S01]  /*70a60*/  LDL.LU R91, [R1+0x17d0] ;  /* 0x0017d000015b7983 */ /* 0x000ee20000300800 */
[----:B----4-:R-:W-:Y:S01]  /*70a70*/  ISETP.LT.AND P3, PT, R5, UR5, !P0 ;  /* 0x0000000505007c0c */ /* 0x010fe2000c761270 */
[----:B------:R-:W0:Y:S01]  /*70a80*/  LDCU UR6, c[0x0][0x39c] ;  /* 0x00007380ff0677ac */ /* 0x000e220008000800 */
[----:B------:R-:W-:Y:S01]  /*70a90*/  LEA R88, P5, R90, R0, 0x1 ;  /* 0x000000005a587211 */ /* 0x000fe200078a08ff */
[----:B-1----:R-:W-:-:S02]  /*70aa0*/  IMAD R93, R93, R92, RZ ;  /* 0x0000005c5d5d7224 */ /* 0x002fc400078e02ff */
[----:B------:R-:W-:Y:S01]  /*70ab0*/  IMAD R5, R5, R92, RZ ;  /* 0x0000005c05057224 */ /* 0x000fe200078e02ff */
[-C--:B------:R-:W-:Y:S01]  /*70ac0*/  LEA.HI.X.SX32 R89, R90, R3.reuse, 0x1, P5 ;  /* 0x000000035a597211 */ /* 0x080fe200028f0eff */
[----:B------:R-:W1:Y:S01]  /*70ad0*/  LDCU UR9, c[0x0][0x39c] ;  /* 0x00007380ff0977ac */ /* 0x000e620008000800 */
[----:B------:R-:W4:Y:S01]  /*70ae0*/  LDC R90, c[0x0][0x3b8] ;  /* 0x0000ee00ff5a7b82 */ /* 0x000f220000000800 */
[----:B------:R-:W-:Y:S02]  /*70af0*/  LEA R92, P4, R93, R0, 0x1 ;  /* 0x000000005d5c7211 */ /* 0x000fe400078808ff */
[----:B--2---:R-:W-:Y:S01]  /*70b00*/  ISETP.LT.AND P5, PT, R7, UR7, !P0 ;  /* 0x0000000707007c0c */ /* 0x004fe2000c7a1270 */
[----:B------:R-:W2:Y:S01]  /*70b10*/  LDCU UR5, c[0x0][0x39c] ;  /* 0x00007380ff0577ac */ /* 0x000ea20008000800 */
[----:B------:R-:W-:Y:S01]  /*70b20*/  LEA.HI.X.SX32 R93, R93, R3, 0x1, P4 ;  /* 0x000000035d5d7211 */ /* 0x000fe200020f0eff */
[----:B------:R-:W0:Y:S01]  /*70b30*/  LDCU UR7, c[0x0][0x39c] ;  /* 0x00007380ff0777ac */ /* 0x000e220008000800 */
[----:B----4-:R-:W-:Y:S01]  /*70b40*/  IMAD R7, R7, R90, RZ ;  /* 0x0000005a07077224 */ /* 0x010fe200078e02ff */
[----:B------:R-:W-:-:S02]  /*70b50*/  LEA R90, P6, R5, R0, 0x1 ;  /* 0x00000000055a7211 */ /* 0x000fc400078c08ff */
[----:B---3--:R-:W-:Y:S01]  /*70b60*/  PRMT R6, R91, 0x7632, R6 ;  /* 0x000076325b067816 */ /* 0x008fe20000000006 */
[----:B------:R3:W-:Y:S04]  /*70b70*/  @P1 STG.E.U16 desc[UR16][R88.64], R91 ;  /* 0x0000005b58001986 */ /* 0x0007e8000c101510 */
[----:B------:R4:W-:Y:S01]  /*70b80*/  @P2 STG.E.U16 desc[UR16][R92.64], R6 ;  /* 0x000000065c002986 */ /* 0x0009e2000c101510 */
[----:B---3--:R-:W-:Y:S02]  /*70b90*/  LEA R88, P1, R7, R0, 0x1 ;  /* 0x0000000007587211 */ /* 0x008fe400078208ff */
[-C--:B------:R-:W-:Y:S02]  /*70ba0*/  LEA.HI.X.SX32 R91, R5, R3.reuse, 0x1, P6 ;  /* 0x00000003055b7211 */ /* 0x080fe400030f0eff */
[----:B------:R-:W3:Y:S01]  /*70bb0*/  LDL.LU R5, [R1+0x17cc] ;  /* 0x0017cc0001057983 */ /* 0x000ee20000300800 */
[----:B------:R-:W-:-:S03]  /*70bc0*/  LEA.HI.X.SX32 R89, R7, R3, 0x1, P1 ;  /* 0x0000000307597211 */ /* 0x000fc600008f0eff */
[----:B----4-:R-:W4:Y:S01]  /*70bd0*/  LDL.LU R6, [R1+0x17c8] ;  /* 0x0017c80001067983 */ /* 0x010f220000300800 */
[----:B------:R-:W-:-:S03]  /*70be0*/  PRMT R92, R8, 0x7632, R92 ;  /* 0x00007632085c7816 */ /* 0x000fc6000000005c */
[----:B------:R-:W2:Y:S04]  /*70bf0*/  LDL.LU R93, [R1+0x2c0] ;  /* 0x0002c000015d7983 */ /* 0x000ea80000300800 */
[----:B------:R-:W3:Y:S04]  /*70c00*/  LDL.LU R7, [R1+0x17c4] ;  /* 0x0017c40001077983 */ /* 0x000ee80000300800 */
[----:B------:R0:W-:Y:S04]  /*70c10*/  @P3 STG.E.U16 desc[UR16][R90.64], R8 ;  /* 0x000000085a003986 */ /* 0x0001e8000c101510 */
[----:B------:R1:W-:Y:S04]  /*70c20*/  @P5 STG.E.U16 desc[UR16][R88.64], R92 ;  /* 0x0000005c58005986 */ /* 0x0003e8000c101510 */
[----:B0-----:R-:W3:Y:S04]  /*70c30*/  LDL.LU R91, [R1+0x2bc] ;  /* 0x0002bc00015b7983 */ /* 0x001ee80000300800 */
[----:B-1----:R-:W4:Y:S01]  /*70c40*/  LDL.LU R88, [R1+0x2c4] ;  /* 0x0002c40001587983 */ /* 0x002f220000300800 */
[----:B------:R-:W2:Y:S02]  /*70c50*/  LDC R92, c[0x0][0x3b8] ;  /* 0x0000ee00ff5c7b82 */ /* 0x000ea40000000800 */
[CC--:B--2---:R-:W-:Y:S01]  /*70c60*/  IMAD R89, R93.reuse, R92.reuse, RZ ;  /* 0x0000005c5d597224 */ /* 0x0c4fe200078e02ff */
[----:B------:R-:W-:Y:S01]  /*70c70*/  ISETP.LT.AND P2, PT, R93, UR10, !P0 ;  /* 0x0000000a5d007c0c */ /* 0x000fe2000c741270 */
[----:B------:R-:W0:Y:S01]  /*70c80*/  LDCU UR10, c[0x0][0x39c] ;  /* 0x00007380ff0a77ac */ /* 0x000e220008000800 */
[----:B------:R-:W-:Y:S01]  /*70c90*/  LOP3.LUT R93, R2, 0x82, RZ, 0xfc, !PT ;  /* 0x00000082025d7812 */ /* 0x000fe200078efcff */
[CC--:B---3--:R-:W-:Y:S01]  /*70ca0*/  IMAD R8, R91.reuse, R92.reuse, RZ ;  /* 0x0000005c5b087224 */ /* 0x0c8fe200078e02ff */
[----:B------:R-:W-:Y:S01]  /*70cb0*/  ISETP.LT.AND P3, PT, R91, UR8, !P0 ;  /* 0x000000085b007c0c */ /* 0x000fe2000c761270 */
[----:B------:R-:W1:Y:S01]  /*70cc0*/  LDCU UR8, c[0x0][0x39c] ;  /* 0x00007380ff0877ac */ /* 0x000e620008000800 */
[C---:B----4-:R-:W-:Y:S01]  /*70cd0*/  ISETP.LT.AND P1, PT, R88.reuse, UR6, !P0 ;  /* 0x0000000658007c0c */ /* 0x050fe2000c721270 */
[----:B------:R-:W-:Y:S01]  /*70ce0*/  IMAD R92, R88, R92, RZ ;  /* 0x0000005c585c7224 */ /* 0x000fe200078e02ff */
[-C--:B------:R-:W-:Y:S01]  /*70cf0*/  LEA R90, P5, R8, R0.reuse, 0x1 ;  /* 0x00000000085a7211 */ /* 0x080fe200078a08ff */
[----:B------:R-:W2:Y:S01]  /*70d00*/  LDCU UR6, c[0x0][0x39c] ;  /* 0x00007380ff0677ac */ /* 0x000ea20008000800 */
[----:B------:R-:W-:-:S02]  /*70d10*/  LEA R88, P4, R89, R0, 0x1 ;  /* 0x0000000059587211 */ /* 0x000fc400078808ff */
[-C--:B------:R-:W-:Y:S02]  /*70d20*/  LEA.HI.X.SX32 R91, R8, R3.reuse, 0x1, P5 ;  /* 0x00000003085b7211 */ /* 0x080fe400028f0eff */
[----:B------:R-:W-:Y:S01]  /*70d30*/  ISETP.LT.AND P5, PT, R93, UR9, !P0 ;  /* 0x000000095d007c0c */ /* 0x000fe2000c7a1270 */
[----:B------:R-:W3:Y:S01]  /*70d40*/  LDCU UR9, c[0x0][0x39c] ;  /* 0x00007380ff0977ac */ /* 0x000ee20008000800 */
[C---:B------:R-:W-:Y:S02]  /*70d50*/  LEA R8, P6, R92.reuse, R0, 0x1 ;  /* 0x000000005c087211 */ /* 0x040fe400078c08ff */
[-C--:B------:R-:W-:Y:S02]  /*70d60*/  LEA.HI.X.SX32 R89, R89, R3.reuse, 0x1, P4 ;  /* 0x0000000359597211 */ /* 0x080fe400020f0eff */
[----:B------:R-:W-:Y:S01]  /*70d70*/  PRMT R93, R9, 0x7632, R93 ;  /* 0x00007632095d7816 */ /* 0x000fe2000000005d */
[----:B------:R4:W-:Y:S04]  /*70d80*/  @P3 STG.E.U16 desc[UR16][R90.64], R9 ;  /* 0x000000095a003986 */ /* 0x0009e8000c101510 */
[----:B------:R0:W-:Y:S04]  /*70d90*/  @P2 STG.E.U16 desc[UR16][R88.64], R93 ;  /* 0x0000005d58002986 */ /* 0x0001e8000c101510 */
[----:B----4-:R-:W4:Y:S01]  /*70da0*/  LDL.LU R90, [R1+0x2d4] ;  /* 0x0002d400015a7983 */ /* 0x010f220000300800 */
[----:B------:R-:W-:-:S03]  /*70db0*/  LEA.HI.X.SX32 R9, R92, R3, 0x1, P6 ;  /* 0x000000035c097211 */ /* 0x000fc600030f0eff */
[----:B------:R-:W1:Y:S01]  /*70dc0*/  LDL.LU R92, [R1+0x2d0] ;  /* 0x0002d000015c7983 */ /* 0x000e620000300800 */
[----:B0-----:R-:W0:Y:S03]  /*70dd0*/  LDC R93, c[0x0][0x3b8] ;  /* 0x0000ee00ff5d7b82 */ /* 0x001e260000000800 */
[----:B------:R-:W2:Y:S04]  /*70de0*/  LDL.LU R88, [R1+0x2c8] ;  /* 0x0002c80001587983 */ /* 0x000ea80000300800 */
[----:B------:R-:W3:Y:S01]  /*70df0*/  LDL.LU R89, [R1+0x2cc] ;  /* 0x0002cc0001597983 */ /* 0x000ee20000300800 */
[----:B------:R-:W-:-:S03]  /*70e00*/  PRMT R91, R10, 0x7632, R91 ;  /* 0x000076320a5b7816 */ /* 0x000fc6000000005b */
[----:B------:R3:W-:Y:S01]  /*70e10*/  @P1 STG.E.U16 desc[UR16][R8.64], R10 ;  /* 0x0000000a08001986 */ /* 0x0007e2000c101510 */
[C---:B--2---:R-:W-:Y:S01]  /*70e20*/  ISETP.LT.AND P2, PT, R88.reuse, UR5, !P0 ;  /* 0x0000000558007c0c */ /* 0x044fe2000c741270 */
[-C--:B0-----:R-:W-:Y:S01]  /*70e30*/  IMAD R88, R88, R93.reuse, RZ ;  /* 0x0000005d58587224 */ /* 0x081fe200078e02ff */
[----:B-1----:R-:W-:Y:S01]  /*70e40*/  ISETP.LT.AND P3, PT, R92, UR8, !P0 ;  /* 0x000000085c007c0c */ /* 0x002fe2000c761270 */
[----:B------:R-:W0:Y:S01]  /*70e50*/  LDCU UR5, c[0x0][0x39c] ;  /* 0x00007380ff0577ac */ /* 0x000e220008000800 */
[CC--:B---3--:R-:W-:Y:S02]  /*70e60*/  IMAD R10, R89.reuse, R93.reuse, RZ ;  /* 0x0000005d590a7224 */ /* 0x0c8fe400078e02ff */
[-C--:B------:R-:W-:Y:S01]  /*70e70*/  LEA R8, P1, R88, R0.reuse, 0x1 ;  /* 0x0000000058087211 */ /* 0x080fe200078208ff */
[----:B------:R-:W1:Y:S01]  /*70e80*/  LDCU UR8, c[0x0][0x39c] ;  /* 0x00007380ff0877ac */ /* 0x000e620008000800 */
[----:B------:R-:W-:Y:S01]  /*70e90*/  ISETP.LT.AND P4, PT, R89, UR7, !P0 ;  /* 0x0000000759007c0c */ /* 0x000fe2000c781270 */
[----:B------:R-:W-:Y:S01]  /*70ea0*/  IMAD R89, R92, R93, RZ ;  /* 0x0000005d5c597224 */ /* 0x000fe200078e02ff */
[----:B------:R-:W-:Y:S01]  /*70eb0*/  LEA.HI.X.SX32 R9, R88, R3, 0x1, P1 ;  /* 0x0000000358097211 */ /* 0x000fe200008f0eff */
[C---:B----4-:R-:W-:Y:S01]  /*70ec0*/  IMAD R92, R90.reuse, R93, RZ ;  /* 0x0000005d5a5c7224 */ /* 0x050fe200078e02ff */
[----:B------:R-:W-:Y:S01]  /*70ed0*/  ISETP.LT.AND P1, PT, R90, UR6, !P0 ;  /* 0x000000065a007c0c */ /* 0x000fe2000c721270 */
[----:B------:R-:W2:Y:S01]  /*70ee0*/  LDCU UR6, c[0x0][0x39c] ;  /* 0x00007380ff0677ac */ /* 0x000ea20008000800 */
[C---:B------:R-:W-:Y:S01]  /*70ef0*/  LEA R90, P6, R10.reuse, R0, 0x1 ;  /* 0x000000000a5a7211 */ /* 0x040fe200078c08ff */
[----:B------:R3:W-:Y:S01]  /*70f00*/  @P2 STG.E.U16 desc[UR16][R8.64], R91 ;  /* 0x0000005b08002986 */ /* 0x0007e2000c101510 */
[----:B------:R-:W4:Y:S02]  /*70f10*/  LDCU UR7, c[0x0][0x39c] ;  /* 0x00007380ff0777ac */ /* 0x000f240008000800 */
[----:B---3--:R-:W-:-:S02]  /*70f20*/  LEA.HI.X.SX32 R91, R10, R3, 0x1, P6 ;  /* 0x000000030a5b7211 */ /* 0x008fc400030f0eff */
[C---:B------:R-:W-:Y:S02]  /*70f30*/  LEA R8, P6, R92.reuse, R0, 0x1 ;  /* 0x000000005c087211 */ /* 0x040fe400078c08ff */
[----:B------:R-:W-:Y:S01]  /*70f40*/  PRMT R10, R11, 0x7632, R10 ;  /* 0x000076320b0a7816 */ /* 0x000fe2000000000a */
[----:B------:R3:W-:Y:S01]  /*70f50*/  @P4 STG.E.U16 desc[UR16][R90.64], R11 ;  /* 0x0000000b5a004986 */ /* 0x0007e2000c101510 */
[----:B------:R-:W-:-:S03]  /*70f60*/  LEA.HI.X.SX32 R9, R92, R3, 0x1, P6 ;  /* 0x000000035c097211 */ /* 0x000fc600030f0eff */
[----:B---3--:R-:W3:Y:S04]  /*70f70*/  LDL.LU R11, [R1+0x2dc] ;  /* 0x0002dc00010b7983 */ /* 0x008ee80000300800 */
[----:B------:R-:W0:Y:S04]  /*70f80*/  LDL.LU R90, [R1+0x2e0] ;  /* 0x0002e000015a7983 */ /* 0x000e280000300800 */
[----:B------:R-:W2:Y:S04]  /*70f90*/  LDL.LU R91, [R1+0x2e4] ;  /* 0x0002e400015b7983 */ /* 0x000ea80000300800 */
[----:B------:R-:W2:Y:S01]  /*70fa0*/  LDL.LU R92, [R1+0x2d8] ;  /* 0x0002d800015c7983 */ /* 0x000ea20000300800 */
[----:B------:R-:W-:-:S04]  /*70fb0*/  LEA R88, P2, R89, R0, 0x1 ;  /* 0x0000000059587211 */ /* 0x000fc800078408ff */
[----:B------:R-:W-:-:S05]  /*70fc0*/  LEA.HI.X.SX32 R89, R89, R3, 0x1, P2 ;  /* 0x0000000359597211 */ /* 0x000fca00010f0eff */
[----:B------:R1:W-:Y:S04]  /*70fd0*/  @P3 STG.E.U16 desc[UR16][R88.64], R10 ;  /* 0x0000000a58003986 */ /* 0x0003e8000c101510 */
[----:B------:R0:W-:Y:S01]  /*70fe0*/  @P1 STG.E.U16 desc[UR16][R8.64], R16 ;  /* 0x0000001008001986 */ /* 0x0001e2000c101510 */
[----:B-1----:R-:W-:Y:S02]  /*70ff0*/  PRMT R89, R16, 0x7632, R89 ;  /* 0x0000763210597816 */ /* 0x002fe40000000059 */
[C---:B---3--:R-:W-:Y:S01]  /*71000*/  ISETP.LT.AND P4, PT, R11.reuse, UR10, !P0 ;  /* 0x0000000a0b007c0c */ /* 0x048fe2000c781270 */
[-C--:B------:R-:W-:Y:S02]  /*71010*/  IMAD R11, R11, R93.reuse, RZ ;  /* 0x0000005d0b0b7224 */ /* 0x080fe400078e02ff */
[CC--:B--2---:R-:W-:Y:S01]  /*71020*/  IMAD R10, R92.reuse, R93.reuse, RZ ;  /* 0x0000005d5c0a7224 */ /* 0x0c4fe200078e02ff */
[----:B------:R-:W-:Y:S01]  /*71030*/  ISETP.LT.AND P2, PT, R92, UR9, !P0 ;  /* 0x000000095c007c0c */ /* 0x000fe2000c741270 */
[----:B0-----:R-:W-:Y:S01]  /*71040*/  IMAD R16, R91, R93, RZ ;  /* 0x0000005d5b107224 */ /* 0x001fe200078e02ff */
[-C--:B------:R-:W-:Y:S01]  /*71050*/  LEA R88, P6, R11, R0.reuse, 0x1 ;  /* 0x000000000b587211 */ /* 0x080fe200078c08ff */
[----:B------:R-:W2:Y:S01]  /*71060*/  LDL.LU R92, [R1+0x2ec] ;  /* 0x0002ec00015c7983 */ /* 0x000ea20000300800 */
[C---:B------:R-:W-:Y:S01]  /*71070*/  LEA R8, P1, R10.reuse, R0, 0x1 ;  /* 0x000000000a087211 */ /* 0x040fe200078208ff */
[----:B------:R-:W0:Y:S03]  /*71080*/  LDCU UR9, c[0x0][0x39c] ;  /* 0x00007380ff0977ac */ /* 0x000e260008000800 */
[----:B------:R-:W-:-:S05]  /*71090*/  LEA.HI.X.SX32 R9, R10, R3, 0x1, P1 ;  /* 0x000000030a097211 */ /* 0x000fca00008f0eff */
[----:B------:R1:W-:Y:S01]  /*710a0*/  @P2 STG.E.U16 desc[UR16][R8.64], R89 ;  /* 0x0000005908002986 */ /* 0x0003e2000c101510 */
[----:B------:R-:W-:Y:S01]  /*710b0*/  ISETP.LT.AND P1, PT, R91, UR6, !P0 ;  /* 0x000000065b007c0c */ /* 0x000fe2000c721270 */
[----:B------:R-:W3:Y:S02]  /*710c0*/  LDCU UR6, c[0x0][0x39c] ;  /* 0x00007380ff0677ac */ /* 0x000ee40008000800 */
[----:B------:R-:W2:Y:S01]  /*710d0*/  LDL.LU R91, [R1+0x2f0] ;  /* 0x0002f000015b7983 */ /* 0x000ea20000300800 */
[----:B-1----:R-:W-:-:S05]  /*710e0*/  LEA.HI.X.SX32 R89, R11, R3, 0x1, P6 ;  /* 0x000000030b597211 */ /* 0x002fca00030f0eff */
[----:B------:R1:W-:Y:S04]  /*710f0*/  @P4 STG.E.U16 desc[UR16][R88.64], R17 ;  /* 0x0000001158004986 */ /* 0x0003e8000c101510 */
[----:B-1----:R-:W4:Y:S01]  /*71100*/  LDL.LU R89, [R1+0x2e8] ;  /* 0x0002e80001597983 */ /* 0x002f220000300800 */
[C---:B------:R-:W-:Y:S01]  /*71110*/  ISETP.LT.AND P3, PT, R90.reuse, UR5, !P0 ;  /* 0x000000055a007c0c */ /* 0x040fe2000c761270 */
[----:B------:R-:W-:Y:S01]  /*71120*/  IMAD R90, R90, R93, RZ ;  /* 0x0000005d5a5a7224 */ /* 0x000fe200078e02ff */
[----:B------:R-:W1:Y:S04]  /*71130*/  LDCU UR5, c[0x0][0x39c] ;  /* 0x00007380ff0577ac */ /* 0x000e680008000800 */
[----:B------:R-:W-:-:S04]  /*71140*/  LEA R10, P2, R90, R0, 0x1 ;  /* 0x000000005a0a7211 */ /* 0x000fc800078408ff */
[----:B------:R-:W-:Y:S02]  /*71150*/  LEA.HI.X.SX32 R11, R90, R3, 0x1, P2 ;  /* 0x000000035a0b7211 */ /* 0x000fe400010f0eff */
[----:B------:R-:W-:-:S05]  /*71160*/  PRMT R90, R17, 0x7632, R90 ;  /* 0x00007632115a7816 */ /* 0x000fca000000005a */
[----:B------:R0:W-:Y:S04]  /*71170*/  @P3 STG.E.U16 desc[UR16][R10.64], R90 ;  /* 0x0000005a0a003986 */ /* 0x0001e8000c101510 */
[----:B0-----:R-:W3:Y:S01]  /*71180*/  LDL.LU R90, [R1+0x2f4] ;  /* 0x0002f400015a7983 */ /* 0x001ee20000300800 */
[C---:B----4-:R-:W-:Y:S01]  /*71190*/  ISETP.LT.AND P2, PT, R89.reuse, UR7, !P0 ;  /* 0x0000000759007c0c */ /* 0x050fe2000c741270 */
[-C--:B------:R-:W-:Y:S01]  /*711a0*/  IMAD R17, R89, R93.reuse, RZ ;  /* 0x0000005d59117224 */ /* 0x080fe200078e02ff */
[----:B------:R-:W-:Y:S01]  /*711b0*/  LEA R8, P6, R16, R0, 0x1 ;  /* 0x0000000010087211 */ /* 0x000fe200078c08ff */
[----:B------:R-:W4:Y:S01]  /*711c0*/  LDL.LU R89, [R1+0x2f8] ;  /* 0x0002f80001597983 */ /* 0x000f220000300800 */
[C---:B--2---:R-:W-:Y:S01]  /*711d0*/  IMAD R11, R92.reuse, R93, RZ ;  /* 0x0000005d5c0b7224 */ /* 0x044fe200078e02ff */
[----:B------:R-:W-:Y:S01]  /*711e0*/  ISETP.LT.AND P3, PT, R92, UR8, !P0 ;  /* 0x000000085c007c0c */ /* 0x000fe2000c761270 */
[----:B------:R-:W4:Y:S01]  /*711f0*/  LDCU UR7, c[0x0][0x39c] ;  /* 0x00007380ff0777ac */ /* 0x000f220008000800 */
[----:B------:R-:W2:Y:S01]  /*71200*/  LDL.LU R88, [R1+0x2fc] ;  /* 0x0002fc0001587983 */ /* 0x000ea20000300800 */
[----:B------:R-:W-:-:S02]  /*71210*/  LEA.HI.X.SX32 R9, R16, R3, 0x1, P6 ;  /* 0x0000000310097211 */ /* 0x000fc400030f0eff */
[-C--:B------:R-:W-:Y:S01]  /*71220*/  LEA R16, P6, R17, R0.reuse, 0x1 ;  /* 0x0000000011107211 */ /* 0x080fe200078c08ff */
[----:B------:R-:W5:Y:S01]  /*71230*/  LDL.LU R92, [R1+0x300] ;  /* 0x00030000015c7983 */ /* 0x000f620000300800 */
[----:B------:R-:W-:Y:S01]  /*71240*/  LEA R10, P4, R11, R0, 0x1 ;  /* 0x000000000b0a7211 */ /* 0x000fe200078808ff */
[----:B------:R-:W5:Y:S01]  /*71250*/  LDCU UR8, c[0x0][0x39c] ;  /* 0x00007380ff0877ac */ /* 0x000f620008000800 */
[-C--:B------:R-:W-:Y:S01]  /*71260*/  LEA.HI.X.SX32 R17, R17, R3.reuse, 0x1, P6 ;  /* 0x0000000311117211 */ /* 0x080fe200030f0eff */
[----:B------:R0:W-:Y:S01]  /*71270*/  @P1 STG.E.U16 desc[UR16][R8.64], R18 ;  /* 0x0000001208001986 */ /* 0x0001e2000c101510 */
[----:B------:R-:W-:Y:S02]  /*71280*/  LEA.HI.X.SX32 R11, R11, R3, 0x1, P4 ;  /* 0x000000030b0b7211 */ /* 0x000fe400020f0eff */
[C---:B-1----:R-:W-:Y:S01]  /*71290*/  ISETP.LT.AND P1, PT, R91.reuse, UR5, !P0 ;  /* 0x000000055b007c0c */ /* 0x042fe2000c721270 */
[----:B------:R-:W2:Y:S01]  /*712a0*/  LDCU UR5, c[0x0][0x39c] ;  /* 0x00007380ff0577ac */ /* 0x000ea20008000800 */
[----:B0-----:R-:W-:Y:S01]  /*712b0*/  PRMT R18, R18, 0x7632, R18 ;  /* 0x0000763212127816 */ /* 0x001fe20000000012 */
[----:B------:R-:W-:-:S02]  /*712c0*/  IMAD R9, R91, R93, RZ ;  /* 0x0000005d5b097224 */ /* 0x000fc400078e02ff */
[----:B------:R-:W5:Y:S04]  /*712d0*/  LDL.LU R91, [R1+0x304] ;  /* 0x00030400015b7983 */ /* 0x000f680000300800 */
[----:B------:R0:W-:Y:S04]  /*712e0*/  @P2 STG.E.U16 desc[UR16][R16.64], R18 ;  /* 0x0000001210002986 */ /* 0x0001e8000c101510 */
[----:B------:R1:W-:Y:S01]  /*712f0*/  @P3 STG.E.U16 desc[UR16][R10.64], R19 ;  /* 0x000000130a003986 */ /* 0x0003e2000c101510 */
[C---:B---3--:R-:W-:Y:S01]  /*71300*/  ISETP.LT.AND P3, PT, R90.reuse, UR6, !P0 ;  /* 0x000000065a007c0c */ /* 0x048fe2000c761270 */
[----:B------:R-:W3:Y:S01]  /*71310*/  LDCU UR6, c[0x0][0x39c] ;  /* 0x00007380ff0677ac */ /* 0x000ee20008000800 */
[----:B0-----:R-:W-:-:S02]  /*71320*/  IMAD R17, R90, R93, RZ ;  /* 0x0000005d5a117224 */ /* 0x001fc400078e02ff */
[----:B------:R-:W3:Y:S01]  /*71330*/  LDL.LU R90, [R1+0x308] ;  /* 0x00030800015a7983 */ /* 0x000ee20000300800 */
[----:B------:R-:W-:Y:S02]  /*71340*/  LEA R8, P6, R9, R0, 0x1 ;  /* 0x0000000009087211 */ /* 0x000fe400078c08ff */
[----:B------:R-:W-:Y:S02]  /*71350*/  PRMT R16, R19, 0x7632, R16 ;  /* 0x0000763213107816 */ /* 0x000fe40000000010 */
[----:B------:R-:W-:-:S05]  /*71360*/  LEA.HI.X.SX32 R9, R9, R3, 0x1, P6 ;  /* 0x0000000309097211 */ /* 0x000fca00030f0eff */
[----:B------:R0:W-:Y:S01]  /*71370*/  @P1 STG.E.U16 desc[UR16][R8.64], R16 ;  /* 0x0000001008001986 */ /* 0x0001e2000c101510 */
[C---:B----4-:R-:W-:Y:S01]  /*71380*/  ISETP.LT.AND P2, PT, R89.reuse, UR7, !P0 ;  /* 0x0000000759007c0c */ /* 0x050fe2000c741270 */
[-C--:B-1----:R-:W-:Y:S01]  /*71390*/  IMAD R11, R89, R93.reuse, RZ ;  /* 0x0000005d590b7224 */ /* 0x082fe200078e02ff */
[-C--:B0-----:R-:W-:Y:S01]  /*713a0*/  LEA R16, P6, R17, R0.reuse, 0x1 ;  /* 0x0000000011107211 */ /* 0x081fe200078c08ff */
[----:B------:R-:W4:Y:S01]  /*713b0*/  LDL.LU R89, [R1+0x30c] ;  /* 0x00030c0001597983 */ /* 0x000f220000300800 */
[C---:B--2---:R-:W-:Y:S01]  /*713c0*/  ISETP.LT.AND P1, PT, R88.reuse, UR5, !P0 ;  /* 0x0000000558007c0c */ /* 0x044fe2000c721270 */
[----:B------:R-:W-:Y:S01]  /*713d0*/  IMAD R9, R88, R93, RZ ;  /* 0x0000005d58097224 */ /* 0x000fe200078e02ff */
[----:B------:R-:W-:Y:S01]  /*713e0*/  LEA R10, P4, R11, R0, 0x1 ;  /* 0x000000000b0a7211 */ /* 0x000fe200078808ff */
[----:B------:R-:W2:Y:S01]  /*713f0*/  LDL.LU R88, [R1+0x310] ;  /* 0x0003100001587983 */ /* 0x000ea20000300800 */
[-C--:B------:R-:W-:Y:S01]  /*71400*/  LEA.HI.X.SX32 R17, R17, R3.reuse, 0x1, P6 ;  /* 0x0000000311117211 */ /* 0x080fe200030f0eff */
[----:B------:R-:W0:Y:S01]  /*71410*/  LDCU UR5, c[0x0][0x39c] ;  /* 0x00007380ff0577ac */ /* 0x000e220008000800 */
[----:B------:R-:W-:-:S02]  /*71420*/  LEA.HI.X.SX32 R11, R11, R3, 0x1, P4 ;  /* 0x000000030b0b7211 */ /* 0x000fc400020f0eff */
[----:B------:R-:W-:Y:S01]  /*71430*/  PRMT R19, R24, 0x7632, R19 ;  /* 0x0000763218137816 */ /* 0x000fe20000000013 */
[----:B------:R-:W1:Y:S01]  /*71440*/  LDCU UR7, c[0x0][0x39c] ;  /* 0x00007380ff0777ac */ /* 0x000e620008000800 */
[C---:B------:R-:W-:Y:S01]  /*71450*/  LEA R8, P6, R9.reuse, R0, 0x1 ;  /* 0x0000000009087211 */ /* 0x040fe200078c08ff */
[----:B------:R-:W-:Y:S03]  /*71460*/  @P3 STG.E.U16 desc[UR16][R16.64], R24 ;  /* 0x0000001810003986 */ /* 0x000fe6000c101510 */
[----:B------:R-:W-:Y:S01]  /*71470*/  LEA.HI.X.SX32 R9, R9, R3, 0x1, P6 ;  /* 0x0000000309097211 */ /* 0x000fe200030f0eff */
[----:B------:R0:W-:Y:S01]  /*71480*/  @P2 STG.E.U16 desc[UR16][R10.64], R19 ;  /* 0x000000130a002986 */ /* 0x0001e2000c101510 */
[C---:B-----5:R-:W-:Y:S01]  /*71490*/  ISETP.LT.AND P6, PT, R92.reuse, UR8, !P0 ;  /* 0x000000085c007c0c */ /* 0x060fe2000c7c1270 */
[----:B------:R-:W5:Y:S02]  /*714a0*/  LDCU UR8, c[0x0][0x39c] ;  /* 0x00007380ff0877ac */ /* 0x000f640008000800 */
[----:B------:R1:W-:Y:S01]  /*714b0*/  @P1 STG.E.U16 desc[UR16][R8.64], R25 ;  /* 0x0000001908001986 */ /* 0x0003e2000c101510 */
[----:B0-----:R-:W-:-:S05]  /*714c0*/  IMAD R10, R92, R93, RZ ;  /* 0x0000005d5c0a7224 */ /* 0x001fca00078e02ff */
[CC--:B-1----:R-:W-:Y:S01]  /*714d0*/  LEA R8, P1, R10.reuse, R0.reuse, 0x1 ;  /* 0x000000000a087211 */ /* 0x0c2fe200078208ff */
[----:B------:R-:W-:Y:S01]  /*714e0*/  IMAD R11, R91, R93, RZ ;  /* 0x0000005d5b0b7224 */ /* 0x000fe200078e02ff */
[----:B------:R-:W-:Y:S02]  /*714f0*/  PRMT R25, R25, 0x7632, R25 ;  /* 0x0000763219197816 */ /* 0x000fe40000000019 */
[----:B------:R-:W-:Y:S02]  /*71500*/  LEA.HI.X.SX32 R9, R10, R3, 0x1, P1 ;  /* 0x000000030a097211 */ /* 0x000fe400008f0eff */
[----:B---3--:R-:W-:Y:S01]  /*71510*/  ISETP.LT.AND P2, PT, R91, UR6, !P0 ;  /* 0x000000065b007c0c */ /* 0x008fe2000c741270 */
[----:B------:R-:W0:Y:S01]  /*71520*/  LDCU UR6, c[0x0][0x39c] ;  /* 0x00007380ff0677ac */ /* 0x000e220008000800 */
[C---:B------:R-:W-:Y:S01]  /*71530*/  IMAD R16, R90.reuse, R93, RZ ;  /* 0x0000005d5a107224 */ /* 0x040fe200078e02ff */
[----:B------:R-:W-:Y:S01]  /*71540*/  ISETP.LT.AND P1, PT, R90, UR5, !P0 ;  /* 0x000000055a007c0c */ /* 0x000fe2000c721270 */
[----:B------:R-:W1:Y:S01]  /*71550*/  LDCU UR5, c[0x0][0x39c] ;  /* 0x00007380ff0577ac */ /* 0x000e620008000800 */
[----:B------:R3:W-:Y:S01]  /*71560*/  @P6 STG.E.U16 desc[UR16][R8.64], R25 ;  /* 0x0000001908006986 */ /* 0x0007e2000c101510 */
[----:B------:R-:W-:-:S04]  /*71570*/  LEA R10, P3, R11, R0, 0x1 ;  /* 0x000000000b0a7211 */ /* 0x000fc800078608ff */
[----:B------:R-:W-:Y:S02]  /*71580*/  LEA.HI.X.SX32 R11, R11, R3, 0x1, P3 ;  /* 0x000000030b0b7211 */ /* 0x000fe400018f0eff */
[----:B---3--:R-:W-:-:S04]  /*71590*/  LEA R8, P6, R16, R0, 0x1 ;  /* 0x0000000010087211 */ /* 0x008fc800078c08ff */
[----:B------:R-:W-:Y:S02]  /*715a0*/  LEA.HI.X.SX32 R9, R16, R3, 0x1, P6 ;  /* 0x0000000310097211 */ /* 0x000fe400030f0eff */
[----:B------:R-:W-:Y:S01]  /*715b0*/  PRMT R16, R26, 0x7632, R16 ;  /* 0x000076321a107816 */ /* 0x000fe20000000010 */
[----:B------:R-:W-:Y:S04]  /*715c0*/  @P2 STG.E.U16 desc[UR16][R10.64], R26 ;  /* 0x0000001a0a002986 */ /* 0x000fe8000c101510 */
[----:B------:R3:W-:Y:S02]  /*715d0*/  @P1 STG.E.U16 desc[UR16][R8.64], R16 ;  /* 0x0000001008001986 */ /* 0x0007e4000c101510 */
[C---:B---3--:R-:W-:Y:S02]  /*715e0*/  LOP3.LUT R16, R2.reuse, 0x80, RZ, 0xfc, !PT ;  /* 0x0000008002107812 */ /* 0x048fe400078efcff */
[----:B------:R-:W-:-:S04]  /*715f0*/  LOP3.LUT R18, R2, 0x84, RZ, 0xfc, !PT ;  /* 0x0000008402127812 */ /* 0x000fc800078efcff */
[----:B------:R-:W-:Y:S02]  /*71600*/  ISETP.LT.AND P4, PT, R18, UR9, !P0 ;  /* 0x0000000912007c0c */ /* 0x000fe4000c781270 */
[----:B------:R-:W-:Y:S02]  /*71610*/  LOP3.LUT R18, R2, 0xa2, RZ, 0xfc, !PT ;  /* 0x000000a202127812 */ /* 0x000fe400078efcff */
[----:B------:R-:W-:Y:S02]  /*71620*/  PRMT R19, R43, 0x7632, R19 ;  /* 0x000076322b137816 */ /* 0x000fe40000000013 */
[----:B------:R-:W-:Y:S01]  /*71630*/  PRMT R24, R49, 0x7632, R24 ;  /* 0x0000763231187816 */ /* 0x000fe20000000018 */
[CC--:B----4-:R-:W-:Y:S01]  /*71640*/  IMAD R17, R89.reuse, R93.reuse, RZ ;  /* 0x0000005d59117224 */ /* 0x0d0fe200078e02ff */
[----:B------:R-:W-:Y:S01]  /*71650*/  ISETP.LT.AND P3, PT, R89, UR7, !P0 ;  /* 0x0000000759007c0c */ /* 0x000fe2000c761270 */
[----:B------:R-:W3:Y:S01]  /*71660*/  LDCU UR7, c[0x0][0x39c] ;  /* 0x00007380ff0777ac */ /* 0x000ee20008000800 */
[----:B------:R-:W4:Y:S01]  /*71670*/  LDL.LU R89, [R1+0x208] ;  /* 0x0002080001597983 */ /* 0x000f220000300800 */
[----:B--2---:R-:W-:Y:S01]  /*71680*/  IMAD R11, R88, R93, RZ ;  /* 0x0000005d580b7224 */ /* 0x004fe200078e02ff */
[----:B------:R-:W-:-:S02]  /*71690*/  LEA R8, P1, R17, R0, 0x1 ;  /* 0x0000000011087211 */ /* 0x000fc400078208ff */
[----:B-----5:R-:W-:Y:S01]  /*716a0*/  ISETP.LT.AND P2, PT, R88, UR8, !P0 ;  /* 0x0000000858007c0c */ /* 0x020fe2000c741270 */
[----:B------:R-:W2:Y:S01]  /*716b0*/  LDL.LU R92, [R1+0x20c] ;  /* 0x00020c00015c7983 */ /* 0x000ea20000300800 */
[----:B------:R-:W-:Y:S02]  /*716c0*/  LEA.HI.X.SX32 R9, R17, R3, 0x1, P1 ;  /* 0x0000000311097211 */ /* 0x000fe400008f0eff */
[C---:B-1----:R-:W-:Y:S01]  /*716d0*/  ISETP.LT.AND P1, PT, R16.reuse, UR5, !P0 ;  /* 0x0000000510007c0c */ /* 0x042fe2000c721270 */
[----:B------:R-:W-:Y:S01]  /*716e0*/  IMAD R16, R16, R93, RZ ;  /* 0x0000005d10107224 */ /* 0x000fe200078e02ff */
[C---:B------:R-:W-:Y:S01]  /*716f0*/  LEA R10, P6, R11.reuse, R0, 0x1 ;  /* 0x000000000b0a7211 */ /* 0x040fe200078c08ff */
[----:B------:R1:W-:Y:S01]  /*71700*/  @P3 STG.E.U16 desc[UR16][R8.64], R27 ;  /* 0x0000001b08003986 */ /* 0x0003e2000c101510 */
[----:B------:R-:W5:Y:S02]  /*71710*/  LDCU UR5, c[0x0][0x39c] ;  /* 0x00007380ff0577ac */ /* 0x000f640008000800 */
[----:B------:R-:W-:Y:S01]  /*71720*/  LEA.HI.X.SX32 R11, R11, R3, 0x1, P6 ;  /* 0x000000030b0b7211 */ /* 0x000fe200030f0eff */
[----:B------:R-:W2:Y:S01]  /*71730*/  LDL.LU R90, [R1+0x40] ;  /* 0x00004000015a7983 */ /* 0x000ea20000300800 */
[----:B------:R-:W-:-:S03]  /*71740*/  LOP3.LUT R17, R2, 0x86, RZ, 0xfc, !PT ;  /* 0x0000008602117812 */ /* 0x000fc600078efcff */
[----:B------:R-:W2:Y:S01]  /*71750*/  LDL.LU R88, [R1+0x44] ;  /* 0x0000440001587983 */ /* 0x000ea20000300800 */
[----:B-1----:R-:W-:-:S03]  /*71760*/  PRMT R27, R27, 0x7632, R27 ;  /* 0x000076321b1b7816 */ /* 0x002fc6000000001b */
[----:B------:R-:W2:Y:S01]  /*71770*/  LDL.LU R91, [R1+0x318] ;  /* 0x00031800015b7983 */ /* 0x000ea20000300800 */
[----:B------:R-:W-:-:S03]  /*71780*/  LEA R8, P6, R16, R0, 0x1 ;  /* 0x0000000010087211 */ /* 0x000fc600078c08ff */
[----:B------:R1:W-:Y:S01]  /*71790*/  @P2 STG.E.U16 desc[UR16][R10.64], R27 ;  /* 0x0000001b0a002986 */ /* 0x0003e2000c101510 */
[----:B------:R-:W-:Y:S02]  /*717a0*/  LEA.HI.X.SX32 R9, R16, R3, 0x1, P6 ;  /* 0x0000000310097211 */ /* 0x000fe400030f0eff */
[----:B0-----:R-:W-:Y:S01]  /*717b0*/  ISETP.LT.AND P3, PT, R17, UR6, !P0 ;  /* 0x0000000611007c0c */ /* 0x001fe2000c761270 */
[----:B------:R-:W0:Y:S01]  /*717c0*/  LDCU UR6, c[0x0][0x39c] ;  /* 0x00007380ff0677ac */ /* 0x000e220008000800 */
[C---:B------:R-:W-:Y:S01]  /*717d0*/  LOP3.LUT R17, R2.reuse, 0x88, RZ, 0xfc, !PT ;  /* 0x0000008802117812 */ /* 0x040fe200078efcff */
[----:B------:R5:W-:Y:S01]  /*717e0*/  @P1 STG.E.U16 desc[UR16][R8.64], R32 ;  /* 0x0000002008001986 */ /* 0x000be2000c101510 */
[----:B-1----:R-:W-:Y:S02]  /*717f0*/  IMAD R11, R93, 0x2, R16 ;  /* 0x000000025d0b7824 */ /* 0x002fe400078e0210 */
[----:B---3--:R-:W-:Y:S01]  /*71800*/  ISETP.LT.AND P2, PT, R17, UR7, !P0 ;  /* 0x0000000711007c0c */ /* 0x008fe2000c741270 */
[----:B------:R-:W1:Y:S02]  /*71810*/  LDCU UR7, c[0x0][0x39c] ;  /* 0x00007380ff0777ac */ /* 0x000e640008000800 */
[----:B------:R-:W-:Y:S01]  /*71820*/  LEA R10, P1, R11, R0, 0x1 ;  /* 0x000000000b0a7211 */ /* 0x000fe200078208ff */
[----:B------:R-:W-:Y:S01]  /*71830*/  IMAD R16, R93, 0x2, R11 ;  /* 0x000000025d107824 */ /* 0x000fe200078e020b */
[----:B-----5:R-:W-:-:S02]  /*71840*/  LOP3.LUT R8, R2, 0x8a, RZ, 0xfc, !PT ;  /* 0x0000008a02087812 */ /* 0x020fc400078efcff */
[-C--:B------:R-:W-:Y:S02]  /*71850*/  LEA.HI.X.SX32 R11, R11, R3.reuse, 0x1, P1 ;  /* 0x000000030b0b7211 */ /* 0x080fe400008f0eff */
[----:B------:R-:W-:Y:S02]  /*71860*/  PRMT R32, R32, 0x7632, R32 ;  /* 0x0000763220207816 */ /* 0x000fe40000000020 */
[----:B------:R-:W-:Y:S01]  /*71870*/  ISETP.LT.AND P1, PT, R8, UR5, !P0 ;  /* 0x0000000508007c0c */ /* 0x000fe2000c721270 */
[----:B------:R-:W3:Y:S01]  /*71880*/  LDCU UR5, c[0x0][0x39c] ;  /* 0x00007380ff0577ac */ /* 0x000ee20008000800 */
[----:B------:R-:W-:Y:S01]  /*71890*/  LEA R8, P6, R16, R0, 0x1 ;  /* 0x0000000010087211 */ /* 0x000fe200078c08ff */
[----:B------:R5:W-:Y:S01]  /*718a0*/  @P5 STG.E.U16 desc[UR16][R10.64], R32 ;  /* 0x000000200a005986 */ /* 0x000be2000c101510 */
[----:B------:R-:W-:Y:S02]  /*718b0*/  LOP3.LUT R17, R2, 0x8c, RZ, 0xfc, !PT ;  /* 0x0000008c02117812 */ /* 0x000fe400078efcff */
[----:B------:R-:W-:-:S02]  /*718c0*/  LEA.HI.X.SX32 R9, R16, R3, 0x1, P6 ;  /* 0x0000000310097211 */ /* 0x000fc400030f0eff */
[----:B0-----:R-:W-:Y:S01]  /*718d0*/  ISETP.LT.AND P5, PT, R17, UR6, !P0 ;  /* 0x0000000611007c0c */ /* 0x001fe2000c7a1270 */
[----:B------:R-:W0:Y:S01]  /*718e0*/  LDCU UR6, c[0x0][0x39c] ;  /* 0x00007380ff0677ac */ /* 0x000e220008000800 */
[----:B-----5:R-:W-:Y:S01]  /*718f0*/  IMAD R11, R93, 0x2, R16 ;  /* 0x000000025d0b7824 */ /* 0x020fe200078e0210 */
[----:B------:R-:W-:-:S03]  /*71900*/  LOP3.LUT R17, R2, 0x8e, RZ, 0xfc, !PT ;  /* 0x0000008e02117812 */ /* 0x000fc600078efcff */
[----:B------:R-:W-:Y:S01]  /*71910*/  IMAD R16, R93, 0x2, R11 ;  /* 0x000000025d107824 */ /* 0x000fe200078e020b */
[C---:B------:R-:W-:Y:S01]  /*71920*/  LEA R10, P6, R11.reuse, R0, 0x1 ;  /* 0x000000000b0a7211 */ /* 0x040fe200078c08ff */
[----:B------:R5:W-:Y:S03]  /*71930*/  @P4 STG.E.U16 desc[UR16][R8.64], R33 ;  /* 0x0000002108004986 */ /* 0x000be6000c101510 */
[----:B------:R-:W-:Y:S02]  /*71940*/  LEA.HI.X.SX32 R11, R11, R3, 0x1, P6 ;  /* 0x000000030b0b7211 */ /* 0x000fe400030f0eff */
[----:B-1----:R-:W-:Y:S01]  /*71950*/  ISETP.LT.AND P4, PT, R17, UR7, !P0 ;  /* 0x0000000711007c0c */ /* 0x002fe2000c781270 */
[----:B------:R-:W1:Y:S01]  /*71960*/  LDCU UR7, c[0x0][0x39c] ;  /* 0x00007380ff0777ac */ /* 0x000e620008000800 */
[----:B------:R-:W-:Y:S02]  /*71970*/  LOP3.LUT R17, R2, 0x90, RZ, 0xfc, !PT ;  /* 0x0000009002117812 */ /* 0x000fe400078efcff */
[----:B-----5:R-:W-:-:S02]  /*71980*/  PRMT R33, R33, 0x7632, R33 ;  /* 0x0000763221217816 */ /* 0x020fc40000000021 */
[----:B------:R-:W-:-:S03]  /*71990*/  LEA R8, P6, R16, R0, 0x1 ;  /* 0x0000000010087211 */ /* 0x000fc600078c08ff */
[----:B------:R5:W-:Y:S01]  /*719a0*/  @P3 STG.E.U16 desc[UR16][R10.64], R33 ;  /* 0x000000210a003986 */ /* 0x000be2000c101510 */
[----:B------:R-:W-:Y:S02]  /*719b0*/  LEA.HI.X.SX32 R9, R16, R3, 0x1, P6 ;  /* 0x0000000310097211 */ /* 0x000fe400030f0eff */
[----:B---3--:R-:W-:Y:S01]  /*719c0*/  ISETP.LT.AND P3, PT, R17, UR5, !P0 ;  /* 0x0000000511007c0c */ /* 0x008fe2000c761270 */
[----:B------:R-:W3:Y:S02]  /*719d0*/  LDCU UR5, c[0x0][0x39c] ;  /* 0x00007380ff0577ac */ /* 0x000ee40008000800 */
[----:B------:R0:W-:Y:S01]  /*719e0*/  @P2 STG.E.U16 desc[UR16][R8.64], R34 ;  /* 0x0000002208002986 */ /* 0x0001e2000c101510 */
[----:B-----5:R-:W-:-:S03]  /*719f0*/  IMAD R10, R93, 0x2, R16 ;  /* 0x000000025d0a7824 */ /* 0x020fc600078e0210 */
[----:B------:R-:W5:Y:S01]  /*71a00*/  LDL.LU R33, [R1+0x204] ;  /* 0x0002040001217983 */ /* 0x000f620000300800 */
[----:B------:R-:W-:Y:S01]  /*71a10*/  IMAD R16, R93, 0x2, R10 ;  /* 0x000000025d107824 */ /* 0x000fe200078e020a */
[-C--:B0-----:R-:W-:Y:S02]  /*71a20*/  LEA R8, P2, R10, R0.reuse, 0x1 ;  /* 0x000000000a087211 */ /* 0x081fe400078408ff */
[----:B------:R-:W-:Y:S02]  /*71a30*/  LOP3.LUT R11, R2, 0x92, RZ, 0xfc, !PT ;  /* 0x00000092020b7812 */ /* 0x000fe400078efcff */
[----:B------:R-:W-:Y:S02]  /*71a40*/  LEA.HI.X.SX32 R9, R10, R3, 0x1, P2 ;  /* 0x000000030a097211 */ /* 0x000fe400010f0eff */
[----:B------:R-:W-:Y:S02]  /*71a50*/  PRMT R34, R34, 0x7632, R34 ;  /* 0x0000763222227816 */ /* 0x000fe40000000022 */
[----:B------:R-:W-:-:S02]  /*71a60*/  LEA R10, P6, R16, R0, 0x1 ;  /* 0x00000000100a7211 */ /* 0x000fc400078c08ff */
[----:B------:R-:W-:Y:S01]  /*71a70*/  ISETP.LT.AND P2, PT, R11, UR6, !P0 ;  /* 0x000000060b007c0c */ /* 0x000fe2000c741270 */
[----:B------:R0:W-:Y:S01]  /*71a80*/  @P1 STG.E.U16 desc[UR16][R8.64], R34 ;  /* 0x0000002208001986 */ /* 0x0001e2000c101510 */
[----:B------:R-:W-:Y:S01]  /*71a90*/  LEA.HI.X.SX32 R11, R16, R3, 0x1, P6 ;  /* 0x00000003100b7211 */ /* 0x000fe200030f0eff */
[----:B------:R-:W1:Y:S04]  /*71aa0*/  LDCU UR6, c[0x0][0x39c] ;  /* 0x00007380ff0677ac */ /* 0x000e680008000800 */
[----:B------:R1:W-:Y:S01]  /*71ab0*/  @P5 STG.E.U16 desc[UR16][R10.64], R35 ;  /* 0x000000230a005986 */ /* 0x0003e2000c101510 */
[C---:B0-----:R-:W-:Y:S01]  /*71ac0*/  IMAD R8, R93.reuse, 0x2, R16 ;  /* 0x000000025d087824 */ /* 0x041fe200078e0210 */
[----:B------:R-:W-:Y:S02]  /*71ad0*/  LOP3.LUT R9, R2, 0x96, RZ, 0xfc, !PT ;  /* 0x0000009602097812 */ /* 0x000fe400078efcff */
[----:B------:R-:W2:Y:S01]  /*71ae0*/  LDL.LU R34, [R1+0x200] ;  /* 0x0002000001227983 */ /* 0x000ea20000300800 */
[----:B------:R-:W-:Y:S01]  /*71af0*/  IMAD R16, R93, 0x2, R8 ;  /* 0x000000025d107824 */ /* 0x000fe200078e0208 */
[----:B---3--:R-:W-:Y:S01]  /*71b00*/  ISETP.LT.AND P5, PT, R9, UR5, !P0 ;  /* 0x0000000509007c0c */ /* 0x008fe2000c7a1270 */
[----:B------:R-:W0:Y:S01]  /*71b10*/  LDCU UR5, c[0x0][0x39c] ;  /* 0x00007380ff0577ac */ /* 0x000e220008000800 */
[----:B-1----:R-:W-:-:S02]  /*71b20*/  LEA R10, P6, R8, R0, 0x1 ;  /* 0x00000000080a7211 */ /* 0x002fc400078c08ff */
[----:B------:R-:W-:Y:S02]  /*71b30*/  LOP3.LUT R17, R2, 0x94, RZ, 0xfc, !PT ;  /* 0x0000009402117812 */ /* 0x000fe400078efcff */
[-C--:B------:R-:W-:Y:S02]  /*71b40*/  LEA.HI.X.SX32 R11, R8, R3.reuse, 0x1, P6 ;  /* 0x00000003080b7211 */ /* 0x080fe400030f0eff */
[C---:B------:R-:W-:Y:S02]  /*71b50*/  LEA R8, P6, R16.reuse, R0, 0x1 ;  /* 0x0000000010087211 */ /* 0x040fe400078c08ff */
[----:B------:R-:W-:Y:S02]  /*71b60*/  PRMT R35, R35, 0x7632, R35 ;  /* 0x0000763223237816 */ /* 0x000fe40000000023 */
[----:B------:R-:W-:Y:S01]  /*71b70*/  LEA.HI.X.SX32 R9, R16, R3, 0x1, P6 ;  /* 0x0000000310097211 */ /* 0x000fe200030f0eff */
[----:B------:R-:W-:Y:S01]  /*71b80*/  IMAD R16, R93, 0x2, R16 ;  /* 0x000000025d107824 */ /* 0x000fe200078e0210 */
[----:B------:R-:W-:Y:S01]  /*71b90*/  ISETP.LT.AND P1, PT, R17, UR7, !P0 ;  /* 0x0000000711007c0c */ /* 0x000fe2000c721270 */
[----:B------:R-:W1:Y:S01]  /*71ba0*/  LDCU UR7, c[0x0][0x39c] ;  /* 0x00007380ff0777ac */ /* 0x000e620008000800 */
[C---:B------:R-:W-:Y:S01]  /*71bb0*/  LOP3.LUT R17, R2.reuse, 0x98, RZ, 0xfc, !PT ;  /* 0x0000009802117812 */ /* 0x040fe200078efcff */
[----:B------:R3:W-:Y:S03]  /*71bc0*/  @P4 STG.E.U16 desc[UR16][R10.64], R35 ;  /* 0x000000230a004986 */ /* 0x0007e6000c101510 */
[----:B------:R-:W-:Y:S01]  /*71bd0*/  ISETP.LT.AND P4, PT, R17, UR6, !P0 ;  /* 0x0000000611007c0c */ /* 0x000fe2000c781270 */
[----:B------:R0:W-:Y:S01]  /*71be0*/  @P3 STG.E.U16 desc[UR16][R8.64], R40 ;  /* 0x0000002808003986 */ /* 0x0001e2000c101510 */
[----:B------:R-:W1:Y:S01]  /*71bf0*/  LDCU UR6, c[0x0][0x39c] ;  /* 0x00007380ff0677ac */ /* 0x000e620008000800 */
[----:B------:R-:W-:Y:S01]  /*71c00*/  IMAD R17, R93, 0x2, R16 ;  /* 0x000000025d117824 */ /* 0x000fe200078e0210 */
[----:B---3--:R-:W-:-:S02]  /*71c10*/  LOP3.LUT R10, R2, 0x9a, RZ, 0xfc, !PT ;  /* 0x0000009a020a7812 */ /* 0x008fc400078efcff */
[----:B0-----:R-:W-:-:S04]  /*71c20*/  LEA R8, P3, R16, R0, 0x1 ;  /* 0x0000000010087211 */ /* 0x001fc800078608ff */
[-C--:B------:R-:W-:Y:S02]  /*71c30*/  LEA.HI.X.SX32 R9, R16, R3.reuse, 0x1, P3 ;  /* 0x0000000310097211 */ /* 0x080fe400018f0eff */
[----:B------:R-:W-:Y:S01]  /*71c40*/  ISETP.LT.AND P3, PT, R10, UR5, !P0 ;  /* 0x000000050a007c0c */ /* 0x000fe2000c761270 */
[----:B------:R-:W0:Y:S01]  /*71c50*/  LDCU UR5, c[0x0][0x39c] ;  /* 0x00007380ff0577ac */ /* 0x000e220008000800 */
[C---:B------:R-:W-:Y:S02]  /*71c60*/  LEA R10, P6, R17.reuse, R0, 0x1 ;  /* 0x00000000110a7211 */ /* 0x040fe400078c08ff */
[----:B------:R-:W-:Y:S02]  /*71c70*/  PRMT R40, R40, 0x7632, R40 ;  /* 0x0000763228287816 */ /* 0x000fe40000000028 */
[----:B------:R-:W-:Y:S01]  /*71c80*/  LEA.HI.X.SX32 R11, R17, R3, 0x1, P6 ;  /* 0x00000003110b7211 */ /* 0x000fe200030f0eff */
[C---:B------:R-:W-:Y:S01]  /*71c90*/  IMAD R17, R93.reuse, 0x2, R17 ;  /* 0x000000025d117824 */ /* 0x040fe200078e0211 */
[----:B------:R-:W-:Y:S01]  /*71ca0*/  LOP3.LUT R16, R2, 0x9c, RZ, 0xfc, !PT ;  /* 0x0000009c02107812 */ /* 0x000fe200078efcff */
[----:B------:R3:W-:Y:S03]  /*71cb0*/  @P2 STG.E.U16 desc[UR16][R8.64], R40 ;  /* 0x0000002808002986 */ /* 0x0007e6000c101510 */
[----:B-1----:R-:W-:Y:S01]  /*71cc0*/  ISETP.LT.AND P2, PT, R16, UR7, !P0 ;  /* 0x0000000710007c0c */ /* 0x002fe2000c741270 */
[----:B------:R-:W-:Y:S01]  /*71cd0*/  IMAD R16, R93, 0x2, R17 ;  /* 0x000000025d107824 */ /* 0x000fe200078e0211 */
[----:B------:R1:W-:Y:S01]  /*71ce0*/  @P1 STG.E.U16 desc[UR16][R10.64], R41 ;  /* 0x000000290a001986 */ /* 0x0003e2000c101510 */
[----:B------:R-:W0:Y:S01]  /*71cf0*/  LDCU UR7, c[0x0][0x39c] ;  /* 0x00007380ff0777ac */ /* 0x000e220008000800 */
[----:B---3--:R-:W-:-:S02]  /*71d00*/  LOP3.LUT R9, R2, 0x9e, RZ, 0xfc, !PT ;  /* 0x0000009e02097812 */ /* 0x008fc400078efcff */
[-C--:B------:R-:W-:Y:S02]  /*71d10*/  LEA R8, P6, R17, R0.reuse, 0x1 ;  /* 0x0000000011087211 */ /* 0x080fe400078c08ff */
[----:B------:R-:W-:Y:S01]  /*71d20*/  ISETP.LT.AND P1, PT, R9, UR6, !P0 ;  /* 0x0000000609007c0c */ /* 0x000fe2000c721270 */
[----:B------:R-:W3:Y:S01]  /*71d30*/  LDCU UR6, c[0x0][0x39c] ;  /* 0x00007380ff0677ac */ /* 0x000ee20008000800 */
[-C--:B------:R-:W-:Y:S02]  /*71d40*/  LEA.HI.X.SX32 R9, R17, R3.reuse, 0x1, P6 ;  /* 0x0000000311097211 */ /* 0x080fe400030f0eff */
[CC--:B-1----:R-:W-:Y:S02]  /*71d50*/  LEA R10, P6, R16.reuse, R0.reuse, 0x1 ;  /* 0x00000000100a7211 */ /* 0x0c2fe400078c08ff */
[----:B------:R-:W-:Y:S02]  /*71d60*/  PRMT R41, R41, 0x7632, R41 ;  /* 0x0000763229297816 */ /* 0x000fe40000000029 */
[----:B------:R-:W-:Y:S01]  /*71d70*/  LEA.HI.X.SX32 R11, R16, R3, 0x1, P6 ;  /* 0x00000003100b7211 */ /* 0x000fe200030f0eff */
[----:B------:R-:W-:Y:S01]  /*71d80*/  IMAD R16, R93, 0x2, R16 ;  /* 0x000000025d107824 */ /* 0x000fe200078e0210 */
[----:B------:R-:W-:Y:S01]  /*71d90*/  LOP3.LUT R17, R2, 0xa0, RZ, 0xfc, !PT ;  /* 0x000000a002117812 */ /* 0x000fe200078efcff */
[----:B------:R1:W-:Y:S03]  /*71da0*/  @P5 STG.E.U16 desc[UR16][R8.64], R41 ;  /* 0x0000002908005986 */ /* 0x0003e6000c101510 */
[----:B0-----:R-:W-:Y:S01]  /*71db0*/  ISETP.LT.AND P5, PT, R17, UR5, !P0 ;  /* 0x0000000511007c0c */ /* 0x001fe2000c7a1270 */
[----:B------:R0:W-:Y:S01]  /*71dc0*/  @P4 STG.E.U16 desc[UR16][R10.64], R42 ;  /* 0x0000002a0a004986 */ /* 0x0001e2000c101510 */
[----:B------:R-:W-:Y:S01]  /*71dd0*/  IMAD R17, R93, 0x2, R16 ;  /* 0x000000025d117824 */ /* 0x000fe200078e0210 */
[----:B------:R-:W3:Y:S01]  /*71de0*/  LDCU UR5, c[0x0][0x39c] ;  /* 0x00007380ff0577ac */ /* 0x000ee20008000800 */
[----:B-1----:R-:W-:-:S04]  /*71df0*/  LEA R8, P4, R16, R0, 0x1 ;  /* 0x0000000010087211 */ /* 0x002fc800078808ff */
[----:B------:R-:W-:Y:S02]  /*71e00*/  LEA.HI.X.SX32 R9, R16, R3, 0x1, P4 ;  /* 0x0000000310097211 */ /* 0x000fe400020f0eff */
[----:B0-----:R-:W-:Y:S02]  /*71e10*/  PRMT R11, R42, 0x7632, R11 ;  /* 0x000076322a0b7816 */ /* 0x001fe4000000000b */
[----:B------:R-:W-:-:S03]  /*71e20*/  LEA R10, P6, R17, R0, 0x1 ;  /* 0x00000000110a7211 */ /* 0x000fc600078c08ff */
[----:B------:R0:W-:Y:S01]  /*71e30*/  @P3 STG.E.U16 desc[UR16][R8.64], R11 ;  /* 0x0000000b08003986 */ /* 0x0001e2000c101510 */
[----:B------:R-:W-:Y:S02]  /*71e40*/  LOP3.LUT R16, R2, 0xa4, RZ, 0xfc, !PT ;  /* 0x000000a402107812 */ /* 0x000fe400078efcff */
[----:B---3--:R-:W-:Y:S01]  /*71e50*/  ISETP.LT.AND P4, PT, R18, UR6, !P0 ;  /* 0x0000000612007c0c */ /* 0x008fe2000c781270 */
[----:B------:R-:W1:Y:S01]  /*71e60*/  LDCU UR6, c[0x0][0x39c] ;  /* 0x00007380ff0677ac */ /* 0x000e620008000800 */
[----:B------:R-:W-:Y:S02]  /*71e70*/  ISETP.LT.AND P3, PT, R16, UR7, !P0 ;  /* 0x0000000710007c0c */ /* 0x000fe4000c761270 */
[-C--:B0-----:R-:W-:Y:S01]  /*71e80*/  LEA.HI.X.SX32 R11, R17, R3.reuse, 0x1, P6 ;  /* 0x00000003110b7211 */ /* 0x081fe200030f0eff */
[C---:B------:R-:W-:Y:S01]  /*71e90*/  IMAD R17, R93.reuse, 0x2, R17 ;  /* 0x000000025d117824 */ /* 0x040fe200078e0211 */
[----:B------:R-:W-:Y:S01]  /*71ea0*/  LOP3.LUT R18, R2, 0xa6, RZ, 0xfc, !PT ;  /* 0x000000a602127812 */ /* 0x000fe200078efcff */
[----:B------:R-:W0:Y:S02]  /*71eb0*/  LDCU UR7, c[0x0][0x39c] ;  /* 0x00007380ff0777ac */ /* 0x000e240008000800 */
[----:B------:R-:W-:Y:S01]  /*71ec0*/  IMAD R16, R93, 0x2, R17 ;  /* 0x000000025d107824 */ /* 0x000fe200078e0211 */
[C---:B------:R-:W-:Y:S01]  /*71ed0*/  LEA R8, P6, R17.reuse, R0, 0x1 ;  /* 0x0000000011087211 */ /* 0x040fe200078c08ff */
[----:B------:R3:W-:Y:S03]  /*71ee0*/  @P2 STG.E.U16 desc[UR16][R10.64], R43 ;  /* 0x0000002b0a002986 */ /* 0x0007e6000c101510 */
[----:B------:R-:W-:-:S02]  /*71ef0*/  LEA.HI.X.SX32 R9, R17, R3, 0x1, P6 ;  /* 0x0000000311097211 */ /* 0x000fc400030f0eff */
[----:B------:R-:W-:Y:S01]  /*71f00*/  ISETP.LT.AND P2, PT, R18, UR5, !P0 ;  /* 0x0000000512007c0c */ /* 0x000fe2000c741270 */
[----:B------:R-:W0:Y:S01]  /*71f10*/  LDCU UR5, c[0x0][0x39c] ;  /* 0x00007380ff0577ac */ /* 0x000e220008000800 */
[----:B------:R-:W-:Y:S01]  /*71f20*/  IMAD R17, R93, 0x2, R16 ;  /* 0x000000025d117824 */ /* 0x000fe200078e0210 */
[----:B---3--:R-:W-:-:S04]  /*71f30*/  LEA R10, P6, R16, R0, 0x1 ;  /* 0x00000000100a7211 */ /* 0x008fc800078c08ff */
[----:B------:R-:W-:Y:S01]  /*71f40*/  LEA.HI.X.SX32 R11, R16, R3, 0x1, P6 ;  /* 0x00000003100b7211 */ /* 0x000fe200030f0eff */
[----:B------:R3:W-:Y:S01]  /*71f50*/  @P1 STG.E.U16 desc[UR16][R8.64], R19 ;  /* 0x0000001308001986 */ /* 0x0007e2000c101510 */
[----:B------:R-:W-:Y:S01]  /*71f60*/  LOP3.LUT R18, R2, 0xa8, RZ, 0xfc, !PT ;  /* 0x000000a802127812 */ /* 0x000fe200078efcff */
[----:B------:R-:W-:Y:S02]  /*71f70*/  IMAD R16, R93, 0x2, R17 ;  /* 0x000000025d107824 */ /* 0x000fe400078e0211 */
[----:B------:R0:W-:Y:S01]  /*71f80*/  @P5 STG.E.U16 desc[UR16][R10.64], R48 ;  /* 0x000000300a005986 */ /* 0x0001e2000c101510 */
[----:B-1----:R-:W-:Y:S01]  /*71f90*/  ISETP.LT.AND P1, PT, R18, UR6, !P0 ;  /* 0x0000000612007c0c */ /* 0x002fe2000c721270 */
[----:B------:R-:W1:Y:S01]  /*71fa0*/  LDCU UR6, c[0x0][0x39c] ;  /* 0x00007380ff0677ac */ /* 0x000e620008000800 */
[----:B---3--:R-:W-:-:S04]  /*71fb0*/  LEA R8, P5, R17, R0, 0x1 ;  /* 0x0000000011087211 */ /* 0x008fc800078a08ff */
[----:B------:R-:W-:Y:S02]  /*71fc0*/  LEA.HI.X.SX32 R9, R17, R3, 0x1, P5 ;  /* 0x0000000311097211 */ /* 0x000fe400028f0eff */
[----:B0-----:R-:W-:Y:S02]  /*71fd0*/  PRMT R11, R48, 0x7632, R11 ;  /* 0x00007632300b7816 */ /* 0x001fe4000000000b */
[----:B------:R-:W-:Y:S02]  /*71fe0*/  LEA R10, P6, R16, R0, 0x1 ;  /* 0x00000000100a7211 */ /* 0x000fe400078c08ff */
[C---:B------:R-:W-:Y:S01]  /*71ff0*/  LOP3.LUT R18, R2.reuse, 0xaa, RZ, 0xfc, !PT ;  /* 0x000000aa02127812 */ /* 0x040fe200078efcff */
[----:B------:R0:W-:Y:S01]  /*72000*/  @P4 STG.E.U16 desc[UR16][R8.64], R11 ;  /* 0x0000000b08004986 */ /* 0x0001e2000c101510 */
[----:B------:R-:W-:Y:S02]  /*72010*/  LOP3.LUT R17, R2, 0xac, RZ, 0xfc, !PT ;  /* 0x000000ac02117812 */ /* 0x000fe400078efcff */
[----:B------:R-:W-:Y:S01]  /*72020*/  ISETP.LT.AND P5, PT, R18, UR5, !P0 ;  /* 0x0000000512007c0c */ /* 0x000fe2000c7a1270 */
[----:B------:R-:W3:Y:S01]  /*72030*/  LDCU UR5, c[0x0][0x39c] ;  /* 0x00007380ff0577ac */ /* 0x000ee20008000800 */
[----:B------:R-:W-:-:S02]  /*72040*/  ISETP.LT.AND P4, PT, R17, UR7, !P0 ;  /* 0x0000000711007c0c */ /* 0x000fc4000c781270 */
[-C--:B0-----:R-:W-:Y:S01]  /*72050*/  LEA.HI.X.SX32 R11, R16, R3.reuse, 0x1, P6 ;  /* 0x00000003100b7211 */ /* 0x081fe200030f0eff */
[C---:B------:R-:W-:Y:S01]  /*72060*/  IMAD R16, R93.reuse, 0x2, R16 ;  /* 0x000000025d107824 */ /* 0x040fe200078e0210 */
[----:B------:R-:W-:Y:S01]  /*72070*/  LOP3.LUT R18, R2, 0xae, RZ, 0xfc, !PT ;  /* 0x000000ae02127812 */ /* 0x000fe200078efcff */
[----:B------:R-:W0:Y:S02]  /*72080*/  LDCU UR7, c[0x0][0x39c] ;  /* 0x00007380ff0777ac */ /* 0x000e240008000800 */
[----:B------:R-:W-:Y:S01]  /*72090*/  IMAD R17, R93, 0x2, R16 ;  /* 0x000000025d117824 */ /* 0x000fe200078e0210 */
[----:B------:R-:W-:Y:S01]  /*720a0*/  LEA R8, P6, R16, R0, 0x1 ;  /* 0x0000000010087211 */ /* 0x000fe200078c08ff */
[----:B------:R3:W-:Y:S01]  /*720b0*/  @P3 STG.E.U16 desc[UR16][R10.64], R49 ;  /* 0x000000310a003986 */ /* 0x0007e2000c101510 */
[----:B-1----:R-:W-:Y:S01]  /*720c0*/  ISETP.LT.AND P3, PT, R18, UR6, !P0 ;  /* 0x0000000612007c0c */ /* 0x002fe2000c761270 */
[----:B------:R-:W1:Y:S01]  /*720d0*/  LDCU UR6, c[0x0][0x39c] ;  /* 0x00007380ff0677ac */ /* 0x000e620008000800 */
[----:B------:R-:W-:-:S02]  /*720e0*/  LEA.HI.X.SX32 R9, R16, R3, 0x1, P6 ;  /* 0x0000000310097211 */ /* 0x000fc400030f0eff */
[----:B------:R-:W-:Y:S02]  /*720f0*/  LOP3.LUT R16, R2, 0xb0, RZ, 0xfc, !PT ;  /* 0x000000b002107812 */ /* 0x000fe400078efcff */
[----:B---3--:R-:W-:-:S04]  /*72100*/  LEA R10, P6, R17, R0, 0x1 ;  /* 0x00000000110a7211 */ /* 0x008fc800078c08ff */
[-C--:B------:R-:W-:Y:S01]  /*72110*/  LEA.HI.X.SX32 R11, R17, R3.reuse, 0x1, P6 ;  /* 0x00000003110b7211 */ /* 0x080fe200030f0eff */
[----:B------:R-:W-:Y:S01]  /*72120*/  IMAD R17, R93, 0x2, R17 ;  /* 0x000000025d117824 */ /* 0x000fe200078e0211 */
[----:B------:R3:W-:Y:S01]  /*72130*/  @P2 STG.E.U16 desc[UR16][R8.64], R24 ;  /* 0x0000001808002986 */ /* 0x0007e2000c101510 */
[----:B------:R-:W-:Y:S01]  /*72140*/  ISETP.LT.AND P2, PT, R16, UR5, !P0 ;  /* 0x0000000510007c0c */ /* 0x000fe2000c741270 */
[----:B------:R-:W0:Y:S02]  /*72150*/  LDCU UR5, c[0x0][0x39c] ;  /* 0x00007380ff0577ac */ /* 0x000e240008000800 */
[----:B------:R0:W-:Y:S01]  /*72160*/  @P1 STG.E.U16 desc[UR16][R10.64], R50 ;  /* 0x000000320a001986 */ /* 0x0001e2000c101510 */
[----:B------:R-:W-:Y:S01]  /*72170*/  LEA R16, P1, R17, R0, 0x1 ;  /* 0x0000000011107211 */ /* 0x000fe200078208ff */
[----:B------:R-:W-:Y:S01]  /*72180*/  IMAD R18, R93, 0x2, R17 ;  /* 0x000000025d127824 */ /* 0x000fe200078e0211 */
[----:B------:R-:W-:Y:S02]  /*72190*/  LOP3.LUT R19, R2, 0xb2, RZ, 0xfc, !PT ;  /* 0x000000b202137812 */ /* 0x000fe400078efcff */
[----:B------:R-:W-:-:S02]  /*721a0*/  LEA.HI.X.SX32 R17, R17, R3, 0x1, P1 ;  /* 0x0000000311117211 */ /* 0x000fc400008f0eff */
[----:B---3--:R-:W-:Y:S02]  /*721b0*/  PRMT R9, R50, 0x7632, R9 ;  /* 0x0000763232097816 */ /* 0x008fe40000000009 */
[----:B------:R-:W-:Y:S02]  /*721c0*/  LEA R8, P6, R18, R0, 0x1 ;  /* 0x0000000012087211 */ /* 0x000fe400078c08ff */
[----:B-1----:R-:W-:Y:S01]  /*721d0*/  ISETP.LT.AND P1, PT, R19, UR6, !P0 ;  /* 0x0000000613007c0c */ /* 0x002fe2000c721270 */
[----:B------:R1:W-:Y:S01]  /*721e0*/  @P5 STG.E.U16 desc[UR16][R16.64], R9 ;  /* 0x0000000910005986 */ /* 0x0003e2000c101510 */
[C---:B------:R-:W-:Y:S01]  /*721f0*/  LOP3.LUT R19, R2.reuse, 0xb4, RZ, 0xfc, !PT ;  /* 0x000000b402137812 */ /* 0x040fe200078efcff */
[----:B------:R-:W3:Y:S01]  /*72200*/  LDCU UR6, c[0x0][0x39c] ;  /* 0x00007380ff0677ac */ /* 0x000ee20008000800 */
[----:B0-----:R-:W-:Y:S02]  /*72210*/  LOP3.LUT R11, R2, 0xb6, RZ, 0xfc, !PT ;  /* 0x000000b6020b7812 */ /* 0x001fe400078efcff */
[----:B------:R-:W-:Y:S01]  /*72220*/  ISETP.LT.AND P5, PT, R19, UR7, !P0 ;  /* 0x0000000713007c0c */ /* 0x000fe2000c7a1270 */
[----:B------:R-:W0:Y:S01]  /*72230*/  LDCU UR7, c[0x0][0x39c] ;  /* 0x00007380ff0777ac */ /* 0x000e220008000800 */
[----:B-1----:R-:W-:Y:S01]  /*72240*/  LEA.HI.X.SX32 R9, R18, R3, 0x1, P6 ;  /* 0x0000000312097211 */ /* 0x002fe200030f0eff */
[----:B------:R-:W-:-:S04]  /*72250*/  IMAD R18, R93, 0x2, R18 ;  /* 0x000000025d127824 */ /* 0x000fc800078e0212 */
[----:B------:R-:W-:Y:S01]  /*72260*/  IMAD R19, R93, 0x2, R18 ;  /* 0x000000025d137824 */ /* 0x000fe200078e0212 */
[CC--:B------:R-:W-:Y:S01]  /*72270*/  LEA R10, P6, R18.reuse, R0.reuse, 0x1 ;  /* 0x00000000120a7211 */ /* 0x0c0fe200078c08ff */
[----:B------:R1:W-:Y:S01]  /*72280*/  @P4 STG.E.U16 desc[UR16][R8.64], R51 ;  /* 0x0000003308004986 */ /* 0x0003e2000c101510 */
[----:B------:R-:W-:Y:S01]  /*72290*/  ISETP.LT.AND P4, PT, R11, UR5, !P0 ;  /* 0x000000050b007c0c */ /* 0x000fe2000c781270 */
[----:B------:R-:W0:Y:S01]  /*722a0*/  LDCU UR5, c[0x0][0x39c] ;  /* 0x00007380ff0577ac */ /* 0x000e220008000800 */
[-C--:B------:R-:W-:Y:S02]  /*722b0*/  LEA.HI.X.SX32 R11, R18, R3.reuse, 0x1, P6 ;  /* 0x00000003120b7211 */ /* 0x080fe400030f0eff */
[C---:B------:R-:W-:Y:S02]  /*722c0*/  LEA R16, P6, R19.reuse, R0, 0x1 ;  /* 0x0000000013107211 */ /* 0x040fe400078c08ff */
[----:B------:R-:W-:Y:S02]  /*722d0*/  LOP3.LUT R18, R2, 0xb8, RZ, 0xfc, !PT ;  /* 0x000000b802127812 */ /* 0x000fe400078efcff */
[----:B------:R-:W-:Y:S01]  /*722e0*/  LEA.HI.X.SX32 R17, R19, R3, 0x1, P6 ;  /* 0x0000000313117211 */ /* 0x000fe200030f0eff */
[----:B------:R-:W-:Y:S01]  /*722f0*/  IMAD R19, R93, 0x2, R19 ;  /* 0x000000025d137824 */ /* 0x000fe200078e0213 */
[----:B-1----:R-:W-:-:S05]  /*72300*/  PRMT R9, R51, 0x7632, R9 ;  /* 0x0000763233097816 */ /* 0x002fca0000000009 */
[----:B------:R1:W-:Y:S01]  /*72310*/  @P3 STG.E.U16 desc[UR16][R10.64], R9 ;  /* 0x000000090a003986 */ /* 0x0003e2000c101510 */
[----:B---3--:R-:W-:Y:S01]  /*72320*/  ISETP.LT.AND P3, PT, R18, UR6, !P0 ;  /* 0x0000000612007c0c */ /* 0x008fe2000c761270 */
[----:B------:R-:W3:Y:S02]  /*72330*/  LDCU UR6, c[0x0][0x39c] ;  /* 0x00007380ff0677ac */ /* 0x000ee40008000800 */
[----:B------:R0:W-:Y:S01]  /*72340*/  @P2 STG.E.U16 desc[UR16][R16.64], R56 ;  /* 0x0000003810002986 */ /* 0x0001e2000c101510 */
[----:B------:R-:W-:Y:S01]  /*72350*/  LEA R8, P2, R19, R0, 0x1 ;  /* 0x0000000013087211 */ /* 0x000fe200078408ff */
[----:B------:R-:W-:Y:S01]  /*72360*/  IMAD R18, R93, 0x2, R19 ;  /* 0x000000025d127824 */ /* 0x000fe200078e0213 */
[----:B------:R-:W-:Y:S02]  /*72370*/  LOP3.LUT R24, R2, 0xba, RZ, 0xfc, !PT ;  /* 0x000000ba02187812 */ /* 0x000fe400078efcff */
[----:B-1----:R-:W-:Y:S02]  /*72380*/  LEA.HI.X.SX32 R9, R19, R3, 0x1, P2 ;  /* 0x0000000313097211 */ /* 0x002fe400010f0eff */
[----:B------:R-:W-:-:S02]  /*72390*/  PRMT R11, R56, 0x7632, R11 ;  /* 0x00007632380b7816 */ /* 0x000fc4000000000b */
[----:B------:R-:W-:Y:S02]  /*723a0*/  LEA R10, P6, R18, R0, 0x1 ;  /* 0x00000000120a7211 */ /* 0x000fe400078c08ff */
[----:B0-----:R-:W-:Y:S01]  /*723b0*/  ISETP.LT.AND P2, PT, R24, UR5, !P0 ;  /* 0x0000000518007c0c */ /* 0x001fe2000c741270 */
[----:B------:R0:W-:Y:S01]  /*723c0*/  @P1 STG.E.U16 desc[UR16][R8.64], R11 ;  /* 0x0000000b08001986 */ /* 0x0001e2000c101510 */
[C---:B------:R-:W-:Y:S01]  /*723d0*/  LOP3.LUT R19, R2.reuse, 0xbc, RZ, 0xfc, !PT ;  /* 0x000000bc02137812 */ /* 0x040fe200078efcff */
[----:B------:R-:W1:Y:S01]  /*723e0*/  LDCU UR5, c[0x0][0x39c] ;  /* 0x00007380ff0577ac */ /* 0x000e620008000800 */
[----:B------:R-:W-:Y:S02]  /*723f0*/  LOP3.LUT R17, R2, 0xbe, RZ, 0xfc, !PT ;  /* 0x000000be02117812 */ /* 0x000fe400078efcff */
[----:B------:R-:W-:Y:S01]  /*72400*/  ISETP.LT.AND P1, PT, R19, UR7, !P0 ;  /* 0x0000000713007c0c */ /* 0x000fe2000c721270 */
[----:B------:R-:W1:Y:S01]  /*72410*/  LDCU UR7, c[0x0][0x39c] ;  /* 0x00007380ff0777ac */ /* 0x000e620008000800 */
[----:B0-----:R-:W-:Y:S01]  /*72420*/  LEA.HI.X.SX32 R11, R18, R3, 0x1, P6 ;  /* 0x00000003120b7211 */ /* 0x001fe200030f0eff */
[----:B------:R-:W-:-:S04]  /*72430*/  IMAD R18, R93, 0x2, R18 ;  /* 0x000000025d127824 */ /* 0x000fc800078e0212 */
[----:B------:R-:W-:Y:S01]  /*72440*/  IMAD R19, R93, 0x2, R18 ;  /* 0x000000025d137824 */ /* 0x000fe200078e0212 */
[CC--:B------:R-:W-:Y:S01]  /*72450*/  LEA R16, P6, R18.reuse, R0.reuse, 0x1 ;  /* 0x0000000012107211 */ /* 0x0c0fe200078c08ff */
[----:B------:R0:W-:Y:S01]  /*72460*/  @P5 STG.E.U16 desc[UR16][R10.64], R57 ;  /* 0x000000390a005986 */ /* 0x0001e2000c101510 */
[----:B---3--:R-:W-:Y:S01]  /*72470*/  ISETP.LT.AND P5, PT, R17, UR6, !P0 ;  /* 0x0000000611007c0c */ /* 0x008fe2000c7a1270 */
[----:B------:R-:W3:Y:S01]  /*72480*/  LDCU UR6, c[0x0][0x39c] ;  /* 0x00007380ff0677ac */ /* 0x000ee20008000800 */
[----:B------:R-:W-:Y:S02]  /*72490*/  LEA.HI.X.SX32 R17, R18, R3, 0x1, P6 ;  /* 0x0000000312117211 */ /* 0x000fe400030f0eff */
[----:B------:R-:W-:Y:S02]  /*724a0*/  LEA R8, P6, R19, R0, 0x1 ;  /* 0x0000000013087211 */ /* 0x000fe400078c08ff */
[----:B------:R-:W-:Y:S02]  /*724b0*/  PRMT R24, R57, 0x7632, R24 ;  /* 0x0000763239187816 */ /* 0x000fe40000000018 */
[----:B------:R-:W-:-:S02]  /*724c0*/  LOP3.LUT R18, R2, 0xc0, RZ, 0xfc, !PT ;  /* 0x000000c002127812 */ /* 0x000fc400078efcff */
[-C--:B------:R-:W-:Y:S01]  /*724d0*/  LEA.HI.X.SX32 R9, R19, R3.reuse, 0x1, P6 ;  /* 0x0000000313097211 */ /* 0x080fe200030f0eff */
[----:B------:R-:W-:Y:S01]  /*724e0*/  IMAD R19, R93, 0x2, R19 ;  /* 0x000000025d137824 */ /* 0x000fe200078e0213 */
[----:B------:R2:W-:Y:S01]  /*724f0*/  @P4 STG.E.U16 desc[UR16][R16.64], R24 ;  /* 0x0000001810004986 */ /* 0x0005e2000c101510 */
[----:B-1----:R-:W-:Y:S01]  /*72500*/  ISETP.LT.AND P4, PT, R18, UR5, !P0 ;  /* 0x0000000512007c0c */ /* 0x002fe2000c781270 */
[----:B------:R-:W1:Y:S02]  /*72510*/  LDCU UR5, c[0x0][0x39c] ;  /* 0x00007380ff0577ac */ /* 0x000e640008000800 */
[----:B------:R3:W-:Y:S01]  /*72520*/  @P3 STG.E.U16 desc[UR16][R8.64], R58 ;  /* 0x0000003a08003986 */ /* 0x0007e2000c101510 */
[----:B------:R-:W-:Y:S01]  /*72530*/  LEA R18, P3, R19, R0, 0x1 ;  /* 0x0000000013127211 */ /* 0x000fe200078608ff */
[----:B0-----:R-:W-:Y:S01]  /*72540*/  IMAD R10, R93, 0x2, R19 ;  /* 0x000000025d0a7824 */ /* 0x001fe200078e0213 */
[----:B------:R-:W-:Y:S02]  /*72550*/  LOP3.LUT R11, R2, 0xc2, RZ, 0xfc, !PT ;  /* 0x000000c2020b7812 */ /* 0x000fe400078efcff */
[----:B------:R-:W-:-:S02]  /*72560*/  LEA.HI.X.SX32 R19, R19, R3, 0x1, P3 ;  /* 0x0000000313137211 */ /* 0x000fc400018f0eff */
[----:B--2---:R-:W-:Y:S02]  /*72570*/  PRMT R17, R58, 0x7632, R17 ;  /* 0x000076323a117816 */ /* 0x004fe40000000011 */
[----:B------:R-:W-:Y:S01]  /*72580*/  LEA R16, P6, R10, R0, 0x1 ;  /* 0x000000000a107211 */ /* 0x000fe200078c08ff */
[----:B---3--:R-:W-:Y:S01]  /*72590*/  IMAD R8, R93, 0x2, R10 ;  /* 0x000000025d087824 */ /* 0x008fe200078e020a */
[----:B------:R-:W-:Y:S01]  /*725a0*/  ISETP.LT.AND P3, PT, R11, UR6, !P0 ;  /* 0x000000060b007c0c */ /* 0x000fe2000c761270 */
[----:B------:R-:W0:Y:S01]  /*725b0*/  LDCU UR6, c[0x0][0x39c] ;  /* 0x00007380ff0677ac */ /* 0x000e220008000800 */
[----:B------:R2:W-:Y:S01]  /*725c0*/  @P2 STG.E.U16 desc[UR16][R18.64], R17 ;  /* 0x0000001112002986 */ /* 0x0005e2000c101510 */
[C---:B------:R-:W-:Y:S01]  /*725d0*/  LOP3.LUT R11, R2.reuse, 0xc4, RZ, 0xfc, !PT ;  /* 0x000000c4020b7812 */ /* 0x040fe200078efcff */
[----:B------:R-:W-:Y:S01]  /*725e0*/  IMAD R24, R93, 0x2, R8 ;  /* 0x000000025d187824 */ /* 0x000fe200078e0208 */
[----:B------:R-:W-:Y:S02]  /*725f0*/  LOP3.LUT R9, R2, 0xc6, RZ, 0xfc, !PT ;  /* 0x000000c602097812 */ /* 0x000fe400078efcff */
[----:B------:R-:W-:Y:S01]  /*72600*/  ISETP.LT.AND P2, PT, R11, UR7, !P0 ;  /* 0x000000070b007c0c */ /* 0x000fe2000c741270 */
[----:B------:R-:W3:Y:S01]  /*72610*/  LDCU UR7, c[0x0][0x39c] ;  /* 0x00007380ff0777ac */ /* 0x000ee20008000800 */
[----:B--2---:R-:W-:-:S02]  /*72620*/  LEA.HI.X.SX32 R17, R10, R3, 0x1, P6 ;  /* 0x000000030a117211 */ /* 0x004fc400030f0eff */
[----:B------:R-:W-:-:S03]  /*72630*/  LEA R10, P6, R8, R0, 0x1 ;  /* 0x00000000080a7211 */ /* 0x000fc600078c08ff */
[----:B------:R2:W-:Y:S01]  /*72640*/  @P1 STG.E.U16 desc[UR16][R16.64], R59 ;  /* 0x0000003b10001986 */ /* 0x0005e2000c101510 */
[-C--:B------:R-:W-:Y:S02]  /*72650*/  LEA.HI.X.SX32 R11, R8, R3.reuse, 0x1, P6 ;  /* 0x00000003080b7211 */ /* 0x080fe400030f0eff */
[C---:B------:R-:W-:Y:S02]  /*72660*/  LEA R8, P6, R24.reuse, R0, 0x1 ;  /* 0x0000000018087211 */ /* 0x040fe400078c08ff */
[----:B-1----:R-:W-:Y:S01]  /*72670*/  ISETP.LT.AND P1, PT, R9, UR5, !P0 ;  /* 0x0000000509007c0c */ /* 0x002fe2000c721270 */
[----:B------:R-:W1:Y:S01]  /*72680*/  LDCU UR5, c[0x0][0x39c] ;  /* 0x00007380ff0577ac */ /* 0x000e620008000800 */
[----:B------:R-:W-:Y:S01]  /*72690*/  LEA.HI.X.SX32 R9, R24, R3, 0x1, P6 ;  /* 0x0000000318097211 */ /* 0x000fe200030f0eff */
[----:B------:R-:W-:Y:S01]  /*726a0*/  IMAD R24, R93, 0x2, R24 ;  /* 0x000000025d187824 */ /* 0x000fe200078e0218 */
[----:B------:R-:W-:Y:S02]  /*726b0*/  LOP3.LUT R18, R2, 0xc8, RZ, 0xfc, !PT ;  /* 0x000000c802127812 */ /* 0x000fe400078efcff */
[----:B--2---:R-:W-:-:S05]  /*726c0*/  PRMT R17, R59, 0x7632, R17 ;  /* 0x000076323b117816 */ /* 0x004fca0000000011 */
[----:B------:R2:W-:Y:S01]  /*726d0*/  @P5 STG.E.U16 desc[UR16][R10.64], R17 ;  /* 0x000000110a005986 */ /* 0x0005e2000c101510 */
[----:B0-----:R-:W-:Y:S01]  /*726e0*/  ISETP.LT.AND P5, PT, R18, UR6, !P0 ;  /* 0x0000000612007c0c */ /* 0x001fe2000c7a1270 */
[----:B------:R-:W0:Y:S02]  /*726f0*/  LDCU UR6, c[0x0][0x39c] ;  /* 0x00007380ff0677ac */ /* 0x000e240008000800 */
[----:B------:R0:W-:Y:S01]  /*72700*/  @P4 STG.E.U16 desc[UR16][R8.64], R64 ;  /* 0x0000004008004986 */ /* 0x0001e2000c101510 */
[----:B------:R-:W-:Y:S01]  /*72710*/  LEA R16, P4, R24, R0, 0x1 ;  /* 0x0000000018107211 */ /* 0x000fe200078808ff */
[----:B------:R-:W-:Y:S01]  /*72720*/  IMAD R18, R93, 0x2, R24 ;  /* 0x000000025d127824 */ /* 0x000fe200078e0218 */
[----:B------:R-:W-:Y:S02]  /*72730*/  LOP3.LUT R19, R2, 0xca, RZ, 0xfc, !PT ;  /* 0x000000ca02137812 */ /* 0x000fe400078efcff */
[----:B--2---:R-:W-:Y:S02]  /*72740*/  LEA.HI.X.SX32 R17, R24, R3, 0x1, P4 ;  /* 0x0000000318117211 */ /* 0x004fe400020f0eff */
[----:B------:R-:W-:-:S02]  /*72750*/  PRMT R11, R64, 0x7632, R11 ;  /* 0x00007632400b7816 */ /* 0x000fc4000000000b */
[----:B------:R-:W-:Y:S02]  /*72760*/  LEA R10, P6, R18, R0, 0x1 ;  /* 0x00000000120a7211 */ /* 0x000fe400078c08ff */
[----:B-1----:R-:W-:Y:S01]  /*72770*/  ISETP.LT.AND P4, PT, R19, UR5, !P0 ;  /* 0x0000000513007c0c */ /* 0x002fe2000c781270 */
[----:B------:R1:W-:Y:S01]  /*72780*/  @P3 STG.E.U16 desc[UR16][R16.64], R11 ;  /* 0x0000000b10003986 */ /* 0x0003e2000c101510 */
[C---:B------:R-:W-:Y:S01]  /*72790*/  LOP3.LUT R19, R2.reuse, 0xcc, RZ, 0xfc, !PT ;  /* 0x000000cc02137812 */ /* 0x040fe200078efcff */
[----:B------:R-:W2:Y:S01]  /*727a0*/  LDCU UR5, c[0x0][0x39c] ;  /* 0x00007380ff0577ac */ /* 0x000ea20008000800 */
[----:B0-----:R-:W-:Y:S02]  /*727b0*/  LOP3.LUT R9, R2, 0xce, RZ, 0xfc, !PT ;  /* 0x000000ce02097812 */ /* 0x001fe400078efcff */
[----:B---3--:R-:W-:Y:S01]  /*727c0*/  ISETP.LT.AND P3, PT, R19, UR7, !P0 ;  /* 0x0000000713007c0c */ /* 0x008fe2000c761270 */
[----:B------:R-:W0:Y:S01]  /*727d0*/  LDCU UR7, c[0x0][0x39c] ;  /* 0x00007380ff0777ac */ /* 0x000e220008000800 */
[----:B-1----:R-:W-:Y:S01]  /*727e0*/  LEA.HI.X.SX32 R11, R18, R3, 0x1, P6 ;  /* 0x00000003120b7211 */ /* 0x002fe200030f0eff */
[----:B------:R-:W-:-:S04]  /*727f0*/  IMAD R18, R93, 0x2, R18 ;  /* 0x000000025d127824 */ /* 0x000fc800078e0212 */
[----:B------:R-:W-:Y:S01]  /*72800*/  IMAD R19, R93, 0x2, R18 ;  /* 0x000000025d137824 */ /* 0x000fe200078e0212 */
[CC--:B------:R-:W-:Y:S01]  /*72810*/  LEA R8, P6, R18.reuse, R0.reuse, 0x1 ;  /* 0x0000000012087211 */ /* 0x0c0fe200078c08ff */
[----:B------:R1:W-:Y:S01]  /*72820*/  @P2 STG.E.U16 desc[UR16][R10.64], R65 ;  /* 0x000000410a002986 */ /* 0x0003e2000c101510 */
[----:B------:R-:W-:Y:S01]  /*72830*/  ISETP.LT.AND P2, PT, R9, UR6, !P0 ;  /* 0x0000000609007c0c */ /* 0x000fe2000c741270 */
[----:B------:R-:W3:Y:S01]  /*72840*/  LDCU UR6, c[0x0][0x39c] ;  /* 0x00007380ff0677ac */ /* 0x000ee20008000800 */
[-C--:B------:R-:W-:Y:S02]  /*72850*/  LEA.HI.X.SX32 R9, R18, R3.reuse, 0x1, P6 ;  /* 0x0000000312097211 */ /* 0x080fe400030f0eff */
[C---:B------:R-:W-:Y:S02]  /*72860*/  LEA R16, P6, R19.reuse, R0, 0x1 ;  /* 0x0000000013107211 */ /* 0x040fe400078c08ff */
[----:B------:R-:W-:Y:S02]  /*72870*/  LOP3.LUT R18, R2, 0xd0, RZ, 0xfc, !PT ;  /* 0x000000d002127812 */ /* 0x000fe400078efcff */
[----:B------:R-:W-:Y:S01]  /*72880*/  LEA.HI.X.SX32 R17, R19, R3, 0x1, P6 ;  /* 0x0000000313117211 */ /* 0x000fe200030f0eff */
[----:B------:R-:W-:Y:S01]  /*72890*/  IMAD R19, R93, 0x2, R19 ;  /* 0x000000025d137824 */ /* 0x000fe200078e0213 */
[----:B-1----:R-:W-:-:S05]  /*728a0*/  PRMT R11, R65, 0x7632, R11 ;  /* 0x00007632410b7816 */ /* 0x002fca000000000b */
[----:B------:R1:W-:Y:S01]  /*728b0*/  @P1 STG.E.U16 desc[UR16][R8.64], R11 ;  /* 0x0000000b08001986 */ /* 0x0003e2000c101510 */
[----:B--2---:R-:W-:Y:S01]  /*728c0*/  ISETP.LT.AND P1, PT, R18, UR5, !P0 ;  /* 0x0000000512007c0c */ /* 0x004fe2000c721270 */
[----:B------:R-:W2:Y:S02]  /*728d0*/  LDCU UR5, c[0x0][0x39c] ;  /* 0x00007380ff0577ac */ /* 0x000ea40008000800 */
[----:B------:R0:W-:Y:S01]  /*728e0*/  @P5 STG.E.U16 desc[UR16][R16.64], R66 ;  /* 0x0000004210005986 */ /* 0x0001e2000c101510 */
[----:B------:R-:W-:Y:S01]  /*728f0*/  LEA R10, P5, R19, R0, 0x1 ;  /* 0x00000000130a7211 */ /* 0x000fe200078a08ff */
[----:B------:R-:W-:Y:S01]  /*72900*/  IMAD R18, R93, 0x2, R19 ;  /* 0x000000025d127824 */ /* 0x000fe200078e0213 */
[----:B------:R-:W-:Y:S02]  /*72910*/  LOP3.LUT R24, R2, 0xd2, RZ, 0xfc, !PT ;  /* 0x000000d202187812 */ /* 0x000fe400078efcff */
[----:B-1----:R-:W-:Y:S02]  /*72920*/  LEA.HI.X.SX32 R11, R19, R3, 0x1, P5 ;  /* 0x00000003130b7211 */ /* 0x002fe400028f0eff */
[----:B------:R-:W-:-:S02]  /*72930*/  PRMT R9, R66, 0x7632, R9 ;  /* 0x0000763242097816 */ /* 0x000fc40000000009 */
[----:B------:R-:W-:-:S03]  /*72940*/  LEA R8, P6, R18, R0, 0x1 ;  /* 0x0000000012087211 */ /* 0x000fc600078c08ff */
[----:B------:R1:W-:Y:S01]  /*72950*/  @P4 STG.E.U16 desc[UR16][R10.64], R9 ;  /* 0x000000090a004986 */ /* 0x0003e2000c101510 */
[----:B------:R-:W-:Y:S02]  /*72960*/  LOP3.LUT R19, R2, 0xd4, RZ, 0xfc, !PT ;  /* 0x000000d402137812 */ /* 0x000fe400078efcff */
[----:B---3--:R-:W-:Y:S01]  /*72970*/  ISETP.LT.AND P5, PT, R24, UR6, !P0 ;  /* 0x0000000618007c0c */ /* 0x008fe2000c7a1270 */
[----:B------:R-:W3:Y:S01]  /*72980*/  LDCU UR6, c[0x0][0x39c] ;  /* 0x00007380ff0677ac */ /* 0x000ee20008000800 */
[----:B0-----:R-:W-:Y:S02]  /*72990*/  ISETP.LT.AND P4, PT, R19, UR7, !P0 ;  /* 0x0000000713007c0c */ /* 0x001fe4000c781270 */
[----:B------:R-:W-:Y:S01]  /*729a0*/  LOP3.LUT R17, R2, 0xd6, RZ, 0xfc, !PT ;  /* 0x000000d602117812 */ /* 0x000fe200078efcff */
[----:B------:R-:W0:Y:S01]  /*729b0*/  LDCU UR7, c[0x0][0x39c] ;  /* 0x00007380ff0777ac */ /* 0x000e220008000800 */
[----:B-1----:R-:W-:Y:S01]  /*729c0*/  LEA.HI.X.SX32 R9, R18, R3, 0x1, P6 ;  /* 0x0000000312097211 */ /* 0x002fe200030f0eff */
[----:B------:R-:W-:-:S04]  /*729d0*/  IMAD R18, R93, 0x2, R18 ;  /* 0x000000025d127824 */ /* 0x000fc800078e0212 */
[----:B------:R-:W-:Y:S01]  /*729e0*/  IMAD R19, R93, 0x2, R18 ;  /* 0x000000025d137824 */ /* 0x000fe200078e0212 */
[CC--:B------:R-:W-:Y:S01]  /*729f0*/  LEA R16, P6, R18.reuse, R0.reuse, 0x1 ;  /* 0x0000000012107211 */ /* 0x0c0fe200078c08ff */
[----:B------:R1:W-:Y:S01]  /*72a00*/  @P3 STG.E.U16 desc[UR16][R8.64], R67 ;  /* 0x0000004308003986 */ /* 0x0003e2000c101510 */
[----:B--2---:R-:W-:Y:S01]  /*72a10*/  ISETP.LT.AND P3, PT, R17, UR5, !P0 ;  /* 0x0000000511007c0c */ /* 0x004fe2000c761270 */
[----:B------:R-:W2:Y:S01]  /*72a20*/  LDCU UR5, c[0x0][0x39c] ;  /* 0x00007380ff0577ac */ /* 0x000ea20008000800 */
        /* <DEDUP_REMOVED lines=18> */
[----:B--2---:R-:W-:Y:S01]  /*72b50*/  ISETP.LT.AND P1, PT, R24, UR5, !P0 ;  /* 0x0000000518007c0c */ /* 0x004fe2000c721270 */
[----:B------:R-:W2:Y:S01]  /*72b60*/  LDCU UR5, c[0x0][0x39c] ;  /* 0x00007380ff0577ac */ /* 0x000ea20008000800 */
        /* <DEDUP_REMOVED lines=8> */
[----:B---3--:R-:W-:Y:S01]  /*72bf0*/  ISETP.LT.AND P4, PT, R11, UR6, !P0 ;  /* 0x000000060b007c0c */ /* 0x008fe2000c781270 */
        /* <DEDUP_REMOVED lines=48> */
[----:B--2---:R-:W-:Y:S01]  /*72f00*/  ISETP.LT.AND P3, PT, R24, UR5, !P0 ;  /* 0x0000000518007c0c */ /* 0x004fe2000c761270 */
[----:B------:R-:W2:Y:S01]  /*72f10*/  LDCU UR5, c[0x0][0x39c] ;  /* 0x00007380ff0577ac */ /* 0x000ea20008000800 */
[----:B0-----:R-:W-:Y:S02]  /*72f20*/  LOP3.LUT R17, R2, 0xee, RZ, 0xfc, !PT ;  /* 0x000000ee02117812 */ /* 0x001fe400078efcff */
[----:B-1----:R-:W-:Y:S01]  /*72f30*/  LEA.HI.X.SX32 R9, R18, R3, 0x1, P6 ;  /* 0x0000000312097211 */ /* 0x002fe200030f0eff */
[----:B------:R-:W-:-:S04]  /*72f40*/  IMAD R18, R93, 0x2, R18 ;  /* 0x000000025d127824 */ /* 0x000fc800078e0212 */
[----:B------:R-:W-:Y:S01]  /*72f50*/  IMAD R24, R93, 0x2, R18 ;  /* 0x000000025d187824 */ /* 0x000fe200078e0212 */
[-C--:B------:R-:W-:Y:S01]  /*72f60*/  LEA R16, P6, R18, R0.reuse, 0x1 ;  /* 0x0000000012107211 */ /* 0x080fe200078c08ff */
[----:B------:R-:W-:Y:S01]  /*72f70*/  @P1 STG.E.U16 desc[UR16][R8.64], R81 ;  /* 0x0000005108001986 */ /* 0x000fe2000c101510 */
[----:B---3--:R-:W-:Y:S01]  /*72f80*/  ISETP.LT.AND P1, PT, R17, UR6, !P0 ;  /* 0x0000000611007c0c */ /* 0x008fe2000c721270 */
[----:B------:R-:W0:Y:S01]  /*72f90*/  LDCU UR6, c[0x0][0x39c] ;  /* 0x00007380ff0677ac */ /* 0x000e220008000800 */
[----:B------:R-:W-:Y:S01]  /*72fa0*/  LOP3.LUT R19, R2, 0xec, RZ, 0xfc, !PT ;  /* 0x000000ec02137812 */ /* 0x000fe200078efcff */
[----:B------:R-:W1:Y:S01]  /*72fb0*/  LDS.128 R8, [R91] ;  /* 0x000000005b087984 */ /* 0x000e620000000c00 */
[----:B------:R-:W-:Y:S02]  /*72fc0*/  LEA.HI.X.SX32 R17, R18, R3, 0x1, P6 ;  /* 0x0000000312117211 */ /* 0x000fe400030f0eff */
[----:B------:R-:W-:Y:S02]  /*72fd0*/  LEA R18, P6, R24, R0, 0x1 ;  /* 0x0000000018127211 */ /* 0x000fe400078c08ff */
[----:B------:R-:W-:-:S02]  /*72fe0*/  ISETP.LT.AND P2, PT, R19, UR7, !P0 ;  /* 0x0000000713007c0c */ /* 0x000fc4000c741270 */
[----:B------:R-:W-:Y:S01]  /*72ff0*/  PRMT R32, R81, 0x7632, R32 ;  /* 0x0000763251207816 */ /* 0x000fe20000000020 */
[----:B------:R-:W-:Y:S01]  /*73000*/  IMAD R25, R93, 0x2, R24 ;  /* 0x000000025d197824 */ /* 0x000fe200078e0218 */
[----:B------:R-:W-:Y:S01]  /*73010*/  LEA.HI.X.SX32 R19, R24, R3, 0x1, P6 ;  /* 0x0000000318137211 */ /* 0x000fe200030f0eff */
[----:B------:R-:W3:Y:S01]  /*73020*/  LDCU UR7, c[0x0][0x39c] ;  /* 0x00007380ff0777ac */ /* 0x000ee20008000800 */
[----:B------:R-:W-:Y:S01]  /*73030*/  LOP3.LUT R26, R2, 0xf0, RZ, 0xfc, !PT ;  /* 0x000000f0021a7812 */ /* 0x000fe200078efcff */
[----:B------:R0:W-:Y:S03]  /*73040*/  @P5 STG.E.U16 desc[UR16][R16.64], R32 ;  /* 0x0000002010005986 */ /* 0x0001e6000c101510 */
[----:B--2---:R-:W-:Y:S01]  /*73050*/  ISETP.LT.AND P5, PT, R26, UR5, !P0 ;  /* 0x000000051a007c0c */ /* 0x004fe2000c7a1270 */
[----:B------:R2:W-:Y:S01]  /*73060*/  @P4 STG.E.U16 desc[UR16][R18.64], R82 ;  /* 0x0000005212004986 */ /* 0x0005e2000c101510 */
[----:B------:R-:W-:Y:S01]  /*73070*/  LEA R24, P4, R25, R0, 0x1 ;  /* 0x0000000019187211 */ /* 0x000fe200078808ff */
[----:B------:R-:W1:Y:S01]  /*73080*/  LDCU UR5, c[0x0][0x39c] ;  /* 0x00007380ff0577ac */ /* 0x000e620008000800 */
[----:B------:R-:W-:-:S02]  /*73090*/  IMAD R26, R93, 0x2, R25 ;  /* 0x000000025d1a7824 */ /* 0x000fc400078e0219 */
[----:B------:R-:W-:Y:S02]  /*730a0*/  LEA.HI.X.SX32 R25, R25, R3, 0x1, P4 ;  /* 0x0000000319197211 */ /* 0x000fe400020f0eff */
[----:B0-----:R-:W-:Y:S02]  /*730b0*/  PRMT R17, R82, 0x7632, R17 ;  /* 0x0000763252117816 */ /* 0x001fe40000000011 */
[----:B------:R-:W-:Y:S02]  /*730c0*/  LOP3.LUT R27, R2, 0xf2, RZ, 0xfc, !PT ;  /* 0x000000f2021b7812 */ /* 0x000fe400078efcff */
[----:B------:R-:W-:Y:S01]  /*730d0*/  LEA R16, P6, R26, R0, 0x1 ;  /* 0x000000001a107211 */ /* 0x000fe200078c08ff */
[----:B------:R0:W-:Y:S01]  /*730e0*/  @P3 STG.E.U16 desc[UR16][R24.64], R17 ;  /* 0x0000001118003986 */ /* 0x0001e2000c101510 */
[----:B------:R-:W-:Y:S01]  /*730f0*/  ISETP.LT.AND P4, PT, R27, UR6, !P0 ;  /* 0x000000061b007c0c */ /* 0x000fe2000c781270 */
[----:B------:R-:W1:Y:S01]  /*73100*/  LDCU UR6, c[0x0][0x39c] ;  /* 0x00007380ff0677ac */ /* 0x000e620008000800 */
[----:B------:R-:W-:-:S02]  /*73110*/  LOP3.LUT R27, R2, 0xf4, RZ, 0xfc, !PT ;  /* 0x000000f4021b7812 */ /* 0x000fc400078efcff */
[----:B--2---:R-:W-:Y:S02]  /*73120*/  LOP3.LUT R19, R2, 0xf6, RZ, 0xfc, !PT ;  /* 0x000000f602137812 */ /* 0x004fe400078efcff */
[----:B---3--:R-:W-:Y:S01]  /*73130*/  ISETP.LT.AND P3, PT, R27, UR7, !P0 ;  /* 0x000000071b007c0c */ /* 0x008fe2000c761270 */
[----:B------:R-:W2:Y:S01]  /*73140*/  LDCU UR7, c[0x0][0x39c] ;  /* 0x00007380ff0777ac */ /* 0x000ea20008000800 */
[----:B0-----:R-:W-:Y:S01]  /*73150*/  LEA.HI.X.SX32 R17, R26, R3, 0x1, P6 ;  /* 0x000000031a117211 */ /* 0x001fe200030f0eff */
[----:B------:R-:W-:-:S04]  /*73160*/  IMAD R26, R93, 0x2, R26 ;  /* 0x000000025d1a7824 */ /* 0x000fc800078e021a */
[----:B------:R-:W-:Y:S01]  /*73170*/  IMAD R27, R93, 0x2, R26 ;  /* 0x000000025d1b7824 */ /* 0x000fe200078e021a */
[CC--:B------:R-:W-:Y:S01]  /*73180*/  LEA R18, P6, R26.reuse, R0.reuse, 0x1 ;  /* 0x000000001a127211 */ /* 0x0c0fe200078c08ff */
[----:B------:R0:W-:Y:S01]  /*73190*/  @P2 STG.E.U16 desc[UR16][R16.64], R83 ;  /* 0x0000005310002986 */ /* 0x0001e2000c101510 */
[----:B-1----:R-:W-:Y:S01]  /*731a0*/  ISETP.LT.AND P2, PT, R19, UR5, !P0 ;  /* 0x0000000513007c0c */ /* 0x002fe2000c741270 */
[----:B------:R-:W1:Y:S01]  /*731b0*/  LDCU UR5, c[0x0][0x39c] ;  /* 0x00007380ff0577ac */ /* 0x000e620008000800 */
[-C--:B------:R-:W-:Y:S02]  /*731c0*/  LEA.HI.X.SX32 R19, R26, R3.reuse, 0x1, P6 ;  /* 0x000000031a137211 */ /* 0x080fe400030f0eff */
[C---:B------:R-:W-:Y:S02]  /*731d0*/  LEA R24, P6, R27.reuse, R0, 0x1 ;  /* 0x000000001b187211 */ /* 0x040fe400078c08ff */
[----:B------:R-:W-:Y:S02]  /*731e0*/  LOP3.LUT R26, R2, 0xf8, RZ, 0xfc, !PT ;  /* 0x000000f8021a7812 */ /* 0x000fe400078efcff */
[----:B------:R-:W-:-:S02]  /*731f0*/  LEA.HI.X.SX32 R25, R27, R3, 0x1, P6 ;  /* 0x000000031b197211 */ /* 0x000fc400030f0eff */
[----:B0-----:R-:W-:Y:S01]  /*73200*/  PRMT R17, R83, 0x7632, R17 ;  /* 0x0000763253117816 */ /* 0x001fe20000000011 */
[----:B------:R-:W-:-:S04]  /*73210*/  IMAD R27, R93, 0x2, R27 ;  /* 0x000000025d1b7824 */ /* 0x000fc800078e021b */
[----:B------:R0:W-:Y:S01]  /*73220*/  @P1 STG.E.U16 desc[UR16][R18.64], R17 ;  /* 0x0000001112001986 */ /* 0x0001e2000c101510 */
[----:B------:R-:W-:Y:S01]  /*73230*/  ISETP.LT.AND P1, PT, R26, UR6, !P0 ;  /* 0x000000061a007c0c */ /* 0x000fe2000c721270 */
[----:B------:R-:W3:Y:S02]  /*73240*/  LDCU UR6, c[0x0][0x39c] ;  /* 0x00007380ff0677ac */ /* 0x000ee40008000800 */
[----:B------:R1:W-:Y:S01]  /*73250*/  @P5 STG.E.U16 desc[UR16][R24.64], R8 ;  /* 0x0000000818005986 */ /* 0x0003e2000c101510 */
[----:B------:R-:W-:Y:S01]  /*73260*/  LEA R16, P5, R27, R0, 0x1 ;  /* 0x000000001b107211 */ /* 0x000fe200078a08ff */
[----:B------:R-:W-:Y:S01]  /*73270*/  IMAD R26, R93, 0x2, R27 ;  /* 0x000000025d1a7824 */ /* 0x000fe200078e021b */
[----:B------:R-:W-:Y:S02]  /*73280*/  LOP3.LUT R32, R2, 0xfa, RZ, 0xfc, !PT ;  /* 0x000000fa02207812 */ /* 0x000fe400078efcff */
[----:B0-----:R-:W-:Y:S02]  /*73290*/  LEA.HI.X.SX32 R17, R27, R3, 0x1, P5 ;  /* 0x000000031b117211 */ /* 0x001fe400028f0eff */
[----:B------:R-:W-:-:S02]  /*732a0*/  PRMT R19, R8, 0x7632, R19 ;  /* 0x0000763208137816 */ /* 0x000fc40000000013 */
[----:B------:R-:W-:-:S03]  /*732b0*/  LEA R18, P6, R26, R0, 0x1 ;  /* 0x000000001a127211 */ /* 0x000fc600078c08ff */
[----:B------:R0:W-:Y:S01]  /*732c0*/  @P4 STG.E.U16 desc[UR16][R16.64], R19 ;  /* 0x0000001310004986 */ /* 0x0001e2000c101510 */
[----:B-1----:R-:W-:Y:S01]  /*732d0*/  ISETP.LT.AND P5, PT, R32, UR5, !P0 ;  /* 0x0000000520007c0c */ /* 0x002fe2000c7a1270 */
[----:B------:R-:W1:Y:S01]  /*732e0*/  LDCU UR5, c[0x0][0x39c] ;  /* 0x00007380ff0577ac */ /* 0x000e620008000800 */
[----:B------:R-:W-:Y:S02]  /*732f0*/  LOP3.LUT R25, R2, 0xfe, RZ, 0xfc, !PT ;  /* 0x000000fe02197812 */ /* 0x000fe400078efcff */
[----:B0-----:R-:W-:Y:S01]  /*73300*/  LEA.HI.X.SX32 R19, R26, R3, 0x1, P6 ;  /* 0x000000031a137211 */ /* 0x001fe200030f0eff */
[----:B------:R-:W-:-:S04]  /*73310*/  IMAD R26, R93, 0x2, R26 ;  /* 0x000000025d1a7824 */ /* 0x000fc800078e021a */
[----:B------:R0:W-:Y:S01]  /*73320*/  @P3 STG.E.U16 desc[UR16][R18.64], R9 ;  /* 0x0000000912003986 */ /* 0x0001e2000c101510 */
[CC--:B------:R-:W-:Y:S01]  /*73330*/  LEA R24, P6, R26.reuse, R0.reuse, 0x1 ;  /* 0x000000001a187211 */ /* 0x0c0fe200078c08ff */
[----:B------:R-:W-:Y:S01]  /*73340*/  IMAD R8, R93, 0x2, R26 ;  /* 0x000000025d087824 */ /* 0x000fe200078e021a */
[----:B---3--:R-:W-:Y:S01]  /*73350*/  ISETP.LT.AND P3, PT, R25, UR6, !P0 ;  /* 0x0000000619007c0c */ /* 0x008fe2000c761270 */
[----:B------:R-:W3:Y:S01]  /*73360*/  LDCU UR6, c[0x0][0x39c] ;  /* 0x00007380ff0677ac */ /* 0x000ee20008000800 */
[-C--:B------:R-:W-:Y:S02]  /*73370*/  LEA.HI.X.SX32 R25, R26, R3.reuse, 0x1, P6 ;  /* 0x000000031a197211 */ /* 0x080fe400030f0eff */
[----:B------:R-:W-:Y:S02]  /*73380*/  LEA R16, P6, R8, R0, 0x1 ;  /* 0x0000000008107211 */ /* 0x000fe400078c08ff */
[----:B------:R-:W-:Y:S02]  /*73390*/  LOP3.LUT R26, R2, 0x100, RZ, 0xfc, !PT ;  /* 0x00000100021a7812 */ /* 0x000fe400078efcff */
[----:B------:R-:W-:-:S02]  /*733a0*/  LEA.HI.X.SX32 R17, R8, R3, 0x1, P6 ;  /* 0x0000000308117211 */ /* 0x000fc400030f0eff */
[----:B0-----:R-:W-:Y:S01]  /*733b0*/  PRMT R19, R9, 0x7632, R19 ;  /* 0x0000763209137816 */ /* 0x001fe20000000013 */
[----:B------:R-:W-:Y:S01]  /*733c0*/  IMAD R9, R93, 0x2, R8 ;  /* 0x000000025d097824 */ /* 0x000fe200078e0208 */
[----:B------:R-:W-:-:S03]  /*733d0*/  LOP3.LUT R27, R2, 0xfc, RZ, 0xfc, !PT ;  /* 0x000000fc021b7812 */ /* 0x000fc600078efcff */
[----:B------:R0:W-:Y:S01]  /*733e0*/  @P2 STG.E.U16 desc[UR16][R24.64], R19 ;  /* 0x0000001318002986 */ /* 0x0001e2000c101510 */
[----:B-1----:R-:W-:Y:S01]  /*733f0*/  ISETP.LT.AND P2, PT, R26, UR5, !P0 ;  /* 0x000000051a007c0c */ /* 0x002fe2000c741270 */
[----:B------:R-:W1:Y:S02]  /*73400*/  LDCU UR5, c[0x0][0x39c] ;  /* 0x00007380ff0577ac */ /* 0x000e640008000800 */
[----:B------:R0:W-:Y:S01]  /*73410*/  @P1 STG.E.U16 desc[UR16][R16.64], R10 ;  /* 0x0000000a10001986 */ /* 0x0001e2000c101510 */
[----:B------:R-:W-:Y:S01]  /*73420*/  LEA R8, P1, R9, R0, 0x1 ;  /* 0x0000000009087211 */ /* 0x000fe200078208ff */
[----:B------:R-:W-:Y:S01]  /*73430*/  IMAD R26, R93, 0x2, R9 ;  /* 0x000000025d1a7824 */ /* 0x000fe200078e0209 */
[----:B------:R-:W-:Y:S02]  /*73440*/  LOP3.LUT R18, R2, 0x102, RZ, 0xfc, !PT ;  /* 0x0000010202127812 */ /* 0x000fe400078efcff */
[----:B------:R-:W-:Y:S02]  /*73450*/  LEA.HI.X.SX32 R9, R9, R3, 0x1, P1 ;  /* 0x0000000309097211 */ /* 0x000fe400008f0eff */
[----:B--2---:R-:W-:Y:S01]  /*73460*/  ISETP.LT.AND P4, PT, R27, UR7, !P0 ;  /* 0x000000071b007c0c */ /* 0x004fe2000c781270 */
[----:B------:R-:W2:Y:S01]  /*73470*/  LDCU UR7, c[0x0][0x39c] ;  /* 0x00007380ff0777ac */ /* 0x000ea20008000800 */
[----:B---3--:R-:W-:-:S02]  /*73480*/  ISETP.LT.AND P1, PT, R18, UR6, !P0 ;  /* 0x0000000612007c0c */ /* 0x008fc4000c721270 */
[-C--:B------:R-:W-:Y:S01]  /*73490*/  LEA R18, P6, R26, R0.reuse, 0x1 ;  /* 0x000000001a127211 */ /* 0x080fe200078c08ff */
[----:B------:R-:W3:Y:S01]  /*734a0*/  LDCU UR6, c[0x0][0x39c] ;  /* 0x00007380ff0677ac */ /* 0x000ee20008000800 */
[----:B0-----:R-:W-:Y:S02]  /*734b0*/  PRMT R25, R10, 0x7632, R25 ;  /* 0x000076320a197816 */ /* 0x001fe40000000019 */
[-C--:B------:R-:W-:Y:S01]  /*734c0*/  LEA.HI.X.SX32 R19, R26, R3.reuse, 0x1, P6 ;  /* 0x000000031a137211 */ /* 0x080fe200030f0eff */
[C---:B------:R-:W-:Y:S01]  /*734d0*/  IMAD R26, R93.reuse, 0x2, R26 ;  /* 0x000000025d1a7824 */ /* 0x040fe200078e021a */
[----:B------:R-:W-:Y:S01]  /*734e0*/  LOP3.LUT R17, R2, 0x106, RZ, 0xfc, !PT ;  /* 0x0000010602117812 */ /* 0x000fe200078efcff */
[----:B------:R0:W-:Y:S02]  /*734f0*/  @P5 STG.E.U16 desc[UR16][R8.64], R25 ;  /* 0x0000001908005986 */ /* 0x0001e4000c101510 */
[----:B------:R-:W-:Y:S01]  /*73500*/  IMAD R10, R93, 0x2, R26 ;  /* 0x000000025d0a7824 */ /* 0x000fe200078e021a */
[C---:B------:R-:W-:Y:S01]  /*73510*/  LEA R16, P6, R26.reuse, R0, 0x1 ;  /* 0x000000001a107211 */ /* 0x040fe200078c08ff */
[----:B------:R2:W-:Y:S01]  /*73520*/  @P4 STG.E.U16 desc[UR16][R18.64], R11 ;  /* 0x0000000b12004986 */ /* 0x0005e2000c101510 */
[----:B-1----:R-:W-:Y:S01]  /*73530*/  ISETP.LT.AND P4, PT, R17, UR5, !P0 ;  /* 0x0000000511007c0c */ /* 0x002fe2000c781270 */
[----:B------:R-:W1:Y:S01]  /*73540*/  LDCU UR5, c[0x0][0x39c] ;  /* 0x00007380ff0577ac */ /* 0x000e620008000800 */
[----:B------:R-:W-:-:S02]  /*73550*/  LEA.HI.X.SX32 R17, R26, R3, 0x1, P6 ;  /* 0x000000031a117211 */ /* 0x000fc400030f0eff */
[----:B------:R-:W-:Y:S02]  /*73560*/  LOP3.LUT R24, R2, 0x104, RZ, 0xfc, !PT ;  /* 0x0000010402187812 */ /* 0x000fe400078efcff */
[C---:B0-----:R-:W-:Y:S02]  /*73570*/  LEA R8, P6, R10.reuse, R0, 0x1 ;  /* 0x000000000a087211 */ /* 0x041fe400078c08ff */
[----:B------:R-:W-:Y:S02]  /*73580*/  PRMT R25, R11, 0x7632, R25 ;  /* 0x000076320b197816 */ /* 0x000fe40000000019 */
[----:B------:R-:W-:Y:S01]  /*73590*/  LEA.HI.X.SX32 R9, R10, R3, 0x1, P6 ;  /* 0x000000030a097211 */ /* 0x000fe200030f0eff */
[C---:B--2---:R-:W-:Y:S01]  /*735a0*/  IMAD R11, R93.reuse, 0x2, R10 ;  /* 0x000000025d0b7824 */ /* 0x044fe200078e020a */
[----:B------:R-:W-:Y:S01]  /*735b0*/  ISETP.LT.AND P5, PT, R24, UR7, !P0 ;  /* 0x0000000718007c0c */ /* 0x000fe2000c7a1270 */
[----:B------:R-:W0:Y:S01]  /*735c0*/  LDCU UR7, c[0x0][0x39c] ;  /* 0x00007380ff0777ac */ /* 0x000e220008000800 */
[----:B------:R-:W-:Y:S01]  /*735d0*/  LOP3.LUT R24, R2, 0x108, RZ, 0xfc, !PT ;  /* 0x0000010802187812 */ /* 0x000fe200078efcff */
[----:B------:R2:W-:Y:S01]  /*735e0*/  @P3 STG.E.U16 desc[UR16][R16.64], R25 ;  /* 0x0000001910003986 */ /* 0x0005e2000c101510 */
[----:B------:R-:W-:-:S02]  /*735f0*/  IMAD R18, R93, 0x2, R11 ;  /* 0x000000025d127824 */ /* 0x000fc400078e020b */
[----:B---3--:R-:W-:Y:S01]  /*73600*/  ISETP.LT.AND P3, PT, R24, UR6, !P0 ;  /* 0x0000000618007c0c */ /* 0x008fe2000c761270 */
[----:B------:R3:W-:Y:S01]  /*73610*/  @P2 STG.E.U16 desc[UR16][R8.64], R34 ;  /* 0x0000002208002986 */ /* 0x0007e2000c101510 */
[CC--:B------:R-:W-:Y:S01]  /*73620*/  LEA R10, P2, R11.reuse, R0.reuse, 0x1 ;  /* 0x000000000b0a7211 */ /* 0x0c0fe200078408ff */
[----:B------:R-:W4:Y:S01]  /*73630*/  LDCU UR6, c[0x0][0x39c] ;  /* 0x00007380ff0677ac */ /* 0x000f220008000800 */
[----:B------:R-:W-:Y:S02]  /*73640*/  LOP3.LUT R19, R2, 0x10a, RZ, 0xfc, !PT ;  /* 0x0000010a02137812 */ /* 0x000fe400078efcff */
[----:B------:R-:W-:Y:S02]  /*73650*/  LEA.HI.X.SX32 R11, R11, R3, 0x1, P2 ;  /* 0x000000030b0b7211 */ /* 0x000fe400010f0eff */
[----:B--2---:R-:W-:Y:S02]  /*73660*/  PRMT R17, R34, 0x7632, R17 ;  /* 0x0000763222117816 */ /* 0x004fe40000000011 */
[----:B------:R-:W-:-:S02]  /*73670*/  LEA R16, P6, R18, R0, 0x1 ;  /* 0x0000000012107211 */ /* 0x000fc400078c08ff */
[----:B-1----:R-:W-:Y:S01]  /*73680*/  ISETP.LT.AND P2, PT, R19, UR5, !P0 ;  /* 0x0000000513007c0c */ /* 0x002fe2000c741270 */
[----:B------:R1:W-:Y:S01]  /*73690*/  @P1 STG.E.U16 desc[UR16][R10.64], R17 ;  /* 0x000000110a001986 */ /* 0x0003e2000c101510 */
[C---:B------:R-:W-:Y:S01]  /*736a0*/  LOP3.LUT R19, R2.reuse, 0x10c, RZ, 0xfc, !PT ;  /* 0x0000010c02137812 */ /* 0x040fe200078efcff */
[----:B------:R-:W2:Y:S01]  /*736b0*/  LDCU UR5, c[0x0][0x39c] ;  /* 0x00007380ff0577ac */ /* 0x000ea20008000800 */
[----:B---3--:R-:W-:Y:S02]  /*736c0*/  LOP3.LUT R9, R2, 0x10e, RZ, 0xfc, !PT ;  /* 0x0000010e02097812 */ /* 0x008fe400078efcff */
[----:B0-----:R-:W-:Y:S01]  /*736d0*/  ISETP.LT.AND P1, PT, R19, UR7, !P0 ;  /* 0x0000000713007c0c */ /* 0x001fe2000c721270 */
[----:B------:R-:W0:Y:S01]  /*736e0*/  LDCU UR7, c[0x0][0x39c] ;  /* 0x00007380ff0777ac */ /* 0x000e220008000800 */
[----:B-1----:R-:W-:Y:S01]  /*736f0*/  LEA.HI.X.SX32 R17, R18, R3, 0x1, P6 ;  /* 0x0000000312117211 */ /* 0x002fe200030f0eff */
[----:B------:R-:W-:-:S04]  /*73700*/  IMAD R18, R93, 0x2, R18 ;  /* 0x000000025d127824 */ /* 0x000fc800078e0212 */
[----:B------:R-:W-:Y:S01]  /*73710*/  IMAD R19, R93, 0x2, R18 ;  /* 0x000000025d137824 */ /* 0x000fe200078e0212 */
[CC--:B------:R-:W-:Y:S01]  /*73720*/  LEA R8, P6, R18.reuse, R0.reuse, 0x1 ;  /* 0x0000000012087211 */ /* 0x0c0fe200078c08ff */
[----:B-----5:R1:W-:Y:S01]  /*73730*/  @P5 STG.E.U16 desc[UR16][R16.64], R33 ;  /* 0x0000002110005986 */ /* 0x0203e2000c101510 */
[----:B----4-:R-:W-:Y:S01]  /*73740*/  ISETP.LT.AND P5, PT, R9, UR6, !P0 ;  /* 0x0000000609007c0c */ /* 0x010fe2000c7a1270 */
        /* <DEDUP_REMOVED lines=9> */
[----:B------:R-:W-:Y:S01]  /*737e0*/  IMAD R18, R93, 0x2, R19 ;  /* 0x000000025d127824 */ /* 0x000fe200078e0213 */
[----:B------:R-:W2:Y:S01]  /*737f0*/  LDCU UR5, c[0x0][0x39c] ;  /* 0x00007380ff0577ac */ /* 0x000ea20008000800 */
[----:B------:R4:W-:Y:S01]  /*73800*/  @P3 STG.E.U16 desc[UR16][R10.64], R89 ;  /* 0x000000590a003986 */ /* 0x0009e2000c101510 */
[----:B------:R-:W-:Y:S02]  /*73810*/  LEA R16, P3, R19, R0, 0x1 ;  /* 0x0000000013107211 */ /* 0x000fe400078608ff */
[----:B-1----:R-:W-:Y:S02]  /*73820*/  PRMT R9, R89, 0x7632, R9 ;  /* 0x0000763259097816 */ /* 0x002fe40000000009 */
[----:B----4-:R-:W4:Y:S01]  /*73830*/  LDL.LU R89, [R1+0x48] ;  /* 0x0000480001597983 */ /* 0x010f220000300800 */
[----:B------:R-:W-:-:S02]  /*73840*/  LEA.HI.X.SX32 R17, R19, R3, 0x1, P3 ;  /* 0x0000000313117211 */ /* 0x000fc400018f0eff */
[----:B------:R-:W-:-:S03]  /*73850*/  LEA R8, P6, R18, R0, 0x1 ;  /* 0x0000000012087211 */ /* 0x000fc600078c08ff */
[----:B------:R1:W-:Y:S02]  /*73860*/  @P2 STG.E.U16 desc[UR16][R16.64], R9 ;  /* 0x0000000910002986 */ /* 0x0003e4000c101510 */
[----:B-1----:R-:W-:-:S05]  /*73870*/  LEA.HI.X.SX32 R9, R18, R3, 0x1, P6 ;  /* 0x0000000312097211 */ /* 0x002fca00030f0eff */
[----:B------:R1:W-:Y:S02]  /*73880*/  @P1 STG.E.U16 desc[UR16][R8.64], R92 ;  /* 0x0000005c08001986 */ /* 0x0003e4000c101510 */
[----:B-1----:R-:W-:Y:S02]  /*73890*/  PRMT R9, R92, 0x7632, R9 ;  /* 0x000076325c097816 */ /* 0x002fe40000000009 */
[----:B------:R-:W5:Y:S01]  /*738a0*/  LDL.LU R92, [R1+0x4c] ;  /* 0x00004c00015c7983 */ /* 0x000f620000300800 */
[C---:B------:R-:W-:Y:S01]  /*738b0*/  LOP3.LUT R24, R2.reuse, 0x112, RZ, 0xfc, !PT ;  /* 0x0000011202187812 */ /* 0x040fe200078efcff */
[----:B------:R-:W-:Y:S01]  /*738c0*/  IMAD R18, R93, 0x2, R18 ;  /* 0x000000025d127824 */ /* 0x000fe200078e0212 */
[----:B------:R-:W-:Y:S01]  /*738d0*/  LOP3.LUT R19, R2, 0x114, RZ, 0xfc, !PT ;  /* 0x0000011402137812 */ /* 0x000fe200078efcff */
[----:B------:R-:W5:Y:S01]  /*738e0*/  LDL.LU R34, [R1+0x20] ;  /* 0x0000200001227983 */ /* 0x000f620000300800 */
[----:B---3--:R-:W-:Y:S01]  /*738f0*/  ISETP.LT.AND P3, PT, R24, UR6, !P0 ;  /* 0x0000000618007c0c */ /* 0x008fe2000c761270 */
[----:B------:R-:W1:Y:S01]  /*73900*/  LDCU UR6, c[0x0][0x39c] ;  /* 0x00007380ff0677ac */ /* 0x000e620008000800 */
[----:B0-----:R-:W-:Y:S01]  /*73910*/  ISETP.LT.AND P2, PT, R19, UR7, !P0 ;  /* 0x0000000713007c0c */ /* 0x001fe2000c741270 */
[----:B------:R-:W-:Y:S01]  /*73920*/  IMAD R19, R93, 0x2, R18 ;  /* 0x000000025d137824 */ /* 0x000fe200078e0212 */
[----:B------:R-:W-:Y:S01]  /*73930*/  LOP3.LUT R11, R2, 0x116, RZ, 0xfc, !PT ;  /* 0x00000116020b7812 */ /* 0x000fe200078efcff */
[----:B------:R-:W0:Y:S01]  /*73940*/  LDCU UR7, c[0x0][0x39c] ;  /* 0x00007380ff0777ac */ /* 0x000e220008000800 */
[C---:B------:R-:W-:Y:S01]  /*73950*/  LEA R10, P6, R18.reuse, R0, 0x1 ;  /* 0x00000000120a7211 */ /* 0x040fe200078c08ff */
[----:B------:R-:W3:Y:S01]  /*73960*/  LDL.LU R33, [R1+0x24] ;  /* 0x0000240001217983 */ /* 0x000ee20000300800 */
[----:B--2---:R-:W-:Y:S01]  /*73970*/  ISETP.LT.AND P1, PT, R11, UR5, !P0 ;  /* 0x000000050b007c0c */ /* 0x004fe2000c721270 */
[----:B------:R-:W2:Y:S01]  /*73980*/  LDCU UR5, c[0x0][0x39c] ;  /* 0x00007380ff0577ac */ /* 0x000ea20008000800 */
[----:B------:R-:W-:-:S02]  /*73990*/  LEA.HI.X.SX32 R11, R18, R3, 0x1, P6 ;  /* 0x00000003120b7211 */ /* 0x000fc400030f0eff */
[CC--:B------:R-:W-:Y:S02]  /*739a0*/  LEA R16, P6, R19.reuse, R0.reuse, 0x1 ;  /* 0x0000000013107211 */ /* 0x0c0fe400078c08ff */
[----:B------:R-:W-:Y:S02]  /*739b0*/  LOP3.LUT R18, R2, 0x118, RZ, 0xfc, !PT ;  /* 0x0000011802127812 */ /* 0x000fe400078efcff */
[----:B------:R-:W-:Y:S01]  /*739c0*/  LEA.HI.X.SX32 R17, R19, R3, 0x1, P6 ;  /* 0x0000000313117211 */ /* 0x000fe200030f0eff */
[----:B------:R-:W-:Y:S01]  /*739d0*/  IMAD R19, R93, 0x2, R19 ;  /* 0x000000025d137824 */ /* 0x000fe200078e0213 */
[----:B------:R0:W-:Y:S01]  /*739e0*/  @P5 STG.E.U16 desc[UR16][R10.64], R9 ;  /* 0x000000090a005986 */ /* 0x0001e2000c101510 */
[----:B-1----:R-:W-:Y:S01]  /*739f0*/  ISETP.LT.AND P5, PT, R18, UR6, !P0 ;  /* 0x0000000612007c0c */ /* 0x002fe2000c7a1270 */
[----:B------:R-:W1:Y:S02]  /*73a00*/  LDCU UR6, c[0x0][0x39c] ;  /* 0x00007380ff0677ac */ /* 0x000e640008000800 */
[----:B------:R1:W-:Y:S01]  /*73a10*/  @P4 STG.E.U16 desc[UR16][R16.64], R90 ;  /* 0x0000005a10004986 */ /* 0x0003e2000c101510 */
[----:B------:R-:W-:Y:S01]  /*73a20*/  LEA R8, P4, R19, R0, 0x1 ;  /* 0x0000000013087211 */ /* 0x000fe200078808ff */
[----:B------:R-:W-:Y:S01]  /*73a30*/  IMAD R18, R93, 0x2, R19 ;  /* 0x000000025d127824 */ /* 0x000fe200078e0213 */
[----:B------:R-:W-:-:S02]  /*73a40*/  LOP3.LUT R24, R2, 0x11a, RZ, 0xfc, !PT ;  /* 0x0000011a02187812 */ /* 0x000fc400078efcff */
[----:B0-----:R-:W-:Y:S02]  /*73a50*/  LEA.HI.X.SX32 R9, R19, R3, 0x1, P4 ;  /* 0x0000000313097211 */ /* 0x001fe400020f0eff */
[----:B------:R-:W-:Y:S02]  /*73a60*/  PRMT R11, R90, 0x7632, R11 ;  /* 0x000076325a0b7816 */ /* 0x000fe4000000000b */
[----:B------:R-:W-:-:S03]  /*73a70*/  LEA R10, P6, R18, R0, 0x1 ;  /* 0x00000000120a7211 */ /* 0x000fc600078c08ff */
[----:B------:R0:W-:Y:S01]  /*73a80*/  @P3 STG.E.U16 desc[UR16][R8.64], R11 ;  /* 0x0000000b08003986 */ /* 0x0001e2000c101510 */
[----:B------:R-:W-:Y:S02]  /*73a90*/  LOP3.LUT R19, R2, 0x11c, RZ, 0xfc, !PT ;  /* 0x0000011c02137812 */ /* 0x000fe400078efcff */
[----:B--2---:R-:W-:Y:S01]  /*73aa0*/  ISETP.LT.AND P4, PT, R24, UR5, !P0 ;  /* 0x0000000518007c0c */ /* 0x004fe2000c781270 */
[----:B------:R-:W2:Y:S01]  /*73ab0*/  LDCU UR5, c[0x0][0x39c] ;  /* 0x00007380ff0577ac */ /* 0x000ea20008000800 */
[----:B------:R-:W-:Y:S02]  /*73ac0*/  ISETP.LT.AND P3, PT, R19, UR7, !P0 ;  /* 0x0000000713007c0c */ /* 0x000fe4000c761270 */
[----:B-1----:R-:W-:Y:S01]  /*73ad0*/  LOP3.LUT R17, R2, 0x11e, RZ, 0xfc, !PT ;  /* 0x0000011e02117812 */ /* 0x002fe200078efcff */
[----:B------:R-:W1:Y:S01]  /*73ae0*/  LDCU UR7, c[0x0][0x39c] ;  /* 0x00007380ff0777ac */ /* 0x000e620008000800 */
[----:B0-----:R-:W-:Y:S01]  /*73af0*/  LEA.HI.X.SX32 R11, R18, R3, 0x1, P6 ;  /* 0x00000003120b7211 */ /* 0x001fe200030f0eff */
[----:B------:R-:W-:-:S04]  /*73b00*/  IMAD R18, R93, 0x2, R18 ;  /* 0x000000025d127824 */ /* 0x000fc800078e0212 */
[----:B------:R-:W-:Y:S01]  /*73b10*/  IMAD R19, R93, 0x2, R18 ;  /* 0x000000025d137824 */ /* 0x000fe200078e0212 */
[CC--:B------:R-:W-:Y:S01]  /*73b20*/  LEA R16, P6, R18.reuse, R0.reuse, 0x1 ;  /* 0x0000000012107211 */ /* 0x0c0fe200078c08ff */
[----:B------:R0:W-:Y:S01]  /*73b30*/  @P2 STG.E.U16 desc[UR16][R10.64], R88 ;  /* 0x000000580a002986 */ /* 0x0001e2000c101510 */
[----:B------:R-:W-:Y:S01]  /*73b40*/  ISETP.LT.AND P2, PT, R17, UR6, !P0 ;  /* 0x0000000611007c0c */ /* 0x000fe2000c741270 */
[----:B------:R-:W1:Y:S01]  /*73b50*/  LDCU UR6, c[0x0][0x39c] ;  /* 0x00007380ff0677ac */ /* 0x000e620008000800 */
[----:B------:R-:W-:Y:S02]  /*73b60*/  LEA.HI.X.SX32 R17, R18, R3, 0x1, P6 ;  /* 0x0000000312117211 */ /* 0x000fe400030f0eff */
[----:B------:R-:W-:-:S04]  /*73b70*/  LEA R8, P6, R19, R0, 0x1 ;  /* 0x0000000013087211 */ /* 0x000fc800078c08ff */
[----:B------:R-:W-:Y:S02]  /*73b80*/  LEA.HI.X.SX32 R9, R19, R3, 0x1, P6 ;  /* 0x0000000313097211 */ /* 0x000fe400030f0eff */
[----:B0-----:R-:W-:Y:S01]  /*73b90*/  PRMT R11, R88, 0x7632, R11 ;  /* 0x00007632580b7816 */ /* 0x001fe2000000000b */
[----:B------:R-:W-:Y:S01]  /*73ba0*/  IMAD R19, R93, 0x2, R19 ;  /* 0x000000025d137824 */ /* 0x000fe200078e0213 */
[----:B------:R-:W-:-:S03]  /*73bb0*/  LOP3.LUT R18, R2, 0x120, RZ, 0xfc, !PT ;  /* 0x0000012002127812 */ /* 0x000fc600078efcff */
[----:B------:R0:W-:Y:S01]  /*73bc0*/  @P1 STG.E.U16 desc[UR16][R16.64], R11 ;  /* 0x0000000b10001986 */ /* 0x0001e2000c101510 */
[----:B--2---:R-:W-:Y:S01]  /*73bd0*/  ISETP.LT.AND P1, PT, R18, UR5, !P0 ;  /* 0x0000000512007c0c */ /* 0x004fe2000c721270 */
[----:B------:R-:W-:Y:S01]  /*73be0*/  IMAD R18, R93, 0x2, R19 ;  /* 0x000000025d127824 */ /* 0x000fe200078e0213 */
[----:B------:R-:W2:Y:S04]  /*73bf0*/  LDCU UR5, c[0x0][0x39c] ;  /* 0x00007380ff0577ac */ /* 0x000ea80008000800 */
[-C--:B0-----:R-:W-:Y:S01]  /*73c00*/  LEA R16, P6, R18, R0.reuse, 0x1 ;  /* 0x0000000012107211 */ /* 0x081fe200078c08ff */
[----:B----4-:R0:W-:Y:S01]  /*73c10*/  @P5 STG.E.U16 desc[UR16][R8.64], R89 ;  /* 0x0000005908005986 */ /* 0x0101e2000c101510 */
[----:B------:R-:W-:Y:S02]  /*73c20*/  PRMT R17, R89, 0x7632, R17 ;  /* 0x0000763259117816 */ /* 0x000fe40000000011 */
[----:B------:R-:W-:-:S04]  /*73c30*/  LEA R10, P5, R19, R0, 0x1 ;  /* 0x00000000130a7211 */ /* 0x000fc800078a08ff */
[-C--:B------:R-:W-:Y:S01]  /*73c40*/  LEA.HI.X.SX32 R11, R19, R3.reuse, 0x1, P5 ;  /* 0x00000003130b7211 */ /* 0x080fe200028f0eff */
[----:B0-----:R-:W4:Y:S04]  /*73c50*/  LDL.LU R89, [R1+0x28] ;  /* 0x0000280001597983 */ /* 0x001f280000300800 */
[----:B------:R0:W-:Y:S02]  /*73c60*/  @P4 STG.E.U16 desc[UR16][R10.64], R17 ;  /* 0x000000110a004986 */ /* 0x0001e4000c101510 */
[----:B0-----:R-:W-:-:S05]  /*73c70*/  LEA.HI.X.SX32 R17, R18, R3, 0x1, P6 ;  /* 0x0000000312117211 */ /* 0x001fca00030f0eff */
[----:B-----5:R0:W-:Y:S02]  /*73c80*/  @P3 STG.E.U16 desc[UR16][R16.64], R92 ;  /* 0x0000005c10003986 */ /* 0x0201e4000c101510 */
[----:B0-----:R-:W-:Y:S02]  /*73c90*/  PRMT R17, R92, 0x7632, R17 ;  /* 0x000076325c117816 */ /* 0x001fe40000000011 */
[----:B------:R-:W5:Y:S01]  /*73ca0*/  LDL.LU R92, [R1+0x2c] ;  /* 0x00002c00015c7983 */ /* 0x000f620000300800 */
[C---:B------:R-:W-:Y:S01]  /*73cb0*/  LOP3.LUT R24, R2.reuse, 0x122, RZ, 0xfc, !PT ;  /* 0x0000012202187812 */ /* 0x040fe200078efcff */
[----:B------:R-:W-:Y:S01]  /*73cc0*/  IMAD R18, R93, 0x2, R18 ;  /* 0x000000025d127824 */ /* 0x000fe200078e0212 */
[----:B------:R-:W-:Y:S01]  /*73cd0*/  LOP3.LUT R19, R2, 0x124, RZ, 0xfc, !PT ;  /* 0x0000012402137812 */ /* 0x000fe200078efcff */
[----:B------:R-:W5:Y:S01]  /*73ce0*/  LDL.LU R90, [R1] ;  /* 0x00000000015a7983 */ /* 0x000f620000300800 */
[----:B-1----:R-:W-:Y:S01]  /*73cf0*/  ISETP.LT.AND P5, PT, R24, UR6, !P0 ;  /* 0x0000000618007c0c */ /* 0x002fe2000c7a1270 */
[----:B------:R-:W0:Y:S01]  /*73d00*/  LDCU UR6, c[0x0][0x39c] ;  /* 0x00007380ff0677ac */ /* 0x000e220008000800 */
[----:B------:R-:W-:Y:S01]  /*73d10*/  ISETP.LT.AND P4, PT, R19, UR7, !P0 ;  /* 0x0000000713007c0c */ /* 0x000fe2000c781270 */
[----:B------:R-:W-:Y:S01]  /*73d20*/  IMAD R19, R93, 0x2, R18 ;  /* 0x000000025d137824 */ /* 0x000fe200078e0212 */
[----:B------:R-:W-:Y:S01]  /*73d30*/  LOP3.LUT R9, R2, 0x126, RZ, 0xfc, !PT ;  /* 0x0000012602097812 */ /* 0x000fe200078efcff */
[----:B------:R-:W1:Y:S01]  /*73d40*/  LDCU UR7, c[0x0][0x39c] ;  /* 0x00007380ff0777ac */ /* 0x000e620008000800 */
[C---:B------:R-:W-:Y:S01]  /*73d50*/  LEA R8, P6, R18.reuse, R0, 0x1 ;  /* 0x0000000012087211 */ /* 0x040fe200078c08ff */
[----:B------:R-:W5:Y:S01]  /*73d60*/  LDL.LU R88, [R1+0x4] ;  /* 0x0000040001587983 */ /* 0x000f620000300800 */
        /* <DEDUP_REMOVED lines=8> */
[----:B0-----:R-:W-:Y:S01]  /*73df0*/  ISETP.LT.AND P2, PT, R18, UR6, !P0 ;  /* 0x0000000612007c0c */ /* 0x001fe2000c741270 */
[----:B------:R-:W0:Y:S02]  /*73e00*/  LDCU UR6, c[0x0][0x39c] ;  /* 0x00007380ff0677ac */ /* 0x000e240008000800 */
[----:B------:R0:W-:Y:S01]  /*73e10*/  @P1 STG.E.U16 desc[UR16][R10.64], R34 ;  /* 0x000000220a001986 */ /* 0x0001e2000c101510 */
[----:B------:R-:W-:Y:S01]  /*73e20*/  LEA R16, P1, R19, R0, 0x1 ;  /* 0x0000000013107211 */ /* 0x000fe200078208ff */
[----:B------:R-:W-:-:S03]  /*73e30*/  IMAD R18, R93, 0x2, R19 ;  /* 0x000000025d127824 */ /* 0x000fc600078e0213 */
[----:B-1----:R-:W-:Y:S02]  /*73e40*/  LEA.HI.X.SX32 R17, R19, R3, 0x1, P1 ;  /* 0x0000000313117211 */ /* 0x002fe400008f0eff */
[----:B------:R-:W-:Y:S02]  /*73e50*/  PRMT R9, R34, 0x7632, R9 ;  /* 0x0000763222097816 */ /* 0x000fe40000000009 */
[----:B------:R-:W-:Y:S02]  /*73e60*/  LEA R8, P6, R18, R0, 0x1 ;  /* 0x0000000012087211 */ /* 0x000fe400078c08ff */
[C---:B------:R-:W-:Y:S01]  /*73e70*/  LOP3.LUT R24, R2.reuse, 0x12a, RZ, 0xfc, !PT ;  /* 0x0000012a02187812 */ /* 0x040fe200078efcff */
[----:B------:R1:W-:Y:S01]  /*73e80*/  @P5 STG.E.U16 desc[UR16][R16.64], R9 ;  /* 0x0000000910005986 */ /* 0x0003e2000c101510 */
[----:B------:R-:W-:Y:S02]  /*73e90*/  LOP3.LUT R19, R2, 0x12c, RZ, 0xfc, !PT ;  /* 0x0000012c02137812 */ /* 0x000fe400078efcff */
[----:B--2---:R-:W-:Y:S01]  /*73ea0*/  ISETP.LT.AND P1, PT, R24, UR5, !P0 ;  /* 0x0000000518007c0c */ /* 0x004fe2000c721270 */
[----:B------:R-:W2:Y:S01]  /*73eb0*/  LDCU UR5, c[0x0][0x39c] ;  /* 0x00007380ff0577ac */ /* 0x000ea20008000800 */
[----:B------:R-:W-:-:S02]  /*73ec0*/  ISETP.LT.AND P5, PT, R19, UR7, !P0 ;  /* 0x0000000713007c0c */ /* 0x000fc4000c7a1270 */
[----:B0-----:R-:W-:Y:S01]  /*73ed0*/  LOP3.LUT R11, R2, 0x12e, RZ, 0xfc, !PT ;  /* 0x0000012e020b7812 */ /* 0x001fe200078efcff */
[----:B------:R-:W0:Y:S01]  /*73ee0*/  LDCU UR7, c[0x0][0x39c] ;  /* 0x00007380ff0777ac */ /* 0x000e220008000800 */
[----:B-1----:R-:W-:Y:S01]  /*73ef0*/  LEA.HI.X.SX32 R9, R18, R3, 0x1, P6 ;  /* 0x0000000312097211 */ /* 0x002fe200030f0eff */
[----:B------:R-:W-:-:S04]  /*73f00*/  IMAD R18, R93, 0x2, R18 ;  /* 0x000000025d127824 */ /* 0x000fc800078e0212 */
[----:B------:R-:W-:Y:S01]  /*73f10*/  IMAD R19, R93, 0x2, R18 ;  /* 0x000000025d137824 */ /* 0x000fe200078e0212 */
[CC--:B------:R-:W-:Y:S01]  /*73f20*/  LEA R10, P6, R18.reuse, R0.reuse, 0x1 ;  /* 0x00000000120a7211 */ /* 0x0c0fe200078c08ff */
[----:B---3--:R1:W-:Y:S01]  /*73f30*/  @P4 STG.E.U16 desc[UR16][R8.64], R33 ;  /* 0x0000002108004986 */ /* 0x0083e2000c101510 */
[----:B------:R-:W-:Y:S01]  /*73f40*/  ISETP.LT.AND P4, PT, R11, UR6, !P0 ;  /* 0x000000060b007c0c */ /* 0x000fe2000c781270 */
[----:B------:R-:W3:Y:S01]  /*73f50*/  LDCU UR6, c[0x0][0x39c] ;  /* 0x00007380ff0677ac */ /* 0x000ee20008000800 */
[----:B------:R-:W-:Y:S02]  /*73f60*/  LEA.HI.X.SX32 R11, R18, R3, 0x1, P6 ;  /* 0x00000003120b7211 */ /* 0x000fe400030f0eff */
[----:B------:R-:W-:-:S04]  /*73f70*/  LEA R16, P6, R19, R0, 0x1 ;  /* 0x0000000013107211 */ /* 0x000fc800078c08ff */
[----:B------:R-:W-:Y:S02]  /*73f80*/  LEA.HI.X.SX32 R17, R19, R3, 0x1, P6 ;  /* 0x0000000313117211 */ /* 0x000fe400030f0eff */
[----:B-1----:R-:W-:Y:S01]  /*73f90*/  PRMT R9, R33, 0x7632, R9 ;  /* 0x0000763221097816 */ /* 0x002fe20000000009 */
[----:B------:R-:W-:Y:S01]  /*73fa0*/  IMAD R19, R93, 0x2, R19 ;  /* 0x000000025d137824 */ /* 0x000fe200078e0213 */
[----:B------:R-:W-:-:S03]  /*73fb0*/  LOP3.LUT R18, R2, 0x130, RZ, 0xfc, !PT ;  /* 0x0000013002127812 */ /* 0x000fc600078efcff */
[----:B------:R1:W-:Y:S01]  /*73fc0*/  @P3 STG.E.U16 desc[UR16][R10.64], R9 ;  /* 0x000000090a003986 */ /* 0x0003e2000c101510 */
[----:B--2---:R-:W-:Y:S01]  /*73fd0*/  ISETP.LT.AND P3, PT, R18, UR5, !P0 ;  /* 0x0000000512007c0c */ /* 0x004fe2000c761270 */
[----:B------:R-:W-:Y:S01]  /*73fe0*/  IMAD R18, R93, 0x2, R19 ;  /* 0x000000025d127824 */ /* 0x000fe200078e0213 */
[----:B------:R-:W2:Y:S04]  /*73ff0*/  LDCU UR5, c[0x0][0x39c] ;  /* 0x00007380ff0577ac */ /* 0x000ea80008000800 */
[-C--:B-1----:R-:W-:Y:S01]  /*74000*/  LEA R10, P6, R18, R0.reuse, 0x1 ;  /* 0x00000000120a7211 */ /* 0x082fe200078c08ff */
[----:B----4-:R1:W-:Y:S01]  /*74010*/  @P2 STG.E.U16 desc[UR16][R16.64], R89 ;  /* 0x0000005910002986 */ /* 0x0103e2000c101510 */
[----:B------:R-:W-:Y:S02]  /*74020*/  PRMT R11, R89, 0x7632, R11 ;  /* 0x00007632590b7816 */ /* 0x000fe4000000000b */
[C---:B------:R-:W-:Y:S01]  /*74030*/  LEA R8, P2, R19.reuse, R0, 0x1 ;  /* 0x0000000013087211 */ /* 0x040fe200078408ff */
[----:B-1----:R-:W4:Y:S03]  /*74040*/  LDL.LU R89, [R1+0x8] ;  /* 0x0000080001597983 */ /* 0x002f260000300800 */
[----:B------:R-:W-:-:S05]  /*74050*/  LEA.HI.X.SX32 R9, R19, R3, 0x1, P2 ;  /* 0x0000000313097211 */ /* 0x000fca00010f0eff */
[----:B------:R1:W-:Y:S02]  /*74060*/  @P1 STG.E.U16 desc[UR16][R8.64], R11 ;  /* 0x0000000b08001986 */ /* 0x0003e4000c101510 */
[----:B-1----:R-:W-:-:S05]  /*74070*/  LEA.HI.X.SX32 R11, R18, R3, 0x1, P6 ;  /* 0x00000003120b7211 */ /* 0x002fca00030f0eff */
[----:B-----5:R1:W-:Y:S02]  /*74080*/  @P5 STG.E.U16 desc[UR16][R10.64], R92 ;  /* 0x0000005c0a005986 */ /* 0x0203e4000c101510 */
[----:B-1----:R-:W-:Y:S02]  /*74090*/  PRMT R11, R92, 0x7632, R11 ;  /* 0x000076325c0b7816 */ /* 0x002fe4000000000b */
[----:B------:R-:W5:Y:S01]  /*740a0*/  LDL.LU R92, [R1+0xc] ;  /* 0x00000c00015c7983 */ /* 0x000f620000300800 */
[C---:B------:R-:W-:Y:S01]  /*740b0*/  LOP3.LUT R24, R2.reuse, 0x132, RZ, 0xfc, !PT ;  /* 0x0000013202187812 */ /* 0x040fe200078efcff */
[----:B------:R-:W-:Y:S01]  /*740c0*/  IMAD R18, R93, 0x2, R18 ;  /* 0x000000025d127824 */ /* 0x000fe200078e0212 */
[----:B------:R-:W-:Y:S02]  /*740d0*/  LOP3.LUT R19, R2, 0x134, RZ, 0xfc, !PT ;  /* 0x0000013402137812 */ /* 0x000fe400078efcff */
[----:B---3--:R-:W-:Y:S01]  /*740e0*/  ISETP.LT.AND P2, PT, R24, UR6, !P0 ;  /* 0x0000000618007c0c */ /* 0x008fe2000c741270 */
[----:B------:R-:W1:Y:S01]  /*740f0*/  LDCU UR6, c[0x0][0x39c] ;  /* 0x00007380ff0677ac */ /* 0x000e620008000800 */
[----:B0-----:R-:W-:Y:S01]  /*74100*/  ISETP.LT.AND P1, PT, R19, UR7, !P0 ;  /* 0x0000000713007c0c */ /* 0x001fe2000c721270 */
[----:B------:R-:W-:Y:S01]  /*74110*/  IMAD R19, R93, 0x2, R18 ;  /* 0x000000025d137824 */ /* 0x000fe200078e0212 */
[----:B------:R-:W-:Y:S01]  /*74120*/  LOP3.LUT R17, R2, 0x136, RZ, 0xfc, !PT ;  /* 0x0000013602117812 */ /* 0x000fe200078efcff */
[----:B------:R-:W0:Y:S01]  /*74130*/  LDCU UR7, c[0x0][0x39c] ;  /* 0x00007380ff0777ac */ /* 0x000e220008000800 */
[----:B------:R-:W-:-:S02]  /*74140*/  LEA R16, P6, R18, R0, 0x1 ;  /* 0x0000000012107211 */ /* 0x000fc400078c08ff */
[----:B--2---:R-:W-:Y:S01]  /*74150*/  ISETP.LT.AND P5, PT, R17, UR5, !P0 ;  /* 0x0000000511007c0c */ /* 0x004fe2000c7a1270 */
[----:B------:R-:W2:Y:S01]  /*74160*/  LDCU UR5, c[0x0][0x39c] ;  /* 0x00007380ff0577ac */ /* 0x000ea20008000800 */
[-C--:B------:R-:W-:Y:S02]  /*74170*/  LEA.HI.X.SX32 R17, R18, R3.reuse, 0x1, P6 ;  /* 0x0000000312117211 */ /* 0x080fe400030f0eff */
        /* <DEDUP_REMOVED lines=11> */
[----:B---3--:R-:W-:Y:S02]  /*74230*/  LEA.HI.X.SX32 R11, R19, R3, 0x1, P3 ;  /* 0x00000003130b7211 */ /* 0x008fe400018f0eff */
[----:B------:R-:W-:Y:S02]  /*74240*/  PRMT R17, R90, 0x7632, R17 ;  /* 0x000076325a117816 */ /* 0x000fe40000000011 */
        /* <DEDUP_REMOVED lines=8> */
[----:B---3--:R-:W-:Y:S01]  /*742d0*/  LEA.HI.X.SX32 R17, R18, R3, 0x1, P6 ;  /* 0x0000000312117211 */ /* 0x008fe200030f0eff */
        /* <DEDUP_REMOVED lines=9> */
[----:B------:R-:W-:Y:S01]  /*74370*/  LEA.HI.X.SX32 R11, R19, R3, 0x1, P6 ;  /* 0x00000003130b7211 */ /* 0x000fe200030f0eff */
[----:B------:R-:W-:Y:S01]  /*74380*/  IMAD R19, R93, 0x2, R19 ;  /* 0x000000025d137824 */ /* 0x000fe200078e0213 */
[----:B---3--:R-:W-:-:S05]  /*74390*/  PRMT R17, R88, 0x7632, R17 ;  /* 0x0000763258117816 */ /* 0x008fca0000000011 */
[----:B------:R3:W-:Y:S01]  /*743a0*/  @P5 STG.E.U16 desc[UR16][R8.64], R17 ;  /* 0x0000001108005986 */ /* 0x0007e2000c101510 */
[----:B--2---:R-:W-:Y:S01]  /*743b0*/  ISETP.LT.AND P5, PT, R18, UR5, !P0 ;  /* 0x0000000512007c0c */ /* 0x004fe2000c7a1270 */
[----:B------:R-:W2:Y:S01]  /*743c0*/  LDCU UR5, c[0x0][0x39c] ;  /* 0x00007380ff0577ac */ /* 0x000ea20008000800 */
[----:B------:R-:W-:Y:S01]  /*743d0*/  IMAD R18, R93, 0x2, R19 ;  /* 0x000000025d127824 */ /* 0x000fe200078e0213 */
[----:B------:R-:W-:-:S04]  /*743e0*/  LOP3.LUT R24, R2, 0x142, RZ, 0xfc, !PT ;  /* 0x0000014202187812 */ /* 0x000fc800078efcff */
[-C--:B---3--:R-:W-:Y:S01]  /*743f0*/  LEA R8, P6, R18, R0.reuse, 0x1 ;  /* 0x0000000012087211 */ /* 0x088fe200078c08ff */
[----:B----4-:R3:W-:Y:S01]  /*74400*/  @P4 STG.E.U16 desc[UR16][R10.64], R89 ;  /* 0x000000590a004986 */ /* 0x0107e2000c101510 */
[----:B------:R-:W-:Y:S02]  /*74410*/  LEA R16, P4, R19, R0, 0x1 ;  /* 0x0000000013107211 */ /* 0x000fe400078808ff */
[----:B------:R-:W-:Y:S02]  /*74420*/  PRMT R9, R89, 0x7632, R9 ;  /* 0x0000763259097816 */ /* 0x000fe40000000009 */
[----:B------:R-:W-:Y:S02]  /*74430*/  LEA.HI.X.SX32 R17, R19, R3, 0x1, P4 ;  /* 0x0000000313117211 */ /* 0x000fe400020f0eff */
[----:B-1----:R-:W-:Y:S01]  /*74440*/  ISETP.LT.AND P4, PT, R24, UR6, !P0 ;  /* 0x0000000618007c0c */ /* 0x002fe2000c781270 */
[----:B------:R-:W1:Y:S02]  /*74450*/  LDCU UR6, c[0x0][0x39c] ;  /* 0x00007380ff0677ac */ /* 0x000e640008000800 */
[----:B------:R4:W-:Y:S01]  /*74460*/  @P3 STG.E.U16 desc[UR16][R16.64], R9 ;  /* 0x0000000910003986 */ /* 0x0009e2000c101510 */
[----:B------:R-:W-:-:S02]  /*74470*/  LOP3.LUT R19, R2, 0x144, RZ, 0xfc, !PT ;  /* 0x0000014402137812 */ /* 0x000fc400078efcff */
[----:B---3--:R-:W-:Y:S02]  /*74480*/  LOP3.LUT R11, R2, 0x146, RZ, 0xfc, !PT ;  /* 0x00000146020b7812 */ /* 0x008fe400078efcff */
[----:B0-----:R-:W-:Y:S01]  /*74490*/  ISETP.LT.AND P3, PT, R19, UR7, !P0 ;  /* 0x0000000713007c0c */ /* 0x001fe2000c761270 */
[----:B------:R-:W0:Y:S01]  /*744a0*/  LDCU UR7, c[0x0][0x39c] ;  /* 0x00007380ff0777ac */ /* 0x000e220008000800 */
[----:B----4-:R-:W-:Y:S01]  /*744b0*/  LEA.HI.X.SX32 R9, R18, R3, 0x1, P6 ;  /* 0x0000000312097211 */ /* 0x010fe200030f0eff */
[----:B------:R-:W-:-:S04]  /*744c0*/  IMAD R18, R93, 0x2, R18 ;  /* 0x000000025d127824 */ /* 0x000fc800078e0212 */
[----:B------:R-:W-:Y:S01]  /*744d0*/  IMAD R19, R93, 0x2, R18 ;  /* 0x000000025d137824 */ /* 0x000fe200078e0212 */
[CC--:B------:R-:W-:Y:S01]  /*744e0*/  LEA R10, P6, R18.reuse, R0.reuse, 0x1 ;  /* 0x00000000120a7211 */ /* 0x0c0fe200078c08ff */
[----:B-----5:R3:W-:Y:S01]  /*744f0*/  @P2 STG.E.U16 desc[UR16][R8.64], R92 ;  /* 0x0000005c08002986 */ /* 0x0207e2000c101510 */
[----:B--2---:R-:W-:Y:S01]  /*74500*/  ISETP.LT.AND P2, PT, R11, UR5, !P0 ;  /* 0x000000050b007c0c */ /* 0x004fe2000c741270 */
[----:B------:R-:W2:Y:S01]  /*74510*/  LDCU UR5, c[0x0][0x39c] ;  /* 0x00007380ff0577ac */ /* 0x000ea20008000800 */
[-C--:B------:R-:W-:Y:S02]  /*74520*/  LEA.HI.X.SX32 R11, R18, R3.reuse, 0x1, P6 ;  /* 0x00000003120b7211 */ /* 0x080fe400030f0eff */
[C---:B------:R-:W-:Y:S02]  /*74530*/  LEA R16, P6, R19.reuse, R0, 0x1 ;  /* 0x0000000013107211 */ /* 0x040fe400078c08ff */
[----:B------:R-:W-:Y:S02]  /*74540*/  LOP3.LUT R18, R2, 0x148, RZ, 0xfc, !PT ;  /* 0x0000014802127812 */ /* 0x000fe400078efcff */
[----:B------:R-:W-:-:S02]  /*74550*/  LEA.HI.X.SX32 R17, R19, R3, 0x1, P6 ;  /* 0x0000000313117211 */ /* 0x000fc400030f0eff */
[----:B---3--:R-:W-:Y:S01]  /*74560*/  PRMT R9, R92, 0x7632, R9 ;  /* 0x000076325c097816 */ /* 0x008fe20000000009 */
[----:B------:R-:W-:-:S04]  /*74570*/  IMAD R19, R93, 0x2, R19 ;  /* 0x000000025d137824 */ /* 0x000fc800078e0213 */
[----:B------:R3:W-:Y:S01]  /*74580*/  @P1 STG.E.U16 desc[UR16][R10.64], R9 ;  /* 0x000000090a001986 */ /* 0x0007e2000c101510 */
[----:B-1----:R-:W-:Y:S01]  /*74590*/  ISETP.LT.AND P1, PT, R18, UR6, !P0 ;  /* 0x0000000612007c0c */ /* 0x002fe2000c721270 */
[----:B------:R-:W1:Y:S02]  /*745a0*/  LDCU UR6, c[0x0][0x39c] ;  /* 0x00007380ff0677ac */ /* 0x000e640008000800 */
[----:B------:R4:W-:Y:S01]  /*745b0*/  @P5 STG.E.U16 desc[UR16][R16.64], R4 ;  /* 0x0000000410005986 */ /* 0x0009e2000c101510 */
[----:B------:R-:W-:Y:S01]  /*745c0*/  LEA R8, P5, R19, R0, 0x1 ;  /* 0x0000000013087211 */ /* 0x000fe200078a08ff */
[----:B------:R-:W-:Y:S01]  /*745d0*/  IMAD R18, R93, 0x2, R19 ;  /* 0x000000025d127824 */ /* 0x000fe200078e0213 */
[----:B------:R-:W-:Y:S02]  /*745e0*/  LOP3.LUT R24, R2, 0x14a, RZ, 0xfc, !PT ;  /* 0x0000014a02187812 */ /* 0x000fe400078efcff */
[----:B---3--:R-:W-:Y:S02]  /*745f0*/  LEA.HI.X.SX32 R9, R19, R3, 0x1, P5 ;  /* 0x0000000313097211 */ /* 0x008fe400028f0eff */
[----:B------:R-:W-:-:S02]  /*74600*/  PRMT R11, R4, 0x7632, R11 ;  /* 0x00007632040b7816 */ /* 0x000fc4000000000b */
[----:B------:R-:W-:-:S03]  /*74610*/  LEA R10, P6, R18, R0, 0x1 ;  /* 0x00000000120a7211 */ /* 0x000fc600078c08ff */
[----:B------:R3:W-:Y:S01]  /*74620*/  @P4 STG.E.U16 desc[UR16][R8.64], R11 ;  /* 0x0000000b08004986 */ /* 0x0007e2000c101510 */
[----:B--2---:R-:W-:Y:S01]  /*74630*/  ISETP.LT.AND P5, PT, R24, UR5, !P0 ;  /* 0x0000000518007c0c */ /* 0x004fe2000c7a1270 */
[----:B------:R-:W2:Y:S01]  /*74640*/  LDCU UR5, c[0x0][0x39c] ;  /* 0x00007380ff0577ac */ /* 0x000ea20008000800 */
[----:B----4-:R-:W-:Y:S02]  /*74650*/  LOP3.LUT R17, R2, 0x14e, RZ, 0xfc, !PT ;  /* 0x0000014e02117812 */ /* 0x010fe400078efcff */
[----:B---3--:R-:W-:Y:S01]  /*74660*/  LEA.HI.X.SX32 R11, R18, R3, 0x1, P6 ;  /* 0x00000003120b7211 */ /* 0x008fe200030f0eff */
[----:B------:R-:W-:-:S04]  /*74670*/  IMAD R18, R93, 0x2, R18 ;  /* 0x000000025d127824 */ /* 0x000fc800078e0212 */
[----:B------:R3:W-:Y:S01]  /*74680*/  @P3 STG.E.U16 desc[UR16][R10.64], R5 ;  /* 0x000000050a003986 */ /* 0x0007e2000c101510 */
[CC--:B------:R-:W-:Y:S01]  /*74690*/  LEA R16, P6, R18.reuse, R0.reuse, 0x1 ;  /* 0x0000000012107211 */ /* 0x0c0fe200078c08ff */
[----:B------:R-:W-:Y:S01]  /*746a0*/  IMAD R4, R93, 0x2, R18 ;  /* 0x000000025d047824 */ /* 0x000fe200078e0212 */
[----:B-1----:R-:W-:Y:S01]  /*746b0*/  ISETP.LT.AND P3, PT, R17, UR6, !P0 ;  /* 0x0000000611007c0c */ /* 0x002fe2000c761270 */
[----:B------:R-:W1:Y:S01]  /*746c0*/  LDCU UR6, c[0x0][0x39c] ;  /* 0x00007380ff0677ac */ /* 0x000e620008000800 */
[-C--:B------:R-:W-:Y:S02]  /*746d0*/  LEA.HI.X.SX32 R17, R18, R3.reuse, 0x1, P6 ;  /* 0x0000000312117211 */ /* 0x080fe400030f0eff */
[----:B------:R-:W-:Y:S02]  /*746e0*/  LEA R8, P6, R4, R0, 0x1 ;  /* 0x0000000004087211 */ /* 0x000fe400078c08ff */
[----:B------:R-:W-:Y:S02]  /*746f0*/  LOP3.LUT R18, R2, 0x150, RZ, 0xfc, !PT ;  /* 0x0000015002127812 */ /* 0x000fe400078efcff */
[----:B------:R-:W-:-:S02]  /*74700*/  LEA.HI.X.SX32 R9, R4, R3, 0x1, P6 ;  /* 0x0000000304097211 */ /* 0x000fc400030f0eff */
[----:B---3--:R-:W-:Y:S01]  /*74710*/  PRMT R11, R5, 0x7632, R11 ;  /* 0x00007632050b7816 */ /* 0x008fe2000000000b */
[----:B------:R-:W-:Y:S01]  /*74720*/  IMAD R5, R93, 0x2, R4 ;  /* 0x000000025d057824 */ /* 0x000fe200078e0204 */
[----:B------:R-:W-:-:S03]  /*74730*/  LOP3.LUT R19, R2, 0x14c, RZ, 0xfc, !PT ;  /* 0x0000014c02137812 */ /* 0x000fc600078efcff */
[----:B------:R3:W-:Y:S01]  /*74740*/  @P2 STG.E.U16 desc[UR16][R16.64], R11 ;  /* 0x0000000b10002986 */ /* 0x0007e2000c101510 */
[----:B--2---:R-:W-:Y:S01]  /*74750*/  ISETP.LT.AND P2, PT, R18, UR5, !P0 ;  /* 0x0000000512007c0c */ /* 0x004fe2000c741270 */
[----:B------:R-:W2:Y:S02]  /*74760*/  LDCU UR5, c[0x0][0x39c] ;  /* 0x00007380ff0577ac */ /* 0x000ea40008000800 */
[----:B------:R4:W-:Y:S01]  /*74770*/  @P1 STG.E.U16 desc[UR16][R8.64], R6 ;  /* 0x0000000608001986 */ /* 0x0009e2000c101510 */
[----:B------:R-:W-:Y:S01]  /*74780*/  LEA R4, P1, R5, R0, 0x1 ;  /* 0x0000000005047211 */ /* 0x000fe200078208ff */
[----:B------:R-:W-:Y:S01]  /*74790*/  IMAD R18, R93, 0x2, R5 ;  /* 0x000000025d127824 */ /* 0x000fe200078e0205 */
[----:B------:R-:W-:Y:S02]  /*747a0*/  LOP3.LUT R10, R2, 0x152, RZ, 0xfc, !PT ;  /* 0x00000152020a7812 */ /* 0x000fe400078efcff */
[----:B------:R-:W-:Y:S02]  /*747b0*/  LEA.HI.X.SX32 R5, R5, R3, 0x1, P1 ;  /* 0x0000000305057211 */ /* 0x000fe400008f0eff */
[----:B0-----:R-:W-:Y:S01]  /*747c0*/  ISETP.LT.AND P4, PT, R19, UR7, !P0 ;  /* 0x0000000713007c0c */ /* 0x001fe2000c781270 */
[----:B------:R-:W0:Y:S01]  /*747d0*/  LDCU UR7, c[0x0][0x39c] ;  /* 0x00007380ff0777ac */ /* 0x000e220008000800 */
[----:B-1----:R-:W-:-:S02]  /*747e0*/  ISETP.LT.AND P1, PT, R10, UR6, !P0 ;  /* 0x000000060a007c0c */ /* 0x002fc4000c721270 */
[-C--:B------:R-:W-:Y:S01]  /*747f0*/  LEA R10, P6, R18, R0.reuse, 0x1 ;  /* 0x00000000120a7211 */ /* 0x080fe200078c08ff */
[----:B------:R-:W1:Y:S01]  /*74800*/  LDCU UR6, c[0x0][0x39c] ;  /* 0x00007380ff0677ac */ /* 0x000e620008000800 */
[----:B---3--:R-:W-:Y:S02]  /*74810*/  PRMT R17, R6, 0x7632, R17 ;  /* 0x0000763206117816 */ /* 0x008fe40000000011 */
[-C--:B------:R-:W-:Y:S01]  /*74820*/  LEA.HI.X.SX32 R11, R18, R3.reuse, 0x1, P6 ;  /* 0x00000003120b7211 */ /* 0x080fe200030f0eff */
[C---:B------:R-:W-:Y:S01]  /*74830*/  IMAD R18, R93.reuse, 0x2, R18 ;  /* 0x000000025d127824 */ /* 0x040fe200078e0212 */
[----:B----4-:R-:W-:Y:S01]  /*74840*/  LOP3.LUT R9, R2, 0x156, RZ, 0xfc, !PT ;  /* 0x0000015602097812 */ /* 0x010fe200078efcff */
[----:B------:R3:W-:Y:S02]  /*74850*/  @P5 STG.E.U16 desc[UR16][R4.64], R17 ;  /* 0x0000001104005986 */ /* 0x0007e4000c101510 */
[----:B------:R-:W-:Y:S01]  /*74860*/  IMAD R6, R93, 0x2, R18 ;  /* 0x000000025d067824 */ /* 0x000fe200078e0212 */
[C---:B------:R-:W-:Y:S01]  /*74870*/  LEA R8, P6, R18.reuse, R0, 0x1 ;  /* 0x0000000012087211 */ /* 0x040fe200078c08ff */
[----:B------:R4:W-:Y:S01]  /*74880*/  @P4 STG.E.U16 desc[UR16][R10.64], R7 ;  /* 0x000000070a004986 */ /* 0x0009e2000c101510 */
[----:B--2---:R-:W-:Y:S01]  /*74890*/  ISETP.LT.AND P4, PT, R9, UR5, !P0 ;  /* 0x0000000509007c0c */ /* 0x004fe2000c781270 */
[----:B------:R-:W2:Y:S01]  /*748a0*/  LDCU UR5, c[0x0][0x39c] ;  /* 0x00007380ff0577ac */ /* 0x000ea20008000800 */
[----:B------:R-:W-:-:S02]  /*748b0*/  LEA.HI.X.SX32 R9, R18, R3, 0x1, P6 ;  /* 0x0000000312097211 */ /* 0x000fc400030f0eff */
[----:B------:R-:W-:Y:S02]  /*748c0*/  LOP3.LUT R16, R2, 0x154, RZ, 0xfc, !PT ;  /* 0x0000015402107812 */ /* 0x000fe400078efcff */
[C---:B---3--:R-:W-:Y:S02]  /*748d0*/  LEA R4, P6, R6.reuse, R0, 0x1 ;  /* 0x0000000006047211 */ /* 0x048fe400078c08ff */
[----:B------:R-:W-:Y:S02]  /*748e0*/  PRMT R17, R7, 0x7632, R17 ;  /* 0x0000763207117816 */ /* 0x000fe40000000011 */
[----:B------:R-:W-:Y:S01]  /*748f0*/  LEA.HI.X.SX32 R5, R6, R3, 0x1, P6 ;  /* 0x0000000306057211 */ /* 0x000fe200030f0eff */
[C---:B----4-:R-:W-:Y:S01]  /*74900*/  IMAD R7, R93.reuse, 0x2, R6 ;  /* 0x000000025d077824 */ /* 0x050fe200078e0206 */
[----:B0-----:R-:W-:Y:S01]  /*74910*/  ISETP.LT.AND P5, PT, R16, UR7, !P0 ;  /* 0x0000000710007c0c */ /* 0x001fe2000c7a1270 */
[----:B------:R-:W0:Y:S01]  /*74920*/  LDCU UR7, c[0x0][0x39c] ;  /* 0x00007380ff0777ac */ /* 0x000e220008000800 */
[----:B------:R-:W-:Y:S01]  /*74930*/  LOP3.LUT R16, R2, 0x158, RZ, 0xfc, !PT ;  /* 0x0000015802107812 */ /* 0x000fe200078efcff */
[----:B------:R3:W-:Y:S01]  /*74940*/  @P3 STG.E.U16 desc[UR16][R8.64], R17 ;  /* 0x0000001108003986 */ /* 0x0007e2000c101510 */
[----:B------:R-:W-:-:S02]  /*74950*/  IMAD R10, R93, 0x2, R7 ;  /* 0x000000025d0a7824 */ /* 0x000fc400078e0207 */
[----:B-1----:R-:W-:Y:S01]  /*74960*/  ISETP.LT.AND P3, PT, R16, UR6, !P0 ;  /* 0x0000000610007c0c */ /* 0x002fe2000c761270 */
[----:B------:R1:W-:Y:S01]  /*74970*/  @P2 STG.E.U16 desc[UR16][R4.64], R12 ;  /* 0x0000000c04002986 */ /* 0x0003e2000c101510 */
[CC--:B------:R-:W-:Y:S01]  /*74980*/  LEA R6, P2, R7.reuse, R0.reuse, 0x1 ;  /* 0x0000000007067211 */ /* 0x0c0fe200078408ff */
[----:B------:R-:W4:Y:S01]  /*74990*/  LDCU UR6, c[0x0][0x39c] ;  /* 0x00007380ff0677ac */ /* 0x000f220008000800 */
[----:B------:R-:W-:Y:S02]  /*749a0*/  LOP3.LUT R11, R2, 0x15a, RZ, 0xfc, !PT ;  /* 0x0000015a020b7812 */ /* 0x000fe400078efcff */
[----:B------:R-:W-:Y:S02]  /*749b0*/  LEA.HI.X.SX32 R7, R7, R3, 0x1, P2 ;  /* 0x0000000307077211 */ /* 0x000fe400010f0eff */
[----:B---3--:R-:W-:Y:S02]  /*749c0*/  PRMT R9, R12, 0x7632, R9 ;  /* 0x000076320c097816 */ /* 0x008fe40000000009 */
[----:B------:R-:W-:-:S02]  /*749d0*/  LEA R8, P6, R10, R0, 0x1 ;  /* 0x000000000a087211 */ /* 0x000fc400078c08ff */
[----:B--2---:R-:W-:Y:S01]  /*749e0*/  ISETP.LT.AND P2, PT, R11, UR5, !P0 ;  /* 0x000000050b007c0c */ /* 0x004fe2000c741270 */
[----:B------:R2:W-:Y:S01]  /*749f0*/  @P1 STG.E.U16 desc[UR16][R6.64], R9 ;  /* 0x0000000906001986 */ /* 0x0005e2000c101510 */
[C---:B------:R-:W-:Y:S01]  /*74a00*/  LOP3.LUT R11, R2.reuse, 0x15c, RZ, 0xfc, !PT ;  /* 0x0000015c020b7812 */ /* 0x040fe200078efcff */
[----:B------:R-:W3:Y:S01]  /*74a10*/  LDCU UR5, c[0x0][0x39c] ;  /* 0x00007380ff0577ac */ /* 0x000ee20008000800 */
[----:B-1----:R-:W-:Y:S02]  /*74a20*/  LOP3.LUT R5, R2, 0x15e, RZ, 0xfc, !PT ;  /* 0x0000015e02057812 */ /* 0x002fe400078efcff */
[----:B0-----:R-:W-:Y:S01]  /*74a30*/  ISETP.LT.AND P1, PT, R11, UR7, !P0 ;  /* 0x000000070b007c0c */ /* 0x001fe2000c721270 */
[----:B------:R-:W0:Y:S01]  /*74a40*/  LDCU UR7, c[0x0][0x39c] ;  /* 0x00007380ff0777ac */ /* 0x000e220008000800 */
[----:B--2---:R-:W-:Y:S01]  /*74a50*/  LEA.HI.X.SX32 R9, R10, R3, 0x1, P6 ;  /* 0x000000030a097211 */ /* 0x004fe200030f0eff */
[----:B------:R-:W-:-:S04]  /*74a60*/  IMAD R10, R93, 0x2, R10 ;  /* 0x000000025d0a7824 */ /* 0x000fc800078e020a */
[----:B------:R-:W-:Y:S01]  /*74a70*/  IMAD R11, R93, 0x2, R10 ;  /* 0x000000025d0b7824 */ /* 0x000fe200078e020a */
[CC--:B------:R-:W-:Y:S01]  /*74a80*/  LEA R4, P6, R10.reuse, R0.reuse, 0x1 ;  /* 0x000000000a047211 */ /* 0x0c0fe200078c08ff */
[----:B------:R1:W-:Y:S01]  /*74a90*/  @P5 STG.E.U16 desc[UR16][R8.64], R13 ;  /* 0x0000000d08005986 */ /* 0x0003e2000c101510 */
[----:B----4-:R-:W-:Y:S01]  /*74aa0*/  ISETP.LT.AND P5, PT, R5, UR6, !P0 ;  /* 0x0000000605007c0c */ /* 0x010fe2000c7a1270 */
        /* <DEDUP_REMOVED lines=22> */
[----:B----4-:R-:W-:Y:S01]  /*74c10*/  LOP3.LUT R7, R2, 0x166, RZ, 0xfc, !PT ;  /* 0x0000016602077812 */ /* 0x010fe200078efcff */
        /* <DEDUP_REMOVED lines=474> */
[----:B--2---:R-:W-:Y:S01]  /*769c0*/  ISETP.LT.AND P4, PT, R12, UR6, !P0 ;  /* 0x000000060c007c0c */ /* 0x004fe2000c781270 */
[----:B------:R1:W-:Y:S01]  /*769d0*/  @P3 STG.E.U16 desc[UR16][R4.64], R7 ;  /* 0x0000000704003986 */ /* 0x0003e2000c101510 */
[----:B------:R-:W2:Y:S01]  /*769e0*/  LDCU UR6, c[0x0][0x39c] ;  /* 0x00007380ff0677ac */ /* 0x000ea20008000800 */
[C---:B------:R-:W-:Y:S02]  /*769f0*/  LOP3.LUT R11, R2.reuse, 0x1e4, RZ, 0xfc, !PT ;  /* 0x000001e4020b7812 */ /* 0x040fe400078efcff */
[----:B----4-:R-:W-:Y:S02]  /*76a00*/  LOP3.LUT R9, R2, 0x1e6, RZ, 0xfc, !PT ;  /* 0x000001e602097812 */ /* 0x010fe400078efcff */
[----:B0-----:R-:W-:Y:S01]  /*76a10*/  ISETP.LT.AND P3, PT, R11, UR7, !P0 ;  /* 0x000000070b007c0c */ /* 0x001fe2000c761270 */
        /* <DEDUP_REMOVED lines=11> */
[----:B------:R-:W-:-:S02]  /*76ad0*/  LEA.HI.X.SX32 R5, R11, R3, 0x1, P6 ;  /* 0x000000030b057211 */ /* 0x000fc400030f0eff */
[----:B-1----:R-:W-:Y:S01]  /*76ae0*/  PRMT R7, R79, 0x7632, R7 ;  /* 0x000076324f077816 */ /* 0x002fe20000000007 */
[----:B------:R-:W-:-:S04]  /*76af0*/  IMAD R11, R93, 0x2, R11 ;  /* 0x000000025d0b7824 */ /* 0x000fc800078e020b */
        /* <DEDUP_REMOVED lines=9> */
[----:B------:R-:W-:Y:S01]  /*76b90*/  LEA R8, P6, R10, R0, 0x1 ;  /* 0x000000000a087211 */ /* 0x000fe200078c08ff */
[C---:B----4-:R-:W-:Y:S01]  /*76ba0*/  IMAD R4, R93.reuse, 0x2, R10 ;  /* 0x000000025d047824 */ /* 0x050fe200078e020a */
[----:B---3--:R-:W-:Y:S01]  /*76bb0*/  ISETP.LT.AND P5, PT, R12, UR5, !P0 ;  /* 0x000000050c007c0c */ /* 0x008fe2000c7a1270 */
[----:B------:R1:W-:Y:S01]  /*76bc0*/  @P4 STG.E.U16 desc[UR16][R6.64], R9 ;  /* 0x0000000906004986 */ /* 0x0003e2000c101510 */
[----:B------:R-:W3:Y:S01]  /*76bd0*/  LDCU UR5, c[0x0][0x39c] ;  /* 0x00007380ff0577ac */ /* 0x000ee20008000800 */
[C---:B------:R-:W-:Y:S01]  /*76be0*/  LOP3.LUT R11, R2.reuse, 0x1ec, RZ, 0xfc, !PT ;  /* 0x000001ec020b7812 */ /* 0x040fe200078efcff */
[----:B------:R-:W-:Y:S01]  /*76bf0*/  IMAD R14, R93, 0x2, R4 ;  /* 0x000000025d0e7824 */ /* 0x000fe200078e0204 */
[----:B------:R-:W-:Y:S02]  /*76c00*/  LOP3.LUT R5, R2, 0x1ee, RZ, 0xfc, !PT ;  /* 0x000001ee02057812 */ /* 0x000fe400078efcff */
[----:B0-----:R-:W-:Y:S01]  /*76c10*/  ISETP.LT.AND P4, PT, R11, UR7, !P0 ;  /* 0x000000070b007c0c */ /* 0x001fe2000c781270 */
[----:B------:R-:W0:Y:S01]  /*76c20*/  LDCU UR7, c[0x0][0x39c] ;  /* 0x00007380ff0777ac */ /* 0x000e220008000800 */
[----:B-1----:R-:W-:-:S02]  /*76c30*/  LEA.HI.X.SX32 R9, R10, R3, 0x1, P6 ;  /* 0x000000030a097211 */ /* 0x002fc400030f0eff */
[----:B------:R-:W-:-:S03]  /*76c40*/  LEA R10, P6, R4, R0, 0x1 ;  /* 0x00000000040a7211 */ /* 0x000fc600078c08ff */
[----:B------:R1:W-:Y:S01]  /*76c50*/  @P3 STG.E.U16 desc[UR16][R8.64], R85 ;  /* 0x0000005508003986 */ /* 0x0003e2000c101510 */
[----:B--2---:R-:W-:Y:S01]  /*76c60*/  ISETP.LT.AND P3, PT, R5, UR6, !P0 ;  /* 0x0000000605007c0c */ /* 0x004fe2000c761270 */
[----:B------:R-:W2:Y:S01]  /*76c70*/  LDCU UR6, c[0x0][0x39c] ;  /* 0x00007380ff0677ac */ /* 0x000ea20008000800 */
[-C--:B------:R-:W-:Y:S02]  /*76c80*/  LEA.HI.X.SX32 R11, R4, R3.reuse, 0x1, P6 ;  /* 0x00000003040b7211 */ /* 0x080fe400030f0eff */
[CC--:B------:R-:W-:Y:S01]  /*76c90*/  LEA R12, P6, R14.reuse, R0.reuse, 0x1 ;  /* 0x000000000e0c7211 */ /* 0x0c0fe200078c08ff */
[----:B------:R-:W4:Y:S01]  /*76ca0*/  LDS.128 R4, [R91+0x800] ;  /* 0x000800005b047984 */ /* 0x000f220000000c00 */
[----:B------:R-:W-:Y:S02]  /*76cb0*/  PRMT R17, R85, 0x7632, R17 ;  /* 0x0000763255117816 */ /* 0x000fe40000000011 */
[----:B------:R-:W-:Y:S01]  /*76cc0*/  LEA.HI.X.SX32 R13, R14, R3, 0x1, P6 ;  /* 0x000000030e0d7211 */ /* 0x000fe200030f0eff */
[----:B------:R-:W-:Y:S01]  /*76cd0*/  IMAD R14, R93, 0x2, R14 ;  /* 0x000000025d0e7824 */ /* 0x000fe200078e020e */
[----:B------:R-:W-:Y:S01]  /*76ce0*/  LOP3.LUT R15, R2, 0x1f0, RZ, 0xfc, !PT ;  /* 0x000001f0020f7812 */ /* 0x000fe200078efcff */
[----:B------:R5:W-:Y:S03]  /*76cf0*/  @P2 STG.E.U16 desc[UR16][R10.64], R17 ;  /* 0x000000110a002986 */ /* 0x000be6000c101510 */
[----:B---3--:R-:W-:Y:S01]  /*76d00*/  ISETP.LT.AND P2, PT, R15, UR5, !P0 ;  /* 0x000000050f007c0c */ /* 0x008fe2000c741270 */
[----:B------:R3:W-:Y:S01]  /*76d10*/  @P1 STG.E.U16 desc[UR16][R12.64], R86 ;  /* 0x000000560c001986 */ /* 0x0007e2000c101510 */
[----:B-1----:R-:W-:Y:S01]  /*76d20*/  LEA R8, P1, R14, R0, 0x1 ;  /* 0x000000000e087211 */ /* 0x002fe200078208ff */
[----:B------:R-:W1:Y:S01]  /*76d30*/  LDCU UR5, c[0x0][0x39c] ;  /* 0x00007380ff0577ac */ /* 0x000e620008000800 */
[----:B------:R-:W-:-:S02]  /*76d40*/  IMAD R15, R93, 0x2, R14 ;  /* 0x000000025d0f7824 */ /* 0x000fc400078e020e */
[----:B------:R-:W-:Y:S02]  /*76d50*/  LEA.HI.X.SX32 R9, R14, R3, 0x1, P1 ;  /* 0x000000030e097211 */ /* 0x000fe400008f0eff */
[----:B-----5:R-:W-:Y:S02]  /*76d60*/  PRMT R11, R86, 0x7632, R11 ;  /* 0x00007632560b7816 */ /* 0x020fe4000000000b */
[----:B------:R-:W-:Y:S02]  /*76d70*/  LEA R10, P6, R15, R0, 0x1 ;  /* 0x000000000f0a7211 */ /* 0x000fe400078c08ff */
[C---:B------:R-:W-:Y:S01]  /*76d80*/  LOP3.LUT R16, R2.reuse, 0x1f2, RZ, 0xfc, !PT ;  /* 0x000001f202107812 */ /* 0x040fe200078efcff */
[----:B------:R5:W-:Y:S01]  /*76d90*/  @P5 STG.E.U16 desc[UR16][R8.64], R11 ;  /* 0x0000000b08005986 */ /* 0x000be2000c101510 */
[----:B------:R-:W-:Y:S02]  /*76da0*/  LOP3.LUT R14, R2, 0x1f4, RZ, 0xfc, !PT ;  /* 0x000001f4020e7812 */ /* 0x000fe400078efcff */
[----:B--2---:R-:W-:Y:S01]  /*76db0*/  ISETP.LT.AND P1, PT, R16, UR6, !P0 ;  /* 0x0000000610007c0c */ /* 0x004fe2000c721270 */
[----:B------:R-:W2:Y:S01]  /*76dc0*/  LDCU UR6, c[0x0][0x39c] ;  /* 0x00007380ff0677ac */ /* 0x000ea20008000800 */
[----:B0-----:R-:W-:-:S02]  /*76dd0*/  ISETP.LT.AND P5, PT, R14, UR7, !P0 ;  /* 0x000000070e007c0c */ /* 0x001fc4000c7a1270 */
[----:B---3--:R-:W-:Y:S02]  /*76de0*/  LOP3.LUT R13, R2, 0x1f6, RZ, 0xfc, !PT ;  /* 0x000001f6020d7812 */ /* 0x008fe400078efcff */
[----:B-----5:R-:W-:Y:S01]  /*76df0*/  LEA.HI.X.SX32 R11, R15, R3, 0x1, P6 ;  /* 0x000000030f0b7211 */ /* 0x020fe200030f0eff */
[----:B------:R-:W-:-:S04]  /*76e00*/  IMAD R15, R93, 0x2, R15 ;  /* 0x000000025d0f7824 */ /* 0x000fc800078e020f */
[----:B------:R-:W-:Y:S01]  /*76e10*/  IMAD R14, R93, 0x2, R15 ;  /* 0x000000025d0e7824 */ /* 0x000fe200078e020f */
[-C--:B------:R-:W-:Y:S01]  /*76e20*/  LEA R12, P6, R15, R0.reuse, 0x1 ;  /* 0x000000000f0c7211 */ /* 0x080fe200078c08ff */
[----:B------:R0:W-:Y:S01]  /*76e30*/  @P4 STG.E.U16 desc[UR16][R10.64], R87 ;  /* 0x000000570a004986 */ /* 0x0001e2000c101510 */
[----:B-1----:R-:W-:Y:S01]  /*76e40*/  ISETP.LT.AND P4, PT, R13, UR5, !P0 ;  /* 0x000000050d007c0c */ /* 0x002fe2000c781270 */
[----:B------:R-:W1:Y:S01]  /*76e50*/  LDCU UR5, c[0x0][0x39c] ;  /* 0x00007380ff0577ac */ /* 0x000e620008000800 */
[-C--:B------:R-:W-:Y:S02]  /*76e60*/  LEA.HI.X.SX32 R13, R15, R3.reuse, 0x1, P6 ;  /* 0x000000030f0d7211 */ /* 0x080fe400030f0eff */
[----:B------:R-:W-:Y:S01]  /*76e70*/  LEA R8, P6, R14, R0, 0x1 ;  /* 0x000000000e087211 */ /* 0x000fe200078c08ff */
[----:B------:R-:W-:Y:S01]  /*76e80*/  IMAD R15, R93, 0x2, R14 ;  /* 0x000000025d0f7824 */ /* 0x000fe200078e020e */
[----:B------:R-:W-:Y:S02]  /*76e90*/  LOP3.LUT R16, R2, 0x1f8, RZ, 0xfc, !PT ;  /* 0x000001f802107812 */ /* 0x000fe400078efcff */
[----:B------:R-:W-:-:S02]  /*76ea0*/  LEA.HI.X.SX32 R9, R14, R3, 0x1, P6 ;  /* 0x000000030e097211 */ /* 0x000fc400030f0eff */
[----:B0-----:R-:W-:Y:S01]  /*76eb0*/  PRMT R11, R87, 0x7632, R11 ;  /* 0x00007632570b7816 */ /* 0x001fe2000000000b */
[----:B------:R-:W-:-:S04]  /*76ec0*/  IMAD R14, R93, 0x2, R15 ;  /* 0x000000025d0e7824 */ /* 0x000fc800078e020f */
[----:B------:R0:W-:Y:S01]  /*76ed0*/  @P3 STG.E.U16 desc[UR16][R12.64], R11 ;  /* 0x0000000b0c003986 */ /* 0x0001e2000c101510 */
[----:B--2---:R-:W-:Y:S01]  /*76ee0*/  ISETP.LT.AND P3, PT, R16, UR6, !P0 ;  /* 0x0000000610007c0c */ /* 0x004fe2000c761270 */
[----:B------:R-:W-:Y:S01]  /*76ef0*/  IMAD R16, R93, 0x2, R14 ;  /* 0x000000025d107824 */ /* 0x000fe200078e020e */
[----:B------:R-:W-:Y:S01]  /*76f00*/  LOP3.LUT R17, R2, 0x1fa, RZ, 0xfc, !PT ;  /* 0x000001fa02117812 */ /* 0x000fe200078efcff */
[----:B----4-:R2:W-:Y:S01]  /*76f10*/  @P2 STG.E.U16 desc[UR16][R8.64], R4 ;  /* 0x0000000408002986 */ /* 0x0105e2000c101510 */
[C---:B------:R-:W-:Y:S01]  /*76f20*/  LEA R10, P2, R15.reuse, R0, 0x1 ;  /* 0x000000000f0a7211 */ /* 0x040fe200078408ff */
[----:B------:R-:W3:Y:S03]  /*76f30*/  LDCU UR6, c[0x0][0x39c] ;  /* 0x00007380ff0677ac */ /* 0x000ee60008000800 */
[----:B0-----:R-:W-:Y:S01]  /*76f40*/  LEA.HI.X.SX32 R11, R15, R3, 0x1, P2 ;  /* 0x000000030f0b7211 */ /* 0x001fe200010f0eff */
[----:B------:R-:W-:Y:S01]  /*76f50*/  IMAD R15, R93, 0x2, R16 ;  /* 0x000000025d0f7824 */ /* 0x000fe200078e0210 */
[----:B-1----:R-:W-:Y:S01]  /*76f60*/  ISETP.LT.AND P2, PT, R17, UR5, !P0 ;  /* 0x0000000511007c0c */ /* 0x002fe2000c741270 */
[----:B------:R-:W0:Y:S01]  /*76f70*/  LDCU UR5, c[0x0][0x39c] ;  /* 0x00007380ff0577ac */ /* 0x000e220008000800 */
[----:B--2---:R-:W-:Y:S01]  /*76f80*/  PRMT R9, R4, 0x7632, R9 ;  /* 0x0000763204097816 */ /* 0x004fe20000000009 */
[----:B------:R-:W-:-:S04]  /*76f90*/  IMAD R17, R93, 0x2, R15 ;  /* 0x000000025d117824 */ /* 0x000fc800078e020f */
[----:B------:R1:W-:Y:S01]  /*76fa0*/  @P1 STG.E.U16 desc[UR16][R10.64], R9 ;  /* 0x000000090a001986 */ /* 0x0003e2000c101510 */
[-C--:B------:R-:W-:Y:S01]  /*76fb0*/  LEA R8, P1, R14, R0.reuse, 0x1 ;  /* 0x000000000e087211 */ /* 0x080fe200078208ff */
[----:B------:R-:W-:Y:S01]  /*76fc0*/  IMAD R4, R93, 0x2, R17 ;  /* 0x000000025d047824 */ /* 0x000fe200078e0211 */
[----:B------:R-:W-:-:S03]  /*76fd0*/  LEA R12, P6, R16, R0, 0x1 ;  /* 0x00000000100c7211 */ /* 0x000fc600078c08ff */
[----:B------:R-:W-:Y:S01]  /*76fe0*/  IMAD R18, R93, 0x2, R4 ;  /* 0x000000025d127824 */ /* 0x000fe200078e0204 */
[-C--:B-1----:R-:W-:Y:S02]  /*76ff0*/  LEA.HI.X.SX32 R9, R14, R3.reuse, 0x1, P1 ;  /* 0x000000030e097211 */ /* 0x082fe400008f0eff */
[CC--:B------:R-:W-:Y:S02]  /*77000*/  LEA R14, P1, R15.reuse, R0.reuse, 0x1 ;  /* 0x000000000f0e7211 */ /* 0x0c0fe400078208ff */
[----:B------:R-:W-:Y:S02]  /*77010*/  LOP3.LUT R19, R2, 0x1fe, RZ, 0xfc, !PT ;  /* 0x000001fe02137812 */ /* 0x000fe400078efcff */
[-C--:B------:R-:W-:Y:S02]  /*77020*/  LEA.HI.X.SX32 R15, R15, R3.reuse, 0x1, P1 ;  /* 0x000000030f0f7211 */ /* 0x080fe400008f0eff */
[----:B------:R-:W-:Y:S02]  /*77030*/  LEA R10, P1, R18, R0, 0x1 ;  /* 0x00000000120a7211 */ /* 0x000fe400078208ff */
[----:B------:R-:W-:-:S02]  /*77040*/  LEA.HI.X.SX32 R13, R16, R3, 0x1, P6 ;  /* 0x00000003100d7211 */ /* 0x000fc400030f0eff */
[----:B------:R-:W-:Y:S02]  /*77050*/  LOP3.LUT R20, R2, 0x1fc, RZ, 0xfc, !PT ;  /* 0x000001fc02147812 */ /* 0x000fe400078efcff */
[----:B------:R-:W-:Y:S02]  /*77060*/  LEA R16, P6, R17, R0, 0x1 ;  /* 0x0000000011107211 */ /* 0x000fe400078c08ff */
[-C--:B------:R-:W-:Y:S02]  /*77070*/  LEA.HI.X.SX32 R11, R18, R3.reuse, 0x1, P1 ;  /* 0x00000003120b7211 */ /* 0x080fe400008f0eff */
[----:B---3--:R-:W-:Y:S02]  /*77080*/  ISETP.LT.AND P1, PT, R19, UR6, !P0 ;  /* 0x0000000613007c0c */ /* 0x008fe4000c721270 */
[----:B0-----:R-:W-:Y:S02]  /*77090*/  ISETP.LT.AND P0, PT, R20, UR5, !P0 ;  /* 0x0000000514007c0c */ /* 0x001fe4000c701270 */
[----:B------:R-:W-:-:S02]  /*770a0*/  LEA.HI.X.SX32 R17, R17, R3, 0x1, P6 ;  /* 0x0000000311117211 */ /* 0x000fc400030f0eff */
[C---:B------:R-:W-:Y:S02]  /*770b0*/  LEA R2, P6, R4.reuse, R0, 0x1 ;  /* 0x0000000004027211 */ /* 0x040fe400078c08ff */
[----:B------:R-:W-:Y:S02]  /*770c0*/  PRMT R0, R5, 0x7632, R0 ;  /* 0x0000763205007816 */ /* 0x000fe40000000000 */
[----:B------:R-:W-:Y:S01]  /*770d0*/  LEA.HI.X.SX32 R3, R4, R3, 0x1, P6 ;  /* 0x0000000304037211 */ /* 0x000fe200030f0eff */
[----:B------:R0:W-:Y:S01]  /*770e0*/  @P5 STG.E.U16 desc[UR16][R8.64], R5 ;  /* 0x0000000508005986 */ /* 0x0001e2000c101510 */
[----:B------:R-:W-:-:S03]  /*770f0*/  PRMT R4, R6, 0x7632, R4 ;  /* 0x0000763206047816 */ /* 0x000fc60000000004 */
[----:B------:R1:W-:Y:S04]  /*77100*/  @P4 STG.E.U16 desc[UR16][R12.64], R0 ;  /* 0x000000000c004986 */ /* 0x0003e8000c101510 */
[----:B------:R1:W-:Y:S01]  /*77110*/  @P3 STG.E.U16 desc[UR16][R14.64], R6 ;  /* 0x000000060e003986 */ /* 0x0003e2000c101510 */
[----:B0-----:R-:W-:-:S03]  /*77120*/  PRMT R9, R7, 0x7632, R9 ;  /* 0x0000763207097816 */ /* 0x001fc60000000009 */
[----:B------:R1:W-:Y:S04]  /*77130*/  @P2 STG.E.U16 desc[UR16][R16.64], R4 ;  /* 0x0000000410002986 */ /* 0x0003e8000c101510 */
[----:B------:R1:W-:Y:S04]  /*77140*/  @P0 STG.E.U16 desc[UR16][R2.64], R7 ;  /* 0x0000000702000986 */ /* 0x0003e8000c101510 */
[----:B------:R1:W-:Y:S01]  /*77150*/  @P1 STG.E.U16 desc[UR16][R10.64], R9 ;  /* 0x000000090a001986 */ /* 0x0003e2000c101510 */
[----:B------:R-:W-:Y:S06]  /*77160*/  BAR.SYNC.DEFER_BLOCKING 0x0 ;  /* 0x0000000000007b1d */ /* 0x000fec0000010000 */
[----:B------:R-:W-:Y:S05]  /*77170*/  BRA.U UP0, `(.L_x_13) ;  /* 0x0000000100a07547 */ /* 0x000fea000b800000 */
[----:B------:R-:W0:Y:S01]  /*77180*/  S2UR UR6, SR_CgaCtaId ;  /* 0x00000000000679c3 */ /* 0x000e220000008800 */
[----:B------:R-:W-:Y:S01]  /*77190*/  NOP ;  /* 0x0000000000007918 */ /* 0x000fe20000000000 */
[----:B------:R-:W-:Y:S01]  /*771a0*/  UMOV UR5, 0x50 ;  /* 0x0000005000057882 */ /* 0x000fe20000000000 */
[----:B-1----:R-:W-:Y:S02]  /*771b0*/  IMAD.U32 R0, RZ, RZ, UR4 ;  /* 0x00000004ff007e24 */ /* 0x002fe4000f8e00ff */
[----:B------:R-:W-:Y:S02]  /*771c0*/  IMAD.MOV.U32 R3, RZ, RZ, 0xff ;  /* 0x000000ffff037424 */ /* 0x000fe400078e00ff */
[----:B------:R-:W-:Y:S01]  /*771d0*/  IMAD.MOV.U32 R7, RZ, RZ, 0x1 ;  /* 0x00000001ff077424 */ /* 0x000fe200078e00ff */
[----:B------:R-:W-:-:S04]  /*771e0*/  LOP3.LUT R0, R0, 0xffff, RZ, 0xc0, !PT ;  /* 0x0000ffff00007812 */ /* 0x000fc800078ec0ff */
[----:B------:R-:W-:-:S05]  /*771f0*/  SHF.R.U32.HI R0, RZ, 0x5, R0 ;  /* 0x00000005ff007819 */ /* 0x000fca0000011600 */
[----:B------:R-:W-:Y:S01]  /*77200*/  VIADD R2, R0, 0x10 ;  /* 0x0000001000027836 */ /* 0x000fe20000000000 */
[----:B------:R-:W-:Y:S01]  /*77210*/  SHF.L.U32 R0, R3, R0, RZ ;  /* 0x0000000003007219 */ /* 0x000fe200000006ff */
[----:B0-----:R-:W-:-:S03]  /*77220*/  ULEA UR6, UR6, UR5, 0x18 ;  /* 0x0000000506067291 */ /* 0x001fc6000f8ec0ff */
[----:B------:R-:W-:-:S04]  /*77230*/  SHF.L.U32 R3, R7, R2, RZ ;  /* 0x0000000207037219 */ /* 0x000fc800000006ff */
[----:B------:R-:W-:Y:S02]  /*77240*/  LOP3.LUT R0, R3, R0, RZ, 0xfc, !PT ;  /* 0x0000000003007212 */ /* 0x000fe400078efcff */
[----:B------:R-:W0:Y:S02]  /*77250*/  LDS R5, [UR6] ;  /* 0x00000006ff057984 */ /* 0x000e240008000800 */
[C---:B------:R-:W-:Y:S02]  /*77260*/  LOP3.LUT R2, R0.reuse, 0xffff, RZ, 0xc0, !PT ;  /* 0x0000ffff00027812 */ /* 0x040fe400078ec0ff */
[----:B0-----:R-:W-:-:S04]  /*77270*/  LOP3.LUT R3, R0, 0xffff, R5, 0x80, !PT ;  /* 0x0000ffff00037812 */ /* 0x001fc800078e8005 */
[----:B------:R-:W-:-:S13]  /*77280*/  ISETP.NE.AND P0, PT, R3, R2, PT ;  /* 0x000000020300720c */ /* 0x000fda0003f05270 */
[----:B------:R-:W-:Y:S05]  /*77290*/  @P0 BRA `(.L_x_14) ;  /* 0x0000000000500947 */ /* 0x000fea0003800000 */
[----:B------:R-:W-:Y:S02]  /*772a0*/  SHF.R.U32.HI R5, RZ, 0x10, R5 ;  /* 0x00000010ff057819 */ /* 0x000fe40000011605 */
[----:B------:R-:W-:-:S04]  /*772b0*/  SHF.R.U32.HI R2, RZ, 0x10, R0 ;  /* 0x00000010ff027819 */ /* 0x000fc80000011600 */
[----:B------:R-:W-:-:S04]  /*772c0*/  LOP3.LUT R5, R5, R2, RZ, 0xc0, !PT ;  /* 0x0000000205057212 */ /* 0x000fc800078ec0ff */
[----:B------:R-:W-:-:S13]  /*772d0*/  ISETP.NE.AND P0, PT, R5, R2, PT ;  /* 0x000000020500720c */ /* 0x000fda0003f05270 */
[----:B------:R-:W-:Y:S05]  /*772e0*/  @P0 BRA `(.L_x_15) ;  /* 0x0000000000300947 */ /* 0x000fea0003800000 */
[----:B------:R-:W-:Y:S01]  /*772f0*/  R2UR UR4, R0 ;  /* 0x00000000000472ca */ /* 0x000fe200000e0000 */
[----:B------:R-:W-:Y:S01]  /*77300*/  VOTEU.ANY UR5, UPT, PT ;  /* 0x0000000000057886 */ /* 0x000fe200038e0100 */
[----:B------:R-:W0:Y:S01]  /*77310*/  S2R R0, SR_LANEID ;  /* 0x0000000000007919 */ /* 0x000e220000000000 */
[----:B------:R-:W-:-:S10]  /*77320*/  UFLO.U32 UR5, UR5 ;  /* 0x00000005000572bd */ /* 0x000fd400080e0000 */
[----:B------:R-:W-:-:S06]  /*77330*/  ULOP3.LUT UR4, URZ, UR4, URZ, 0x33, !UPT ;  /* 0x00000004ff047292 */ /* 0x000fcc000f8e33ff */
[----:B------:R-:W-:-:S04]  /*77340*/  IMAD.U32 R2, RZ, RZ, UR4 ;  /* 0x00000004ff027e24 */ /* 0x000fc8000f8e00ff */
[----:B------:R-:W1:Y:S02]  /*77350*/  REDUX UR7, R2 ;  /* 0x00000000020773c4 */ /* 0x000e640000000000 */
[----:B------:R2:W-:Y:S01]  /*77360*/  UTCATOMSWS.AND URZ, UR4 ;  /* 0x0000000400ff79e3 */ /* 0x0005e20008000000 */
[----:B0-----:R-:W-:Y:S01]  /*77370*/  ISETP.EQ.U32.AND P0, PT, R0, UR5, PT ;  /* 0x0000000500007c0c */ /* 0x001fe2000bf02070 */
[----:B-1----:R-:W-:-:S12]  /*77380*/  IMAD.U32 R0, RZ, RZ, UR7 ;  /* 0x00000007ff007e24 */ /* 0x002fd8000f8e00ff */
[----:B------:R2:W-:Y:S01]  /*77390*/  @P0 ATOMS.AND RZ, [UR6], R0 ;  /* 0x00000000ffff098c */ /* 0x0005e2000a800006 */
[----:B------:R-:W-:Y:S05]  /*773a0*/  BRA `(.L_x_13) ;  /* 0x0000000000147947 */ /* 0x000fea0003800000 */
.L_x_15:
[----:B------:R-:W-:-:S07]  /*773b0*/  MOV R2, 0x773d0 ;  /* 0x000773d000027802 */ /* 0x000fce0000000f00 */
[----:B------:R-:W-:Y:S05]  /*773c0*/  CALL.REL.NOINC `($__internal_0_$__cuda_sm10x_tcgen05_guardrail_trap_col_being_dealloced_not_returned_by_alloc) ;  /* 0x00000000002c7944 */ /* 0x000fea0003c00000 */
[----:B------:R-:W-:Y:S05]  /*773d0*/  BRA `(.L_x_13) ;  /* 0x0000000000087947 */ /* 0x000fea0003800000 */
.L_x_14:
[----:B------:R-:W-:-:S07]  /*773e0*/  MOV R2, 0x77400 ;  /* 0x0007740000027802 */ /* 0x000fce0000000f00 */
[----:B------:R-:W-:Y:S05]  /*773f0*/  CALL.REL.NOINC `($__internal_2_$__cuda_sm10x_tcgen05_guardrail_trap_unallocated_columns_being_dealloced) ;  /* 0x0000000000387944 */ /* 0x000fea0003c00000 */
.L_x_13:
[----:B------:R-:W-:Y:S01]  /*77400*/  NOP ;  /* 0x0000000000007918 */ /* 0x000fe20000000000 */
[----:B--2---:R-:W-:Y:S05]  /*77410*/  EXIT ;  /* 0x000000000000794d */ /* 0x004fea0003800000 */
.L_x_8:
[----:B------:R-:W0:Y:S02]  /*77420*/  SYNCS.PHASECHK.TRANS64.TRYWAIT P5, [UR77], R5 ;  /* 0x00000005ff0075a7 */ /* 0x000e2400080a114d */
[----:B0-----:R-:W-:Y:S05]  /*77430*/  @!P5 BRA `(.L_x_8) ;  /* 0xfffffffc00f8d947 */ /* 0x001fea000383ffff */
[----:B------:R-:W-:Y:S05]  /*77440*/  BRA `(.L_x_16) ;  /* 0xfffffdc000ac7947 */ /* 0x000fea000383ffff */
.L_x_12:
[----:B------:R-:W0:Y:S02]  /*77450*/  SYNCS.PHASECHK.TRANS64.TRYWAIT P0, [UR77], R4 ;  /* 0x00000004ff0075a7 */ /* 0x000e24000800114d */
[----:B0-----:R-:W-:Y:S05]  /*77460*/  @!P0 BRA `(.L_x_12) ;  /* 0xfffffffc00f88947 */ /* 0x001fea000383ffff */
[----:B------:R-:W-:Y:S05]  /*77470*/  BRA `(.L_x_11) ;  /* 0xffffff50005c7947 */ /* 0x000fea000383ffff */
        .weak           $__internal_0_$__cuda_sm10x_tcgen05_guardrail_trap_col_being_dealloced_not_returned_by_alloc
        .type           $__internal_0_$__cuda_sm10x_tcgen05_guardrail_trap_col_being_dealloced_not_returned_by_alloc,@function
        .size           $__internal_0_$__cuda_sm10x_tcgen05_guardrail_trap_col_being_dealloced_not_returned_by_alloc,($__internal_1_$__cuda_sm10x_tcgen05_guardrail_trap_phase_invalid_during_alloc - $__internal_0_$__cuda_sm10x_tcgen05_guardrail_trap_col_being_dealloced_not_returned_by_alloc)
$__internal_0_$__cuda_sm10x_tcgen05_guardrail_trap_col_being_dealloced_not_returned_by_alloc:
[----:B------:R-:W-:Y:S05]  /*77480*/  BPT.TRAP 0x1 ;  /* 0x000000040000795c */ /* 0x000fea0000300000 */
[----:B------:R-:W-:-:S04]  /*77490*/  IMAD.MOV.U32 R3, RZ, RZ, 0x0 ;  /* 0x00000000ff037424 */ /* 0x000fc800078e00ff */
[----:B------:R-:W-:Y:S05]  /*774a0*/  RET.REL.NODEC R2 `(matmul_kernel) ;  /* 0xfffff88802d47950 */ /* 0x000fea0003c3ffff */
        .weak           $__internal_1_$__cuda_sm10x_tcgen05_guardrail_trap_phase_invalid_during_alloc
        .type           $__internal_1_$__cuda_sm10x_tcgen05_guardrail_trap_phase_invalid_during_alloc,@function
        .size           $__internal_1_$__cuda_sm10x_tcgen05_guardrail_trap_phase_invalid_during_alloc,($__internal_2_$__cuda_sm10x_tcgen05_guardrail_trap_unallocated_columns_being_dealloced - $__internal_1_$__cuda_sm10x_tcgen05_guardrail_trap_phase_invalid_during_alloc)
$__internal_1_$__cuda_sm10x_tcgen05_guardrail_trap_phase_invalid_during_alloc:
[----:B------:R-:W-:Y:S05]  /*774b0*/  BPT.TRAP 0x1 ;  /* 0x000000040000795c */ /* 0x000fea0000300000 */
[----:B------:R-:W-:-:S04]  /*774c0*/  IMAD.MOV.U32 R3, RZ, RZ, 0x0 ;  /* 0x00000000ff037424 */ /* 0x000fc800078e00ff */
[----:B------:R-:W-:Y:S05]  /*774d0*/  RET.REL.NODEC R2 `(matmul_kernel) ;  /* 0xfffff88802c87950 */ /* 0x000fea0003c3ffff */
        .weak           $__internal_2_$__cuda_sm10x_tcgen05_guardrail_trap_unallocated_columns_being_dealloced
        .type           $__internal_2_$__cuda_sm10x_tcgen05_guardrail_trap_unallocated_columns_being_dealloced,@function
        .size           $__internal_2_$__cuda_sm10x_tcgen05_guardrail_trap_unallocated_columns_being_dealloced,(.L_x_20 - $__internal_2_$__cuda_sm10x_tcgen05_guardrail_trap_unallocated_columns_being_dealloced)
$__internal_2_$__cuda_sm10x_tcgen05_guardrail_trap_unallocated_columns_being_dealloced:
[----:B------:R-:W-:Y:S05]  /*774e0*/  BPT.TRAP 0x1 ;  /* 0x000000040000795c */ /* 0x000fea0000300000 */
[----:B------:R-:W-:-:S04]  /*774f0*/  IMAD.MOV.U32 R3, RZ, RZ, 0x0 ;  /* 0x00000000ff037424 */ /* 0x000fc800078e00ff */
[----:B------:R-:W-:Y:S05]  /*77500*/  RET.REL.NODEC R2 `(matmul_kernel) ;  /* 0xfffff88802bc7950 */ /* 0x000fea0003c3ffff */
.L_x_17:
[----:B------:R-:W-:-:S00]  /*77510*/  BRA `(.L_x_17) ;  /* 0xfffffffc00fc7947 */ /* 0x000fc0000383ffff */
[----:B------:R-:W-:-:S00]  /*77520*/  NOP ;  /* 0x0000000000007918 */ /* 0x000fc00000000000 */
        /* <DEDUP_REMOVED lines=13> */
.L_x_20:


//--------------------- .nv.shared.matmul_kernel  --------------------------
	.section	.nv.shared.matmul_kernel,"aw",@nobits
	.sectionflags	@""
	.align	16
	.zero		1024


//--------------------- .nv.shared.reserved.0     --------------------------
	.section	.nv.shared.reserved.0,"aw",@nobits
	.align	8
	.weak		__nv_reservedSMEM_offset_0_alias
	.size		__nv_reservedSMEM_offset_0_alias, 0, 64
	.other		__nv_reservedSMEM_offset_0_alias,@"STO_CUDA_RESERVED_SHARED STV_DEFAULT"
__nv_reservedSMEM_offset_0_alias:
	.zero		0
.nv.shared.reserved.0:
	.zero		64
	.weak		__nv_reservedSMEM_allocation_phase
	.type		__nv_reservedSMEM_allocation_phase,@object
	.size		__nv_reservedSMEM_allocation_phase,(.L_0 - __nv_reservedSMEM_allocation_phase)
__nv_reservedSMEM_allocation_phase:
	.zero		1
.L_0:
	.zero		7
	.weak		__nv_reservedSMEM_devtool_atexit_pc
	.type		__nv_reservedSMEM_devtool_atexit_pc,@object
	.size		__nv_reservedSMEM_devtool_atexit_pc,(__nv_reservedSMEM_allocation_mask - __nv_reservedSMEM_devtool_atexit_pc)
__nv_reservedSMEM_devtool_atexit_pc:
	.zero		8
	.weak		__nv_reservedSMEM_allocation_mask
	.type		__nv_reservedSMEM_allocation_mask,@object
	.size		__nv_reservedSMEM_allocation_mask,(.L_2 - __nv_reservedSMEM_allocation_mask)
__nv_reservedSMEM_allocation_mask:
	.zero		4
.L_2:


//--------------------- .nv.constant0.matmul_kernel --------------------------
	.section	.nv.constant0.matmul_kernel,"a",@progbits
	.sectionflags	@""
	.align	4
.nv.constant0.matmul_kernel:
	.zero		976


//--------------------- SYMBOLS --------------------------

	.type		.nv.reservedSmem.offset0,@object
	.size		.nv.reservedSmem.offset0,0x4
	.type		.nv.reservedSmem.cap,@object
	.size		.nv.reservedSmem.cap,0x4
